	.target	sm_90

	.elftype	@"ET_EXEC"


//--------------------- .note.nv.tkinfo           --------------------------
	.section	.note.nv.tkinfo,"",@"SHT_NOTE"
	.sectionflags	@"SHF_NOTE_NV_TKINFO"
	.tkinfo
        /*0018*/ 	.word	0x00000002
        /*0030*/ 	.string	""
        /*0030*/ 	.string	"ptxas"
        /*0030*/ 	.string	"Cuda compilation tools, release 13.0, V13.0.88"
        /*0030*/ 	.string	"Build cuda_13.0.r13.0/compiler.36424714_0"
        /*0030*/ 	.string	"-arch sm_90 -m 64 "



//--------------------- .note.nv.cuinfo           --------------------------
	.section	.note.nv.cuinfo,"",@"SHT_NOTE"
	.sectionflags	@"SHF_NOTE_NV_CUINFO"
        /*0018*/ 	.short	0x0002
        /*001a*/ 	.short	0x005a
        /*001c*/ 	.short	0x0082
	.zero		2


//--------------------- .nv.info                  --------------------------
	.section	.nv.info,"",@"SHT_CUDA_INFO"
	.align	4


	//----- nvinfo : EIATTR_REGCOUNT
	.align		4
        /*0000*/ 	.byte	0x04, 0x2f
        /*0002*/ 	.short	(.L_29 - .L_28)
	.align		4
.L_28:
        /*0004*/ 	.word	index@(_Z14welford_kernelIfffEvPKT_PT1_S4_iii)
        /*0008*/ 	.word	0x00000017


	//----- nvinfo : EIATTR_FRAME_SIZE
	.align		4
.L_29:
        /*000c*/ 	.byte	0x04, 0x11
        /*000e*/ 	.short	(.L_31 - .L_30)
	.align		4
.L_30:
        /*0010*/ 	.word	index@(_Z14welford_kernelIfffEvPKT_PT1_S4_iii)
        /*0014*/ 	.word	0x00000000


	//----- nvinfo : EIATTR_REGCOUNT
	.align		4
.L_31:
        /*0018*/ 	.byte	0x04, 0x2f
        /*001a*/ 	.short	(.L_33 - .L_32)
	.align		4
.L_32:
        /*001c*/ 	.word	index@(_Z14welford_kernelIN3c104HalfEffEvPKT_PT1_S6_iii)
        /*0020*/ 	.word	0x00000017


	//----- nvinfo : EIATTR_FRAME_SIZE
	.align		4
.L_33:
        /*0024*/ 	.byte	0x04, 0x11
        /*0026*/ 	.short	(.L_35 - .L_34)
	.align		4
.L_34:
        /*0028*/ 	.word	index@(_Z14welford_kernelIN3c104HalfEffEvPKT_PT1_S6_iii)
        /*002c*/ 	.word	0x00000000


	//----- nvinfo : EIATTR_REGCOUNT
	.align		4
.L_35:
        /*0030*/ 	.byte	0x04, 0x2f
        /*0032*/ 	.short	(.L_37 - .L_36)
	.align		4
.L_36:
        /*0034*/ 	.word	index@(_Z24batchnorm_forward_kernelIfffEvPKT_PKT0_S5_PKT1_S8_PS0_ii)
        /*0038*/ 	.word	0x00000016


	//----- nvinfo : EIATTR_FRAME_SIZE
	.align		4
.L_37:
        /*003c*/ 	.byte	0x04, 0x11
        /*003e*/ 	.short	(.L_39 - .L_38)
	.align		4
.L_38:
        /*0040*/ 	.word	index@(_Z24batchnorm_forward_kernelIfffEvPKT_PKT0_S5_PKT1_S8_PS0_ii)
        /*0044*/ 	.word	0x00000000


	//----- nvinfo : EIATTR_REGCOUNT
	.align		4
.L_39:
        /*0048*/ 	.byte	0x04, 0x2f
        /*004a*/ 	.short	(.L_41 - .L_40)
	.align		4
.L_40:
        /*004c*/ 	.word	index@(_Z24batchnorm_forward_kernelIN3c104HalfEffEvPKT_PKT0_S7_PKT1_SA_PS2_ii)
        /*0050*/ 	.word	0x00000016


	//----- nvinfo : EIATTR_FRAME_SIZE
	.align		4
.L_41:
        /*0054*/ 	.byte	0x04, 0x11
        /*0056*/ 	.short	(.L_43 - .L_42)
	.align		4
.L_42:
        /*0058*/ 	.word	index@(_Z24batchnorm_forward_kernelIN3c104HalfEffEvPKT_PKT0_S7_PKT1_SA_PS2_ii)
        /*005c*/ 	.word	0x00000000


	//----- nvinfo : EIATTR_REGCOUNT
	.align		4
.L_43:
        /*0060*/ 	.byte	0x04, 0x2f
        /*0062*/ 	.short	(.L_45 - .L_44)
	.align		4
.L_44:
        /*0064*/ 	.word	index@(_Z24batchnorm_forward_kernelIN3c104HalfEfS1_EvPKT_PKT0_S7_PKT1_SA_PS2_ii)
        /*0068*/ 	.word	0x00000016


	//----- nvinfo : EIATTR_FRAME_SIZE
	.align		4
.L_45:
        /*006c*/ 	.byte	0x04, 0x11
        /*006e*/ 	.short	(.L_47 - .L_46)
	.align		4
.L_46:
        /*0070*/ 	.word	index@(_Z24batchnorm_forward_kernelIN3c104HalfEfS1_EvPKT_PKT0_S7_PKT1_SA_PS2_ii)
        /*0074*/ 	.word	0x00000000


	//----- nvinfo : EIATTR_REGCOUNT
	.align		4
.L_47:
        /*0078*/ 	.byte	0x04, 0x2f
        /*007a*/ 	.short	(.L_49 - .L_48)
	.align		4
.L_48:
        /*007c*/ 	.word	index@(_Z16reduce_bn_kernelIfffEvPKT_S2_PKT0_S5_PS3_S6_PT1_S8_iii)
        /*0080*/ 	.word	0x0000001e


	//----- nvinfo : EIATTR_FRAME_SIZE
	.align		4
.L_49:
        /*0084*/ 	.byte	0x04, 0x11
        /*0086*/ 	.short	(.L_51 - .L_50)
	.align		4
.L_50:
        /*0088*/ 	.word	index@(_Z16reduce_bn_kernelIfffEvPKT_S2_PKT0_S5_PS3_S6_PT1_S8_iii)
        /*008c*/ 	.word	0x00000000


	//----- nvinfo : EIATTR_REGCOUNT
	.align		4
.L_51:
        /*0090*/ 	.byte	0x04, 0x2f
        /*0092*/ 	.short	(.L_53 - .L_52)
	.align		4
.L_52:
        /*0094*/ 	.word	index@(_Z16reduce_bn_kernelIN3c104HalfEffEvPKT_S4_PKT0_S7_PS5_S8_PT1_SA_iii)
        /*0098*/ 	.word	0x0000001d


	//----- nvinfo : EIATTR_FRAME_SIZE
	.align		4
.L_53:
        /*009c*/ 	.byte	0x04, 0x11
        /*009e*/ 	.short	(.L_55 - .L_54)
	.align		4
.L_54:
        /*00a0*/ 	.word	index@(_Z16reduce_bn_kernelIN3c104HalfEffEvPKT_S4_PKT0_S7_PS5_S8_PT1_SA_iii)
        /*00a4*/ 	.word	0x00000000


	//----- nvinfo : EIATTR_REGCOUNT
	.align		4
.L_55:
        /*00a8*/ 	.byte	0x04, 0x2f
        /*00aa*/ 	.short	(.L_57 - .L_56)
	.align		4
.L_56:
        /*00ac*/ 	.word	index@(_Z16reduce_bn_kernelIN3c104HalfEfS1_EvPKT_S4_PKT0_S7_PS5_S8_PT1_SA_iii)
        /*00b0*/ 	.word	0x0000001d


	//----- nvinfo : EIATTR_FRAME_SIZE
	.align		4
.L_57:
        /*00b4*/ 	.byte	0x04, 0x11
        /*00b6*/ 	.short	(.L_59 - .L_58)
	.align		4
.L_58:
        /*00b8*/ 	.word	index@(_Z16reduce_bn_kernelIN3c104HalfEfS1_EvPKT_S4_PKT0_S7_PS5_S8_PT1_SA_iii)
        /*00bc*/ 	.word	0x00000000


	//----- nvinfo : EIATTR_REGCOUNT
	.align		4
.L_59:
        /*00c0*/ 	.byte	0x04, 0x2f
        /*00c2*/ 	.short	(.L_61 - .L_60)
	.align		4
.L_60:
        /*00c4*/ 	.word	index@(_Z25batchnorm_backward_kernelIfffEvPKT_S2_PKT0_S5_PKT1_S5_S5_PKiPS0_lii)
        /*00c8*/ 	.word	0x0000001b


	//----- nvinfo : EIATTR_FRAME_SIZE
	.align		4
.L_61:
        /*00cc*/ 	.byte	0x04, 0x11
        /*00ce*/ 	.short	(.L_63 - .L_62)
	.align		4
.L_62:
        /*00d0*/ 	.word	index@(_Z25batchnorm_backward_kernelIfffEvPKT_S2_PKT0_S5_PKT1_S5_S5_PKiPS0_lii)
        /*00d4*/ 	.word	0x00000000


	//----- nvinfo : EIATTR_REGCOUNT
	.align		4
.L_63:
        /*00d8*/ 	.byte	0x04, 0x2f
        /*00da*/ 	.short	(.L_65 - .L_64)
	.align		4
.L_64:
        /*00dc*/ 	.word	index@(_Z25batchnorm_backward_kernelIN3c104HalfEffEvPKT_S4_PKT0_S7_PKT1_S7_S7_PKiPS2_lii)
        /*00e0*/ 	.word	0x0000001c


	//----- nvinfo : EIATTR_FRAME_SIZE
	.align		4
.L_65:
        /*00e4*/ 	.byte	0x04, 0x11
        /*00e6*/ 	.short	(.L_67 - .L_66)
	.align		4
.L_66:
        /*00e8*/ 	.word	index@(_Z25batchnorm_backward_kernelIN3c104HalfEffEvPKT_S4_PKT0_S7_PKT1_S7_S7_PKiPS2_lii)
        /*00ec*/ 	.word	0x00000000


	//----- nvinfo : EIATTR_REGCOUNT
	.align		4
.L_67:
        /*00f0*/ 	.byte	0x04, 0x2f
        /*00f2*/ 	.short	(.L_69 - .L_68)
	.align		4
.L_68:
        /*00f4*/ 	.word	index@(_Z25batchnorm_backward_kernelIN3c104HalfEfS1_EvPKT_S4_PKT0_S7_PKT1_S7_S7_PKiPS2_lii)
        /*00f8*/ 	.word	0x0000001c


	//----- nvinfo : EIATTR_FRAME_SIZE
	.align		4
.L_69:
        /*00fc*/ 	.byte	0x04, 0x11
        /*00fe*/ 	.short	(.L_71 - .L_70)
	.align		4
.L_70:
        /*0100*/ 	.word	index@(_Z25batchnorm_backward_kernelIN3c104HalfEfS1_EvPKT_S4_PKT0_S7_PKT1_S7_S7_PKiPS2_lii)
        /*0104*/ 	.word	0x00000000


	//----- nvinfo : EIATTR_REGCOUNT
	.align		4
.L_71:
        /*0108*/ 	.byte	0x04, 0x2f
        /*010a*/ 	.short	(.L_73 - .L_72)
	.align		4
.L_72:
        /*010c*/ 	.word	index@(_Z23welford_kernel_parallelIfEvPKT_S2_PKiPS0_S5_S5_iif)
        /*0110*/ 	.word	0x00000020


	//----- nvinfo : EIATTR_FRAME_SIZE
	.align		4
.L_73:
        /*0114*/ 	.byte	0x04, 0x11
        /*0116*/ 	.short	(.L_75 - .L_74)
	.align		4
.L_74:
        /*0118*/ 	.word	index@(_Z23welford_kernel_parallelIfEvPKT_S2_PKiPS0_S5_S5_iif)
        /*011c*/ 	.word	0x00000000


	//----- nvinfo : EIATTR_REGCOUNT
	.align		4
.L_75:
        /*0120*/ 	.byte	0x04, 0x2f
        /*0122*/ 	.short	(.L_77 - .L_76)
	.align		4
.L_76:
        /*0124*/ 	.word	index@(_Z23welford_kernel_parallelIN3c104HalfEEvPKT_S4_PKiPS2_S7_S7_iif)
        /*0128*/ 	.word	0x00000020


	//----- nvinfo : EIATTR_FRAME_SIZE
	.align		4
.L_77:
        /*012c*/ 	.byte	0x04, 0x11
        /*012e*/ 	.short	(.L_79 - .L_78)
	.align		4
.L_78:
        /*0130*/ 	.word	index@(_Z23welford_kernel_parallelIN3c104HalfEEvPKT_S4_PKiPS2_S7_S7_iif)
        /*0134*/ 	.word	0x00000000


	//----- nvinfo : EIATTR_REGCOUNT
	.align		4
.L_79:
        /*0138*/ 	.byte	0x04, 0x2f
        /*013a*/ 	.short	(.L_81 - .L_80)
	.align		4
.L_80:
        /*013c*/ 	.word	index@(_Z21welford_kernel_c_lastIfffLi4EEvPKT_PT1_S4_PVT0_Piii)
        /*0140*/ 	.word	0x00000020


	//----- nvinfo : EIATTR_FRAME_SIZE
	.align		4
.L_81:
        /*0144*/ 	.byte	0x04, 0x11
        /*0146*/ 	.short	(.L_83 - .L_82)
	.align		4
.L_82:
        /*0148*/ 	.word	index@(_Z21welford_kernel_c_lastIfffLi4EEvPKT_PT1_S4_PVT0_Piii)
        /*014c*/ 	.word	0x00000000


	//----- nvinfo : EIATTR_REGCOUNT
	.align		4
.L_83:
        /*0150*/ 	.byte	0x04, 0x2f
        /*0152*/ 	.short	(.L_85 - .L_84)
	.align		4
.L_84:
        /*0154*/ 	.word	index@(_Z21welford_kernel_c_lastIN3c104HalfEffLi4EEvPKT_PT1_S6_PVT0_Piii)
        /*0158*/ 	.word	0x00000020


	//----- nvinfo : EIATTR_FRAME_SIZE
	.align		4
.L_85:
        /*015c*/ 	.byte	0x04, 0x11
        /*015e*/ 	.short	(.L_87 - .L_86)
	.align		4
.L_86:
        /*0160*/ 	.word	index@(_Z21welford_kernel_c_lastIN3c104HalfEffLi4EEvPKT_PT1_S6_PVT0_Piii)
        /*0164*/ 	.word	0x00000000


	//----- nvinfo : EIATTR_REGCOUNT
	.align		4
.L_87:
        /*0168*/ 	.byte	0x04, 0x2f
        /*016a*/ 	.short	(.L_89 - .L_88)
	.align		4
.L_88:
        /*016c*/ 	.word	index@(_Z31batchnorm_forward_c_last_kernelIfffLi4EEvPKT_S2_PKT0_S5_PKT1_S8_PS0_iib)
        /*0170*/ 	.word	0x00000020


	//----- nvinfo : EIATTR_FRAME_SIZE
	.align		4
.L_89:
        /*0174*/ 	.byte	0x04, 0x11
        /*0176*/ 	.short	(.L_91 - .L_90)
	.align		4
.L_90:
        /*0178*/ 	.word	index@(_Z31batchnorm_forward_c_last_kernelIfffLi4EEvPKT_S2_PKT0_S5_PKT1_S8_PS0_iib)
        /*017c*/ 	.word	0x00000000


	//----- nvinfo : EIATTR_REGCOUNT
	.align		4
.L_91:
        /*0180*/ 	.byte	0x04, 0x2f
        /*0182*/ 	.short	(.L_93 - .L_92)
	.align		4
.L_92:
        /*0184*/ 	.word	index@(_Z31batchnorm_forward_c_last_kernelIN3c104HalfEffLi4EEvPKT_S4_PKT0_S7_PKT1_SA_PS2_iib)
        /*0188*/ 	.word	0x00000020


	//----- nvinfo : EIATTR_FRAME_SIZE
	.align		4
.L_93:
        /*018c*/ 	.byte	0x04, 0x11
        /*018e*/ 	.short	(.L_95 - .L_94)
	.align		4
.L_94:
        /*0190*/ 	.word	index@(_Z31batchnorm_forward_c_last_kernelIN3c104HalfEffLi4EEvPKT_S4_PKT0_S7_PKT1_SA_PS2_iib)
        /*0194*/ 	.word	0x00000000


	//----- nvinfo : EIATTR_REGCOUNT
	.align		4
.L_95:
        /*0198*/ 	.byte	0x04, 0x2f
        /*019a*/ 	.short	(.L_97 - .L_96)
	.align		4
.L_96:
        /*019c*/ 	.word	index@(_Z31batchnorm_forward_c_last_kernelIN3c104HalfEfS1_Li4EEvPKT_S4_PKT0_S7_PKT1_SA_PS2_iib)
        /*01a0*/ 	.word	0x00000020


	//----- nvinfo : EIATTR_FRAME_SIZE
	.align		4
.L_97:
        /*01a4*/ 	.byte	0x04, 0x11
        /*01a6*/ 	.short	(.L_99 - .L_98)
	.align		4
.L_98:
        /*01a8*/ 	.word	index@(_Z31batchnorm_forward_c_last_kernelIN3c104HalfEfS1_Li4EEvPKT_S4_PKT0_S7_PKT1_SA_PS2_iib)
        /*01ac*/ 	.word	0x00000000


	//----- nvinfo : EIATTR_REGCOUNT
	.align		4
.L_99:
        /*01b0*/ 	.byte	0x04, 0x2f
        /*01b2*/ 	.short	(.L_101 - .L_100)
	.align		4
.L_100:
        /*01b4*/ 	.word	index@(_Z23reduce_bn_c_last_kernelIfffLi4EEvPKT_S2_PKT0_S5_PS3_S6_PT1_S8_PVS3_Piii)
        /*01b8*/ 	.word	0x00000020


	//----- nvinfo : EIATTR_FRAME_SIZE
	.align		4
.L_101:
        /*01bc*/ 	.byte	0x04, 0x11
        /*01be*/ 	.short	(.L_103 - .L_102)
	.align		4
.L_102:
        /*01c0*/ 	.word	index@(_Z23reduce_bn_c_last_kernelIfffLi4EEvPKT_S2_PKT0_S5_PS3_S6_PT1_S8_PVS3_Piii)
        /*01c4*/ 	.word	0x00000000


	//----- nvinfo : EIATTR_REGCOUNT
	.align		4
.L_103:
        /*01c8*/ 	.byte	0x04, 0x2f
        /*01ca*/ 	.short	(.L_105 - .L_104)
	.align		4
.L_104:
        /*01cc*/ 	.word	index@(_Z23reduce_bn_c_last_kernelIN3c104HalfEffLi4EEvPKT_S4_PKT0_S7_PS5_S8_PT1_SA_PVS5_Piii)
        /*01d0*/ 	.word	0x00000022


	//----- nvinfo : EIATTR_FRAME_SIZE
	.align		4
.L_105:
        /*01d4*/ 	.byte	0x04, 0x11
        /*01d6*/ 	.short	(.L_107 - .L_106)
	.align		4
.L_106:
        /*01d8*/ 	.word	index@(_Z23reduce_bn_c_last_kernelIN3c104HalfEffLi4EEvPKT_S4_PKT0_S7_PS5_S8_PT1_SA_PVS5_Piii)
        /*01dc*/ 	.word	0x00000000


	//----- nvinfo : EIATTR_REGCOUNT
	.align		4
.L_107:
        /*01e0*/ 	.byte	0x04, 0x2f
        /*01e2*/ 	.short	(.L_109 - .L_108)
	.align		4
.L_108:
        /*01e4*/ 	.word	index@(_Z23reduce_bn_c_last_kernelIN3c104HalfEfS1_Li4EEvPKT_S4_PKT0_S7_PS5_S8_PT1_SA_PVS5_Piii)
        /*01e8*/ 	.word	0x00000022


	//----- nvinfo : EIATTR_FRAME_SIZE
	.align		4
.L_109:
        /*01ec*/ 	.byte	0x04, 0x11
        /*01ee*/ 	.short	(.L_111 - .L_110)
	.align		4
.L_110:
        /*01f0*/ 	.word	index@(_Z23reduce_bn_c_last_kernelIN3c104HalfEfS1_Li4EEvPKT_S4_PKT0_S7_PS5_S8_PT1_SA_PVS5_Piii)
        /*01f4*/ 	.word	0x00000000


	//----- nvinfo : EIATTR_REGCOUNT
	.align		4
.L_111:
        /*01f8*/ 	.byte	0x04, 0x2f
        /*01fa*/ 	.short	(.L_113 - .L_112)
	.align		4
.L_112:
        /*01fc*/ 	.word	index@(_Z32batchnorm_backward_c_last_kernelIfffLi4EEvPKT_S2_PKT0_S5_PKT1_S5_S5_PKiPS0_lii)
        /*0200*/ 	.word	0x00000020


	//----- nvinfo : EIATTR_FRAME_SIZE
	.align		4
.L_113:
        /*0204*/ 	.byte	0x04, 0x11
        /*0206*/ 	.short	(.L_115 - .L_114)
	.align		4
.L_114:
        /*0208*/ 	.word	index@(_Z32batchnorm_backward_c_last_kernelIfffLi4EEvPKT_S2_PKT0_S5_PKT1_S5_S5_PKiPS0_lii)
        /*020c*/ 	.word	0x00000000


	//----- nvinfo : EIATTR_REGCOUNT
	.align		4
.L_115:
        /*0210*/ 	.byte	0x04, 0x2f
        /*0212*/ 	.short	(.L_117 - .L_116)
	.align		4
.L_116:
        /*0214*/ 	.word	index@(_Z32batchnorm_backward_c_last_kernelIN3c104HalfEffLi4EEvPKT_S4_PKT0_S7_PKT1_S7_S7_PKiPS2_lii)
        /*0218*/ 	.word	0x00000020


	//----- nvinfo : EIATTR_FRAME_SIZE
	.align		4
.L_117:
        /*021c*/ 	.byte	0x04, 0x11
        /*021e*/ 	.short	(.L_119 - .L_118)
	.align		4
.L_118:
        /*0220*/ 	.word	index@(_Z32batchnorm_backward_c_last_kernelIN3c104HalfEffLi4EEvPKT_S4_PKT0_S7_PKT1_S7_S7_PKiPS2_lii)
        /*0224*/ 	.word	0x00000000


	//----- nvinfo : EIATTR_REGCOUNT
	.align		4
.L_119:
        /*0228*/ 	.byte	0x04, 0x2f
        /*022a*/ 	.short	(.L_121 - .L_120)
	.align		4
.L_120:
        /*022c*/ 	.word	index@(_Z32batchnorm_backward_c_last_kernelIN3c104HalfEfS1_Li4EEvPKT_S4_PKT0_S7_PKT1_S7_S7_PKiPS2_lii)
        /*0230*/ 	.word	0x00000020


	//----- nvinfo : EIATTR_FRAME_SIZE
	.align		4
.L_121:
        /*0234*/ 	.byte	0x04, 0x11
        /*0236*/ 	.short	(.L_123 - .L_122)
	.align		4
.L_122:
        /*0238*/ 	.word	index@(_Z32batchnorm_backward_c_last_kernelIN3c104HalfEfS1_Li4EEvPKT_S4_PKT0_S7_PKT1_S7_S7_PKiPS2_lii)
        /*023c*/ 	.word	0x00000000


	//----- nvinfo : EIATTR_REGCOUNT
	.align		4
.L_123:
        /*0240*/ 	.byte	0x04, 0x2f
        /*0242*/ 	.short	(.L_125 - .L_124)
	.align		4
.L_124:
        /*0244*/ 	.word	index@(_Z27relu_backward_c_last_kernelIfffLi4EEvPKT_S2_S2_PKT0_S5_PKT1_S8_PS0_ii)
        /*0248*/ 	.word	0x0000001c


	//----- nvinfo : EIATTR_FRAME_SIZE
	.align		4
.L_125:
        /*024c*/ 	.byte	0x04, 0x11
        /*024e*/ 	.short	(.L_127 - .L_126)
	.align		4
.L_126:
        /*0250*/ 	.word	index@(_Z27relu_backward_c_last_kernelIfffLi4EEvPKT_S2_S2_PKT0_S5_PKT1_S8_PS0_ii)
        /*0254*/ 	.word	0x00000000


	//----- nvinfo : EIATTR_REGCOUNT
	.align		4
.L_127:
        /*0258*/ 	.byte	0x04, 0x2f
        /*025a*/ 	.short	(.L_129 - .L_128)
	.align		4
.L_128:
        /*025c*/ 	.word	index@(_Z27relu_backward_c_last_kernelIN3c104HalfEffLi4EEvPKT_S4_S4_PKT0_S7_PKT1_SA_PS2_ii)
        /*0260*/ 	.word	0x0000001c


	//----- nvinfo : EIATTR_FRAME_SIZE
	.align		4
.L_129:
        /*0264*/ 	.byte	0x04, 0x11
        /*0266*/ 	.short	(.L_131 - .L_130)
	.align		4
.L_130:
        /*0268*/ 	.word	index@(_Z27relu_backward_c_last_kernelIN3c104HalfEffLi4EEvPKT_S4_S4_PKT0_S7_PKT1_SA_PS2_ii)
        /*026c*/ 	.word	0x00000000


	//----- nvinfo : EIATTR_REGCOUNT
	.align		4
.L_131:
        /*0270*/ 	.byte	0x04, 0x2f
        /*0272*/ 	.short	(.L_133 - .L_132)
	.align		4
.L_132:
        /*0274*/ 	.word	index@(_Z27relu_backward_c_last_kernelIN3c104HalfEfS1_Li4EEvPKT_S4_S4_PKT0_S7_PKT1_SA_PS2_ii)
        /*0278*/ 	.word	0x0000001c


	//----- nvinfo : EIATTR_FRAME_SIZE
	.align		4
.L_133:
        /*027c*/ 	.byte	0x04, 0x11
        /*027e*/ 	.short	(.L_135 - .L_134)
	.align		4
.L_134:
        /*0280*/ 	.word	index@(_Z27relu_backward_c_last_kernelIN3c104HalfEfS1_Li4EEvPKT_S4_S4_PKT0_S7_PKT1_SA_PS2_ii)
        /*0284*/ 	.word	0x00000000


	//----- nvinfo : EIATTR_MIN_STACK_SIZE
	.align		4
.L_135:
        /*0288*/ 	.byte	0x04, 0x12
        /*028a*/ 	.short	(.L_137 - .L_136)
	.align		4
.L_136:
        /*028c*/ 	.word	index@(_Z27relu_backward_c_last_kernelIN3c104HalfEfS1_Li4EEvPKT_S4_S4_PKT0_S7_PKT1_SA_PS2_ii)
        /*0290*/ 	.word	0x00000000


	//----- nvinfo : EIATTR_MIN_STACK_SIZE
	.align		4
.L_137:
        /*0294*/ 	.byte	0x04, 0x12
        /*0296*/ 	.short	(.L_139 - .L_138)
	.align		4
.L_138:
        /*0298*/ 	.word	index@(_Z27relu_backward_c_last_kernelIN3c104HalfEffLi4EEvPKT_S4_S4_PKT0_S7_PKT1_SA_PS2_ii)
        /*029c*/ 	.word	0x00000000


	//----- nvinfo : EIATTR_MIN_STACK_SIZE
	.align		4
.L_139:
        /*02a0*/ 	.byte	0x04, 0x12
        /*02a2*/ 	.short	(.L_141 - .L_140)
	.align		4
.L_140:
        /*02a4*/ 	.word	index@(_Z27relu_backward_c_last_kernelIfffLi4EEvPKT_S2_S2_PKT0_S5_PKT1_S8_PS0_ii)
        /*02a8*/ 	.word	0x00000000


	//----- nvinfo : EIATTR_MIN_STACK_SIZE
	.align		4
.L_141:
        /*02ac*/ 	.byte	0x04, 0x12
        /*02ae*/ 	.short	(.L_143 - .L_142)
	.align		4
.L_142:
        /*02b0*/ 	.word	index@(_Z32batchnorm_backward_c_last_kernelIN3c104HalfEfS1_Li4EEvPKT_S4_PKT0_S7_PKT1_S7_S7_PKiPS2_lii)
        /*02b4*/ 	.word	0x00000000


	//----- nvinfo : EIATTR_MIN_STACK_SIZE
	.align		4
.L_143:
        /*02b8*/ 	.byte	0x04, 0x12
        /*02ba*/ 	.short	(.L_145 - .L_144)
	.align		4
.L_144:
        /*02bc*/ 	.word	index@(_Z32batchnorm_backward_c_last_kernelIN3c104HalfEffLi4EEvPKT_S4_PKT0_S7_PKT1_S7_S7_PKiPS2_lii)
        /*02c0*/ 	.word	0x00000000


	//----- nvinfo : EIATTR_MIN_STACK_SIZE
	.align		4
.L_145:
        /*02c4*/ 	.byte	0x04, 0x12
        /*02c6*/ 	.short	(.L_147 - .L_146)
	.align		4
.L_146:
        /*02c8*/ 	.word	index@(_Z32batchnorm_backward_c_last_kernelIfffLi4EEvPKT_S2_PKT0_S5_PKT1_S5_S5_PKiPS0_lii)
        /*02cc*/ 	.word	0x00000000


	//----- nvinfo : EIATTR_MIN_STACK_SIZE
	.align		4
.L_147:
        /*02d0*/ 	.byte	0x04, 0x12
        /*02d2*/ 	.short	(.L_149 - .L_148)
	.align		4
.L_148:
        /*02d4*/ 	.word	index@(_Z23reduce_bn_c_last_kernelIN3c104HalfEfS1_Li4EEvPKT_S4_PKT0_S7_PS5_S8_PT1_SA_PVS5_Piii)
        /*02d8*/ 	.word	0x00000000


	//----- nvinfo : EIATTR_MIN_STACK_SIZE
	.align		4
.L_149:
        /*02dc*/ 	.byte	0x04, 0x12
        /*02de*/ 	.short	(.L_151 - .L_150)
	.align		4
.L_150:
        /*02e0*/ 	.word	index@(_Z23reduce_bn_c_last_kernelIN3c104HalfEffLi4EEvPKT_S4_PKT0_S7_PS5_S8_PT1_SA_PVS5_Piii)
        /*02e4*/ 	.word	0x00000000


	//----- nvinfo : EIATTR_MIN_STACK_SIZE
	.align		4
.L_151:
        /*02e8*/ 	.byte	0x04, 0x12
        /*02ea*/ 	.short	(.L_153 - .L_152)
	.align		4
.L_152:
        /*02ec*/ 	.word	index@(_Z23reduce_bn_c_last_kernelIfffLi4EEvPKT_S2_PKT0_S5_PS3_S6_PT1_S8_PVS3_Piii)
        /*02f0*/ 	.word	0x00000000


	//----- nvinfo : EIATTR_MIN_STACK_SIZE
	.align		4
.L_153:
        /*02f4*/ 	.byte	0x04, 0x12
        /*02f6*/ 	.short	(.L_155 - .L_154)
	.align		4
.L_154:
        /*02f8*/ 	.word	index@(_Z31batchnorm_forward_c_last_kernelIN3c104HalfEfS1_Li4EEvPKT_S4_PKT0_S7_PKT1_SA_PS2_iib)
        /*02fc*/ 	.word	0x00000000


	//----- nvinfo : EIATTR_MIN_STACK_SIZE
	.align		4
.L_155:
        /*0300*/ 	.byte	0x04, 0x12
        /*0302*/ 	.short	(.L_157 - .L_156)
	.align		4
.L_156:
        /*0304*/ 	.word	index@(_Z31batchnorm_forward_c_last_kernelIN3c104HalfEffLi4EEvPKT_S4_PKT0_S7_PKT1_SA_PS2_iib)
        /*0308*/ 	.word	0x00000000


	//----- nvinfo : EIATTR_MIN_STACK_SIZE
	.align		4
.L_157:
        /*030c*/ 	.byte	0x04, 0x12
        /*030e*/ 	.short	(.L_159 - .L_158)
	.align		4
.L_158:
        /*0310*/ 	.word	index@(_Z31batchnorm_forward_c_last_kernelIfffLi4EEvPKT_S2_PKT0_S5_PKT1_S8_PS0_iib)
        /*0314*/ 	.word	0x00000000


	//----- nvinfo : EIATTR_MIN_STACK_SIZE
	.align		4
.L_159:
        /*0318*/ 	.byte	0x04, 0x12
        /*031a*/ 	.short	(.L_161 - .L_160)
	.align		4
.L_160:
        /*031c*/ 	.word	index@(_Z21welford_kernel_c_lastIN3c104HalfEffLi4EEvPKT_PT1_S6_PVT0_Piii)
        /*0320*/ 	.word	0x00000000


	//----- nvinfo : EIATTR_MIN_STACK_SIZE
	.align		4
.L_161:
        /*0324*/ 	.byte	0x04, 0x12
        /*0326*/ 	.short	(.L_163 - .L_162)
	.align		4
.L_162:
        /*0328*/ 	.word	index@(_Z21welford_kernel_c_lastIfffLi4EEvPKT_PT1_S4_PVT0_Piii)
        /*032c*/ 	.word	0x00000000


	//----- nvinfo : EIATTR_MIN_STACK_SIZE
	.align		4
.L_163:
        /*0330*/ 	.byte	0x04, 0x12
        /*0332*/ 	.short	(.L_165 - .L_164)
	.align		4
.L_164:
        /*0334*/ 	.word	index@(_Z23welford_kernel_parallelIN3c104HalfEEvPKT_S4_PKiPS2_S7_S7_iif)
        /*0338*/ 	.word	0x00000000


	//----- nvinfo : EIATTR_MIN_STACK_SIZE
	.align		4
.L_165:
        /*033c*/ 	.byte	0x04, 0x12
        /*033e*/ 	.short	(.L_167 - .L_166)
	.align		4
.L_166:
        /*0340*/ 	.word	index@(_Z23welford_kernel_parallelIfEvPKT_S2_PKiPS0_S5_S5_iif)
        /*0344*/ 	.word	0x00000000


	//----- nvinfo : EIATTR_MIN_STACK_SIZE
	.align		4
.L_167:
        /*0348*/ 	.byte	0x04, 0x12
        /*034a*/ 	.short	(.L_169 - .L_168)
	.align		4
.L_168:
        /*034c*/ 	.word	index@(_Z25batchnorm_backward_kernelIN3c104HalfEfS1_EvPKT_S4_PKT0_S7_PKT1_S7_S7_PKiPS2_lii)
        /*0350*/ 	.word	0x00000000


	//----- nvinfo : EIATTR_MIN_STACK_SIZE
	.align		4
.L_169:
        /*0354*/ 	.byte	0x04, 0x12
        /*0356*/ 	.short	(.L_171 - .L_170)
	.align		4
.L_170:
        /*0358*/ 	.word	index@(_Z25batchnorm_backward_kernelIN3c104HalfEffEvPKT_S4_PKT0_S7_PKT1_S7_S7_PKiPS2_lii)
        /*035c*/ 	.word	0x00000000


	//----- nvinfo : EIATTR_MIN_STACK_SIZE
	.align		4
.L_171:
        /*0360*/ 	.byte	0x04, 0x12
        /*0362*/ 	.short	(.L_173 - .L_172)
	.align		4
.L_172:
        /*0364*/ 	.word	index@(_Z25batchnorm_backward_kernelIfffEvPKT_S2_PKT0_S5_PKT1_S5_S5_PKiPS0_lii)
        /*0368*/ 	.word	0x00000000


	//----- nvinfo : EIATTR_MIN_STACK_SIZE
	.align		4
.L_173:
        /*036c*/ 	.byte	0x04, 0x12
        /*036e*/ 	.short	(.L_175 - .L_174)
	.align		4
.L_174:
        /*0370*/ 	.word	index@(_Z16reduce_bn_kernelIN3c104HalfEfS1_EvPKT_S4_PKT0_S7_PS5_S8_PT1_SA_iii)
        /*0374*/ 	.word	0x00000000


	//----- nvinfo : EIATTR_MIN_STACK_SIZE
	.align		4
.L_175:
        /*0378*/ 	.byte	0x04, 0x12
        /*037a*/ 	.short	(.L_177 - .L_176)
	.align		4
.L_176:
        /*037c*/ 	.word	index@(_Z16reduce_bn_kernelIN3c104HalfEffEvPKT_S4_PKT0_S7_PS5_S8_PT1_SA_iii)
        /*0380*/ 	.word	0x00000000


	//----- nvinfo : EIATTR_MIN_STACK_SIZE
	.align		4
.L_177:
        /*0384*/ 	.byte	0x04, 0x12
        /*0386*/ 	.short	(.L_179 - .L_178)
	.align		4
.L_178:
        /*0388*/ 	.word	index@(_Z16reduce_bn_kernelIfffEvPKT_S2_PKT0_S5_PS3_S6_PT1_S8_iii)
        /*038c*/ 	.word	0x00000000


	//----- nvinfo : EIATTR_MIN_STACK_SIZE
	.align		4
.L_179:
        /*0390*/ 	.byte	0x04, 0x12
        /*0392*/ 	.short	(.L_181 - .L_180)
	.align		4
.L_180:
        /*0394*/ 	.word	index@(_Z24batchnorm_forward_kernelIN3c104HalfEfS1_EvPKT_PKT0_S7_PKT1_SA_PS2_ii)
        /*0398*/ 	.word	0x00000000


	//----- nvinfo : EIATTR_MIN_STACK_SIZE
	.align		4
.L_181:
        /*039c*/ 	.byte	0x04, 0x12
        /*039e*/ 	.short	(.L_183 - .L_182)
	.align		4
.L_182:
        /*03a0*/ 	.word	index@(_Z24batchnorm_forward_kernelIN3c104HalfEffEvPKT_PKT0_S7_PKT1_SA_PS2_ii)
        /*03a4*/ 	.word	0x00000000


	//----- nvinfo : EIATTR_MIN_STACK_SIZE
	.align		4
.L_183:
        /*03a8*/ 	.byte	0x04, 0x12
        /*03aa*/ 	.short	(.L_185 - .L_184)
	.align		4
.L_184:
        /*03ac*/ 	.word	index@(_Z24batchnorm_forward_kernelIfffEvPKT_PKT0_S5_PKT1_S8_PS0_ii)
        /*03b0*/ 	.word	0x00000000


	//----- nvinfo : EIATTR_MIN_STACK_SIZE
	.align		4
.L_185:
        /*03b4*/ 	.byte	0x04, 0x12
        /*03b6*/ 	.short	(.L_187 - .L_186)
	.align		4
.L_186:
        /*03b8*/ 	.word	index@(_Z14welford_kernelIN3c104HalfEffEvPKT_PT1_S6_iii)
        /*03bc*/ 	.word	0x00000000


	//----- nvinfo : EIATTR_MIN_STACK_SIZE
	.align		4
.L_187:
        /*03c0*/ 	.byte	0x04, 0x12
        /*03c2*/ 	.short	(.L_189 - .L_188)
	.align		4
.L_188:
        /*03c4*/ 	.word	index@(_Z14welford_kernelIfffEvPKT_PT1_S4_iii)
        /*03c8*/ 	.word	0x00000000
.L_189:


//--------------------- .nv.compat                --------------------------
	.section	.nv.compat,"",@"SHT_CUDA_COMPAT_INFO"
	.align	4
        /*0000*/ 	.byte	0x02, 0x09, 0x00, 0x00, 0x02, 0x02, 0x01, 0x00, 0x02, 0x05, 0x05, 0x00, 0x03, 0x07, 0x01, 0x01
        /*0010*/ 	.byte	0x02, 0x03, 0x00, 0x00, 0x02, 0x06, 0x01, 0x00, 0x04, 0x0b, 0x08, 0x00, 0x00, 0x00, 0x00, 0x00
        /*0020*/ 	.byte	0x00, 0x00, 0x00, 0x00


//--------------------- .nv.info._Z27relu_backward_c_last_kernelIN3c104HalfEfS1_Li4EEvPKT_S4_S4_PKT0_S7_PKT1_SA_PS2_ii --------------------------
	.section	.nv.info._Z27relu_backward_c_last_kernelIN3c104HalfEfS1_Li4EEvPKT_S4_S4_PKT0_S7_PKT1_SA_PS2_ii,"",@"SHT_CUDA_INFO"
	.sectionflags	@""
	.align	4


	//----- nvinfo : EIATTR_CUDA_API_VERSION
	.align		4
        /*0000*/ 	.byte	0x04, 0x37
        /*0002*/ 	.short	(.L_191 - .L_190)
.L_190:
        /*0004*/ 	.word	0x00000082


	//----- nvinfo : EIATTR_KPARAM_INFO
	.align		4
.L_191:
        /*0008*/ 	.byte	0x04, 0x17
        /*000a*/ 	.short	(.L_193 - .L_192)
.L_192:
        /*000c*/ 	.word	0x00000000
        /*0010*/ 	.short	0x0009
        /*0012*/ 	.short	0x0044
        /*0014*/ 	.byte	0x00, 0xf0, 0x11, 0x00


	//----- nvinfo : EIATTR_KPARAM_INFO
	.align		4
.L_193:
        /*0018*/ 	.byte	0x04, 0x17
        /*001a*/ 	.short	(.L_195 - .L_194)
.L_194:
        /*001c*/ 	.word	0x00000000
        /*0020*/ 	.short	0x0008
        /*0022*/ 	.short	0x0040
        /*0024*/ 	.byte	0x00, 0xf0, 0x11, 0x00


	//----- nvinfo : EIATTR_KPARAM_INFO
	.align		4
.L_195:
        /*0028*/ 	.byte	0x04, 0x17
        /*002a*/ 	.short	(.L_197 - .L_196)
.L_196:
        /*002c*/ 	.word	0x00000000
        /*0030*/ 	.short	0x0007
        /*0032*/ 	.short	0x0038
        /*0034*/ 	.byte	0x00, 0xf0, 0x21, 0x00


	//----- nvinfo : EIATTR_KPARAM_INFO
	.align		4
.L_197:
        /*0038*/ 	.byte	0x04, 0x17
        /*003a*/ 	.short	(.L_199 - .L_198)
.L_198:
        /*003c*/ 	.word	0x00000000
        /*0040*/ 	.short	0x0006
        /*0042*/ 	.short	0x0030
        /*0044*/ 	.byte	0x00, 0xf0, 0x21, 0x00


	//----- nvinfo : EIATTR_KPARAM_INFO
	.align		4
.L_199:
        /*0048*/ 	.byte	0x04, 0x17
        /*004a*/ 	.short	(.L_201 - .L_200)
.L_200:
        /*004c*/ 	.word	0x00000000
        /*0050*/ 	.short	0x0005
        /*0052*/ 	.short	0x0028
        /*0054*/ 	.byte	0x00, 0xf0, 0x21, 0x00


	//----- nvinfo : EIATTR_KPARAM_INFO
	.align		4
.L_201:
        /*0058*/ 	.byte	0x04, 0x17
        /*005a*/ 	.short	(.L_203 - .L_202)
.L_202:
        /*005c*/ 	.word	0x00000000
        /*0060*/ 	.short	0x0004
        /*0062*/ 	.short	0x0020
        /*0064*/ 	.byte	0x00, 0xf0, 0x21, 0x00


	//----- nvinfo : EIATTR_KPARAM_INFO
	.align		4
.L_203:
        /*0068*/ 	.byte	0x04, 0x17
        /*006a*/ 	.short	(.L_205 - .L_204)
.L_204:
        /*006c*/ 	.word	0x00000000
        /*0070*/ 	.short	0x0003
        /*0072*/ 	.short	0x0018
        /*0074*/ 	.byte	0x00, 0xf0, 0x21, 0x00


	//----- nvinfo : EIATTR_KPARAM_INFO
	.align		4
.L_205:
        /*0078*/ 	.byte	0x04, 0x17
        /*007a*/ 	.short	(.L_207 - .L_206)
.L_206:
        /*007c*/ 	.word	0x00000000
        /*0080*/ 	.short	0x0002
        /*0082*/ 	.short	0x0010
        /*0084*/ 	.byte	0x00, 0xf0, 0x21, 0x00


	//----- nvinfo : EIATTR_KPARAM_INFO
	.align		4
.L_207:
        /*0088*/ 	.byte	0x04, 0x17
        /*008a*/ 	.short	(.L_209 - .L_208)
.L_208:
        /*008c*/ 	.word	0x00000000
        /*0090*/ 	.short	0x0001
        /*0092*/ 	.short	0x0008
        /*0094*/ 	.byte	0x00, 0xf0, 0x21, 0x00


	//----- nvinfo : EIATTR_KPARAM_INFO
	.align		4
.L_209:
        /*0098*/ 	.byte	0x04, 0x17
        /*009a*/ 	.short	(.L_211 - .L_210)
.L_210:
        /*009c*/ 	.word	0x00000000
        /*00a0*/ 	.short	0x0000
        /*00a2*/ 	.short	0x0000
        /*00a4*/ 	.byte	0x00, 0xf0, 0x21, 0x00


	//----- nvinfo : EIATTR_SPARSE_MMA_MASK
	.align		4
.L_211:
        /*00a8*/ 	.byte	0x03, 0x50
        /*00aa*/ 	.short	0x0000


	//----- nvinfo : EIATTR_MAXREG_COUNT
	.align		4
        /*00ac*/ 	.byte	0x03, 0x1b
        /*00ae*/ 	.short	0x00ff


	//----- nvinfo : EIATTR_MERCURY_ISA_VERSION
	.align		4
        /*00b0*/ 	.byte	0x03, 0x5f
        /*00b2*/ 	.short	0x0101


	//----- nvinfo : EIATTR_EXIT_INSTR_OFFSETS
	.align		4
        /*00b4*/ 	.byte	0x04, 0x1c
        /*00b6*/ 	.short	(.L_213 - .L_212)


	//   ....[0]....
.L_212:
        /*00b8*/ 	.word	0x00000280


	//   ....[1]....
        /*00bc*/ 	.word	0x00000ca0


	//   ....[2]....
        /*00c0*/ 	.word	0x00001400


	//----- nvinfo : EIATTR_CRS_STACK_SIZE
	.align		4
.L_213:
        /*00c4*/ 	.byte	0x04, 0x1e
        /*00c6*/ 	.short	(.L_215 - .L_214)
.L_214:
        /*00c8*/ 	.word	0x00000000


	//----- nvinfo : EIATTR_CBANK_PARAM_SIZE
	.align		4
.L_215:
        /*00cc*/ 	.byte	0x03, 0x19
        /*00ce*/ 	.short	0x0048


	//----- nvinfo : EIATTR_PARAM_CBANK
	.align		4
        /*00d0*/ 	.byte	0x04, 0x0a
        /*00d2*/ 	.short	(.L_217 - .L_216)
	.align		4
.L_216:
        /*00d4*/ 	.word	index@(.nv.constant0._Z27relu_backward_c_last_kernelIN3c104HalfEfS1_Li4EEvPKT_S4_S4_PKT0_S7_PKT1_SA_PS2_ii)
        /*00d8*/ 	.short	0x0210
        /*00da*/ 	.short	0x0048


	//----- nvinfo : EIATTR_SW_WAR
	.align		4
.L_217:
        /*00dc*/ 	.byte	0x04, 0x36
        /*00de*/ 	.short	(.L_219 - .L_218)
.L_218:
        /*00e0*/ 	.word	0x00000008
.L_219:


//--------------------- .nv.info._Z27relu_backward_c_last_kernelIN3c104HalfEffLi4EEvPKT_S4_S4_PKT0_S7_PKT1_SA_PS2_ii --------------------------
	.section	.nv.info._Z27relu_backward_c_last_kernelIN3c104HalfEffLi4EEvPKT_S4_S4_PKT0_S7_PKT1_SA_PS2_ii,"",@"SHT_CUDA_INFO"
	.sectionflags	@""
	.align	4


	//----- nvinfo : EIATTR_CUDA_API_VERSION
	.align		4
        /*0000*/ 	.byte	0x04, 0x37
        /*0002*/ 	.short	(.L_221 - .L_220)
.L_220:
        /*0004*/ 	.word	0x00000082


	//----- nvinfo : EIATTR_KPARAM_INFO
	.align		4
.L_221:
        /*0008*/ 	.byte	0x04, 0x17
        /*000a*/ 	.short	(.L_223 - .L_222)
.L_222:
        /*000c*/ 	.word	0x00000000
        /*0010*/ 	.short	0x0009
        /*0012*/ 	.short	0x0044
        /*0014*/ 	.byte	0x00, 0xf0, 0x11, 0x00


	//----- nvinfo : EIATTR_KPARAM_INFO
	.align		4
.L_223:
        /*0018*/ 	.byte	0x04, 0x17
        /*001a*/ 	.short	(.L_225 - .L_224)
.L_224:
        /*001c*/ 	.word	0x00000000
        /*0020*/ 	.short	0x0008
        /*0022*/ 	.short	0x0040
        /*0024*/ 	.byte	0x00, 0xf0, 0x11, 0x00


	//----- nvinfo : EIATTR_KPARAM_INFO
	.align		4
.L_225:
        /*0028*/ 	.byte	0x04, 0x17
        /*002a*/ 	.short	(.L_227 - .L_226)
.L_226:
        /*002c*/ 	.word	0x00000000
        /*0030*/ 	.short	0x0007
        /*0032*/ 	.short	0x0038
        /*0034*/ 	.byte	0x00, 0xf0, 0x21, 0x00


	//----- nvinfo : EIATTR_KPARAM_INFO
	.align		4
.L_227:
        /*0038*/ 	.byte	0x04, 0x17
        /*003a*/ 	.short	(.L_229 - .L_228)
.L_228:
        /*003c*/ 	.word	0x00000000
        /*0040*/ 	.short	0x0006
        /*0042*/ 	.short	0x0030
        /*0044*/ 	.byte	0x00, 0xf0, 0x21, 0x00


	//----- nvinfo : EIATTR_KPARAM_INFO
	.align		4
.L_229:
        /*0048*/ 	.byte	0x04, 0x17
        /*004a*/ 	.short	(.L_231 - .L_230)
.L_230:
        /*004c*/ 	.word	0x00000000
        /*0050*/ 	.short	0x0005
        /*0052*/ 	.short	0x0028
        /*0054*/ 	.byte	0x00, 0xf0, 0x21, 0x00


	//----- nvinfo : EIATTR_KPARAM_INFO
	.align		4
.L_231:
        /*0058*/ 	.byte	0x04, 0x17
        /*005a*/ 	.short	(.L_233 - .L_232)
.L_232:
        /*005c*/ 	.word	0x00000000
        /*0060*/ 	.short	0x0004
        /*0062*/ 	.short	0x0020
        /*0064*/ 	.byte	0x00, 0xf0, 0x21, 0x00


	//----- nvinfo : EIATTR_KPARAM_INFO
	.align		4
.L_233:
        /*0068*/ 	.byte	0x04, 0x17
        /*006a*/ 	.short	(.L_235 - .L_234)
.L_234:
        /*006c*/ 	.word	0x00000000
        /*0070*/ 	.short	0x0003
        /*0072*/ 	.short	0x0018
        /*0074*/ 	.byte	0x00, 0xf0, 0x21, 0x00


	//----- nvinfo : EIATTR_KPARAM_INFO
	.align		4
.L_235:
        /*0078*/ 	.byte	0x04, 0x17
        /*007a*/ 	.short	(.L_237 - .L_236)
.L_236:
        /*007c*/ 	.word	0x00000000
        /*0080*/ 	.short	0x0002
        /*0082*/ 	.short	0x0010
        /*0084*/ 	.byte	0x00, 0xf0, 0x21, 0x00


	//----- nvinfo : EIATTR_KPARAM_INFO
	.align		4
.L_237:
        /*0088*/ 	.byte	0x04, 0x17
        /*008a*/ 	.short	(.L_239 - .L_238)
.L_238:
        /*008c*/ 	.word	0x00000000
        /*0090*/ 	.short	0x0001
        /*0092*/ 	.short	0x0008
        /*0094*/ 	.byte	0x00, 0xf0, 0x21, 0x00


	//----- nvinfo : EIATTR_KPARAM_INFO
	.align		4
.L_239:
        /*0098*/ 	.byte	0x04, 0x17
        /*009a*/ 	.short	(.L_241 - .L_240)
.L_240:
        /*009c*/ 	.word	0x00000000
        /*00a0*/ 	.short	0x0000
        /*00a2*/ 	.short	0x0000
        /*00a4*/ 	.byte	0x00, 0xf0, 0x21, 0x00


	//----- nvinfo : EIATTR_SPARSE_MMA_MASK
	.align		4
.L_241:
        /*00a8*/ 	.byte	0x03, 0x50
        /*00aa*/ 	.short	0x0000


	//----- nvinfo : EIATTR_MAXREG_COUNT
	.align		4
        /*00ac*/ 	.byte	0x03, 0x1b
        /*00ae*/ 	.short	0x00ff


	//----- nvinfo : EIATTR_MERCURY_ISA_VERSION
	.align		4
        /*00b0*/ 	.byte	0x03, 0x5f
        /*00b2*/ 	.short	0x0101


	//----- nvinfo : EIATTR_EXIT_INSTR_OFFSETS
	.align		4
        /*00b4*/ 	.byte	0x04, 0x1c
        /*00b6*/ 	.short	(.L_243 - .L_242)


	//   ....[0]....
.L_242:
        /*00b8*/ 	.word	0x00000270


	//   ....[1]....
        /*00bc*/ 	.word	0x00000c80


	//   ....[2]....
        /*00c0*/ 	.word	0x000013e0


	//----- nvinfo : EIATTR_CRS_STACK_SIZE
	.align		4
.L_243:
        /*00c4*/ 	.byte	0x04, 0x1e
        /*00c6*/ 	.short	(.L_245 - .L_244)
.L_244:
        /*00c8*/ 	.word	0x00000000


	//----- nvinfo : EIATTR_CBANK_PARAM_SIZE
	.align		4
.L_245:
        /*00cc*/ 	.byte	0x03, 0x19
        /*00ce*/ 	.short	0x0048


	//----- nvinfo : EIATTR_PARAM_CBANK
	.align		4
        /*00d0*/ 	.byte	0x04, 0x0a
        /*00d2*/ 	.short	(.L_247 - .L_246)
	.align		4
.L_246:
        /*00d4*/ 	.word	index@(.nv.constant0._Z27relu_backward_c_last_kernelIN3c104HalfEffLi4EEvPKT_S4_S4_PKT0_S7_PKT1_SA_PS2_ii)
        /*00d8*/ 	.short	0x0210
        /*00da*/ 	.short	0x0048


	//----- nvinfo : EIATTR_SW_WAR
	.align		4
.L_247:
        /*00dc*/ 	.byte	0x04, 0x36
        /*00de*/ 	.short	(.L_249 - .L_248)
.L_248:
        /*00e0*/ 	.word	0x00000008
.L_249:


//--------------------- .nv.info._Z27relu_backward_c_last_kernelIfffLi4EEvPKT_S2_S2_PKT0_S5_PKT1_S8_PS0_ii --------------------------
	.section	.nv.info._Z27relu_backward_c_last_kernelIfffLi4EEvPKT_S2_S2_PKT0_S5_PKT1_S8_PS0_ii,"",@"SHT_CUDA_INFO"
	.sectionflags	@""
	.align	4


	//----- nvinfo : EIATTR_CUDA_API_VERSION
	.align		4
        /*0000*/ 	.byte	0x04, 0x37
        /*0002*/ 	.short	(.L_251 - .L_250)
.L_250:
        /*0004*/ 	.word	0x00000082


	//----- nvinfo : EIATTR_KPARAM_INFO
	.align		4
.L_251:
        /*0008*/ 	.byte	0x04, 0x17
        /*000a*/ 	.short	(.L_253 - .L_252)
.L_252:
        /*000c*/ 	.word	0x00000000
        /*0010*/ 	.short	0x0009
        /*0012*/ 	.short	0x0044
        /*0014*/ 	.byte	0x00, 0xf0, 0x11, 0x00


	//----- nvinfo : EIATTR_KPARAM_INFO
	.align		4
.L_253:
        /*0018*/ 	.byte	0x04, 0x17
        /*001a*/ 	.short	(.L_255 - .L_254)
.L_254:
        /*001c*/ 	.word	0x00000000
        /*0020*/ 	.short	0x0008
        /*0022*/ 	.short	0x0040
        /*0024*/ 	.byte	0x00, 0xf0, 0x11, 0x00


	//----- nvinfo : EIATTR_KPARAM_INFO
	.align		4
.L_255:
        /*0028*/ 	.byte	0x04, 0x17
        /*002a*/ 	.short	(.L_257 - .L_256)
.L_256:
        /*002c*/ 	.word	0x00000000
        /*0030*/ 	.short	0x0007
        /*0032*/ 	.short	0x0038
        /*0034*/ 	.byte	0x00, 0xf0, 0x21, 0x00


	//----- nvinfo : EIATTR_KPARAM_INFO
	.align		4
.L_257:
        /*0038*/ 	.byte	0x04, 0x17
        /*003a*/ 	.short	(.L_259 - .L_258)
.L_258:
        /*003c*/ 	.word	0x00000000
        /*0040*/ 	.short	0x0006
        /*0042*/ 	.short	0x0030
        /*0044*/ 	.byte	0x00, 0xf0, 0x21, 0x00


	//----- nvinfo : EIATTR_KPARAM_INFO
	.align		4
.L_259:
        /*0048*/ 	.byte	0x04, 0x17
        /*004a*/ 	.short	(.L_261 - .L_260)
.L_260:
        /*004c*/ 	.word	0x00000000
        /*0050*/ 	.short	0x0005
        /*0052*/ 	.short	0x0028
        /*0054*/ 	.byte	0x00, 0xf0, 0x21, 0x00


	//----- nvinfo : EIATTR_KPARAM_INFO
	.align		4
.L_261:
        /*0058*/ 	.byte	0x04, 0x17
        /*005a*/ 	.short	(.L_263 - .L_262)
.L_262:
        /*005c*/ 	.word	0x00000000
        /*0060*/ 	.short	0x0004
        /*0062*/ 	.short	0x0020
        /*0064*/ 	.byte	0x00, 0xf0, 0x21, 0x00


	//----- nvinfo : EIATTR_KPARAM_INFO
	.align		4
.L_263:
        /*0068*/ 	.byte	0x04, 0x17
        /*006a*/ 	.short	(.L_265 - .L_264)
.L_264:
        /*006c*/ 	.word	0x00000000
        /*0070*/ 	.short	0x0003
        /*0072*/ 	.short	0x0018
        /*0074*/ 	.byte	0x00, 0xf0, 0x21, 0x00


	//----- nvinfo : EIATTR_KPARAM_INFO
	.align		4
.L_265:
        /*0078*/ 	.byte	0x04, 0x17
        /*007a*/ 	.short	(.L_267 - .L_266)
.L_266:
        /*007c*/ 	.word	0x00000000
        /*0080*/ 	.short	0x0002
        /*0082*/ 	.short	0x0010
        /*0084*/ 	.byte	0x00, 0xf0, 0x21, 0x00


	//----- nvinfo : EIATTR_KPARAM_INFO
	.align		4
.L_267:
        /*0088*/ 	.byte	0x04, 0x17
        /*008a*/ 	.short	(.L_269 - .L_268)
.L_268:
        /*008c*/ 	.word	0x00000000
        /*0090*/ 	.short	0x0001
        /*0092*/ 	.short	0x0008
        /*0094*/ 	.byte	0x00, 0xf0, 0x21, 0x00


	//----- nvinfo : EIATTR_KPARAM_INFO
	.align		4
.L_269:
        /*0098*/ 	.byte	0x04, 0x17
        /*009a*/ 	.short	(.L_271 - .L_270)
.L_270:
        /*009c*/ 	.word	0x00000000
        /*00a0*/ 	.short	0x0000
        /*00a2*/ 	.short	0x0000
        /*00a4*/ 	.byte	0x00, 0xf0, 0x21, 0x00


	//----- nvinfo : EIATTR_SPARSE_MMA_MASK
	.align		4
.L_271:
        /*00a8*/ 	.byte	0x03, 0x50
        /*00aa*/ 	.short	0x0000


	//----- nvinfo : EIATTR_MAXREG_COUNT
	.align		4
        /*00ac*/ 	.byte	0x03, 0x1b
        /*00ae*/ 	.short	0x00ff


	//----- nvinfo : EIATTR_MERCURY_ISA_VERSION
	.align		4
        /*00b0*/ 	.byte	0x03, 0x5f
        /*00b2*/ 	.short	0x0101


	//----- nvinfo : EIATTR_EXIT_INSTR_OFFSETS
	.align		4
        /*00b4*/ 	.byte	0x04, 0x1c
        /*00b6*/ 	.short	(.L_273 - .L_272)


	//   ....[0]....
.L_272:
        /*00b8*/ 	.word	0x00000270


	//   ....[1]....
        /*00bc*/ 	.word	0x00000b70


	//   ....[2]....
        /*00c0*/ 	.word	0x00001200


	//----- nvinfo : EIATTR_CRS_STACK_SIZE
	.align		4
.L_273:
        /*00c4*/ 	.byte	0x04, 0x1e
        /*00c6*/ 	.short	(.L_275 - .L_274)
.L_274:
        /*00c8*/ 	.word	0x00000000


	//----- nvinfo : EIATTR_CBANK_PARAM_SIZE
	.align		4
.L_275:
        /*00cc*/ 	.byte	0x03, 0x19
        /*00ce*/ 	.short	0x0048


	//----- nvinfo : EIATTR_PARAM_CBANK
	.align		4
        /*00d0*/ 	.byte	0x04, 0x0a
        /*00d2*/ 	.short	(.L_277 - .L_276)
	.align		4
.L_276:
        /*00d4*/ 	.word	index@(.nv.constant0._Z27relu_backward_c_last_kernelIfffLi4EEvPKT_S2_S2_PKT0_S5_PKT1_S8_PS0_ii)
        /*00d8*/ 	.short	0x0210
        /*00da*/ 	.short	0x0048


	//----- nvinfo : EIATTR_SW_WAR
	.align		4
.L_277:
        /*00dc*/ 	.byte	0x04, 0x36
        /*00de*/ 	.short	(.L_279 - .L_278)
.L_278:
        /*00e0*/ 	.word	0x00000008
.L_279:


//--------------------- .nv.info._Z32batchnorm_backward_c_last_kernelIN3c104HalfEfS1_Li4EEvPKT_S4_PKT0_S7_PKT1_S7_S7_PKiPS2_lii --------------------------
	.section	.nv.info._Z32batchnorm_backward_c_last_kernelIN3c104HalfEfS1_Li4EEvPKT_S4_PKT0_S7_PKT1_S7_S7_PKiPS2_lii,"",@"SHT_CUDA_INFO"
	.sectionflags	@""
	.align	4


	//----- nvinfo : EIATTR_CUDA_API_VERSION
	.align		4
        /*0000*/ 	.byte	0x04, 0x37
        /*0002*/ 	.short	(.L_281 - .L_280)
.L_280:
        /*0004*/ 	.word	0x00000082


	//----- nvinfo : EIATTR_KPARAM_INFO
	.align		4
.L_281:
        /*0008*/ 	.byte	0x04, 0x17
        /*000a*/ 	.short	(.L_283 - .L_282)
.L_282:
        /*000c*/ 	.word	0x00000000
        /*0010*/ 	.short	0x000b
        /*0012*/ 	.short	0x0054
        /*0014*/ 	.byte	0x00, 0xf0, 0x11, 0x00


	//----- nvinfo : EIATTR_KPARAM_INFO
	.align		4
.L_283:
        /*0018*/ 	.byte	0x04, 0x17
        /*001a*/ 	.short	(.L_285 - .L_284)
.L_284:
        /*001c*/ 	.word	0x00000000
        /*0020*/ 	.short	0x000a
        /*0022*/ 	.short	0x0050
        /*0024*/ 	.byte	0x00, 0xf0, 0x11, 0x00


	//----- nvinfo : EIATTR_KPARAM_INFO
	.align		4
.L_285:
        /*0028*/ 	.byte	0x04, 0x17
        /*002a*/ 	.short	(.L_287 - .L_286)
.L_286:
        /*002c*/ 	.word	0x00000000
        /*0030*/ 	.short	0x0009
        /*0032*/ 	.short	0x0048
        /*0034*/ 	.byte	0x00, 0xf0, 0x21, 0x00


	//----- nvinfo : EIATTR_KPARAM_INFO
	.align		4
.L_287:
        /*0038*/ 	.byte	0x04, 0x17
        /*003a*/ 	.short	(.L_289 - .L_288)
.L_288:
        /*003c*/ 	.word	0x00000000
        /*0040*/ 	.short	0x0008
        /*0042*/ 	.short	0x0040
        /*0044*/ 	.byte	0x00, 0xf0, 0x21, 0x00


	//----- nvinfo : EIATTR_KPARAM_INFO
	.align		4
.L_289:
        /*0048*/ 	.byte	0x04, 0x17
        /*004a*/ 	.short	(.L_291 - .L_290)
.L_290:
        /*004c*/ 	.word	0x00000000
        /*0050*/ 	.short	0x0007
        /*0052*/ 	.short	0x0038
        /*0054*/ 	.byte	0x00, 0xf0, 0x21, 0x00


	//----- nvinfo : EIATTR_KPARAM_INFO
	.align		4
.L_291:
        /*0058*/ 	.byte	0x04, 0x17
        /*005a*/ 	.short	(.L_293 - .L_292)
.L_292:
        /*005c*/ 	.word	0x00000000
        /*0060*/ 	.short	0x0006
        /*0062*/ 	.short	0x0030
        /*0064*/ 	.byte	0x00, 0xf0, 0x21, 0x00


	//----- nvinfo : EIATTR_KPARAM_INFO
	.align		4
.L_293:
        /*0068*/ 	.byte	0x04, 0x17
        /*006a*/ 	.short	(.L_295 - .L_294)
.L_294:
        /*006c*/ 	.word	0x00000000
        /*0070*/ 	.short	0x0005
        /*0072*/ 	.short	0x0028
        /*0074*/ 	.byte	0x00, 0xf0, 0x21, 0x00


	//----- nvinfo : EIATTR_KPARAM_INFO
	.align		4
.L_295:
        /*0078*/ 	.byte	0x04, 0x17
        /*007a*/ 	.short	(.L_297 - .L_296)
.L_296:
        /*007c*/ 	.word	0x00000000
        /*0080*/ 	.short	0x0004
        /*0082*/ 	.short	0x0020
        /*0084*/ 	.byte	0x00, 0xf0, 0x21, 0x00


	//----- nvinfo : EIATTR_KPARAM_INFO
	.align		4
.L_297:
        /*0088*/ 	.byte	0x04, 0x17
        /*008a*/ 	.short	(.L_299 - .L_298)
.L_298:
        /*008c*/ 	.word	0x00000000
        /*0090*/ 	.short	0x0003
        /*0092*/ 	.short	0x0018
        /*0094*/ 	.byte	0x00, 0xf0, 0x21, 0x00


	//----- nvinfo : EIATTR_KPARAM_INFO
	.align		4
.L_299:
        /*0098*/ 	.byte	0x04, 0x17
        /*009a*/ 	.short	(.L_301 - .L_300)
.L_300:
        /*009c*/ 	.word	0x00000000
        /*00a0*/ 	.short	0x0002
        /*00a2*/ 	.short	0x0010
        /*00a4*/ 	.byte	0x00, 0xf0, 0x21, 0x00


	//----- nvinfo : EIATTR_KPARAM_INFO
	.align		4
.L_301:
        /*00a8*/ 	.byte	0x04, 0x17
        /*00aa*/ 	.short	(.L_303 - .L_302)
.L_302:
        /*00ac*/ 	.word	0x00000000
        /*00b0*/ 	.short	0x0001
        /*00b2*/ 	.short	0x0008
        /*00b4*/ 	.byte	0x00, 0xf0, 0x21, 0x00


	//----- nvinfo : EIATTR_KPARAM_INFO
	.align		4
.L_303:
        /*00b8*/ 	.byte	0x04, 0x17
        /*00ba*/ 	.short	(.L_305 - .L_304)
.L_304:
        /*00bc*/ 	.word	0x00000000
        /*00c0*/ 	.short	0x0000
        /*00c2*/ 	.short	0x0000
        /*00c4*/ 	.byte	0x00, 0xf0, 0x21, 0x00


	//----- nvinfo : EIATTR_SPARSE_MMA_MASK
	.align		4
.L_305:
        /*00c8*/ 	.byte	0x03, 0x50
        /*00ca*/ 	.short	0x0000


	//----- nvinfo : EIATTR_MAXREG_COUNT
	.align		4
        /*00cc*/ 	.byte	0x03, 0x1b
        /*00ce*/ 	.short	0x00ff


	//----- nvinfo : EIATTR_MERCURY_ISA_VERSION
	.align		4
        /*00d0*/ 	.byte	0x03, 0x5f
        /*00d2*/ 	.short	0x0101


	//----- nvinfo : EIATTR_EXIT_INSTR_OFFSETS
	.align		4
        /*00d4*/ 	.byte	0x04, 0x1c
        /*00d6*/ 	.short	(.L_307 - .L_306)


	//   ....[0]....
.L_306:
        /*00d8*/ 	.word	0x00000d50


	//   ....[1]....
        /*00dc*/ 	.word	0x00001b10


	//   ....[2]....
        /*00e0*/ 	.word	0x00001ed0


	//   ....[3]....
        /*00e4*/ 	.word	0x00001ff0


	//----- nvinfo : EIATTR_CBANK_PARAM_SIZE
	.align		4
.L_307:
        /*00e8*/ 	.byte	0x03, 0x19
        /*00ea*/ 	.short	0x0058


	//----- nvinfo : EIATTR_PARAM_CBANK
	.align		4
        /*00ec*/ 	.byte	0x04, 0x0a
        /*00ee*/ 	.short	(.L_309 - .L_308)
	.align		4
.L_308:
        /*00f0*/ 	.word	index@(.nv.constant0._Z32batchnorm_backward_c_last_kernelIN3c104HalfEfS1_Li4EEvPKT_S4_PKT0_S7_PKT1_S7_S7_PKiPS2_lii)
        /*00f4*/ 	.short	0x0210
        /*00f6*/ 	.short	0x0058


	//----- nvinfo : EIATTR_SW_WAR
	.align		4
.L_309:
        /*00f8*/ 	.byte	0x04, 0x36
        /*00fa*/ 	.short	(.L_311 - .L_310)
.L_310:
        /*00fc*/ 	.word	0x00000008
.L_311:


//--------------------- .nv.info._Z32batchnorm_backward_c_last_kernelIN3c104HalfEffLi4EEvPKT_S4_PKT0_S7_PKT1_S7_S7_PKiPS2_lii --------------------------
	.section	.nv.info._Z32batchnorm_backward_c_last_kernelIN3c104HalfEffLi4EEvPKT_S4_PKT0_S7_PKT1_S7_S7_PKiPS2_lii,"",@"SHT_CUDA_INFO"
	.sectionflags	@""
	.align	4


	//----- nvinfo : EIATTR_CUDA_API_VERSION
	.align		4
        /*0000*/ 	.byte	0x04, 0x37
        /*0002*/ 	.short	(.L_313 - .L_312)
.L_312:
        /*0004*/ 	.word	0x00000082


	//----- nvinfo : EIATTR_KPARAM_INFO
	.align		4
.L_313:
        /*0008*/ 	.byte	0x04, 0x17
        /*000a*/ 	.short	(.L_315 - .L_314)
.L_314:
        /*000c*/ 	.word	0x00000000
        /*0010*/ 	.short	0x000b
        /*0012*/ 	.short	0x0054
        /*0014*/ 	.byte	0x00, 0xf0, 0x11, 0x00


	//----- nvinfo : EIATTR_KPARAM_INFO
	.align		4
.L_315:
        /*0018*/ 	.byte	0x04, 0x17
        /*001a*/ 	.short	(.L_317 - .L_316)
.L_316:
        /*001c*/ 	.word	0x00000000
        /*0020*/ 	.short	0x000a
        /*0022*/ 	.short	0x0050
        /*0024*/ 	.byte	0x00, 0xf0, 0x11, 0x00


	//----- nvinfo : EIATTR_KPARAM_INFO
	.align		4
.L_317:
        /*0028*/ 	.byte	0x04, 0x17
        /*002a*/ 	.short	(.L_319 - .L_318)
.L_318:
        /*002c*/ 	.word	0x00000000
        /*0030*/ 	.short	0x0009
        /*0032*/ 	.short	0x0048
        /*0034*/ 	.byte	0x00, 0xf0, 0x21, 0x00


	//----- nvinfo : EIATTR_KPARAM_INFO
	.align		4
.L_319:
        /*0038*/ 	.byte	0x04, 0x17
        /*003a*/ 	.short	(.L_321 - .L_320)
.L_320:
        /*003c*/ 	.word	0x00000000
        /*0040*/ 	.short	0x0008
        /*0042*/ 	.short	0x0040
        /*0044*/ 	.byte	0x00, 0xf0, 0x21, 0x00


	//----- nvinfo : EIATTR_KPARAM_INFO
	.align		4
.L_321:
        /*0048*/ 	.byte	0x04, 0x17
        /*004a*/ 	.short	(.L_323 - .L_322)
.L_322:
        /*004c*/ 	.word	0x00000000
        /*0050*/ 	.short	0x0007
        /*0052*/ 	.short	0x0038
        /*0054*/ 	.byte	0x00, 0xf0, 0x21, 0x00


	//----- nvinfo : EIATTR_KPARAM_INFO
	.align		4
.L_323:
        /*0058*/ 	.byte	0x04, 0x17
        /*005a*/ 	.short	(.L_325 - .L_324)
.L_324:
        /*005c*/ 	.word	0x00000000
        /*0060*/ 	.short	0x0006
        /*0062*/ 	.short	0x0030
        /*0064*/ 	.byte	0x00, 0xf0, 0x21, 0x00


	//----- nvinfo : EIATTR_KPARAM_INFO
	.align		4
.L_325:
        /*0068*/ 	.byte	0x04, 0x17
        /*006a*/ 	.short	(.L_327 - .L_326)
.L_326:
        /*006c*/ 	.word	0x00000000
        /*0070*/ 	.short	0x0005
        /*0072*/ 	.short	0x0028
        /*0074*/ 	.byte	0x00, 0xf0, 0x21, 0x00


	//----- nvinfo : EIATTR_KPARAM_INFO
	.align		4
.L_327:
        /*0078*/ 	.byte	0x04, 0x17
        /*007a*/ 	.short	(.L_329 - .L_328)
.L_328:
        /*007c*/ 	.word	0x00000000
        /*0080*/ 	.short	0x0004
        /*0082*/ 	.short	0x0020
        /*0084*/ 	.byte	0x00, 0xf0, 0x21, 0x00


	//----- nvinfo : EIATTR_KPARAM_INFO
	.align		4
.L_329:
        /*0088*/ 	.byte	0x04, 0x17
        /*008a*/ 	.short	(.L_331 - .L_330)
.L_330:
        /*008c*/ 	.word	0x00000000
        /*0090*/ 	.short	0x0003
        /*0092*/ 	.short	0x0018
        /*0094*/ 	.byte	0x00, 0xf0, 0x21, 0x00


	//----- nvinfo : EIATTR_KPARAM_INFO
	.align		4
.L_331:
        /*0098*/ 	.byte	0x04, 0x17
        /*009a*/ 	.short	(.L_333 - .L_332)
.L_332:
        /*009c*/ 	.word	0x00000000
        /*00a0*/ 	.short	0x0002
        /*00a2*/ 	.short	0x0010
        /*00a4*/ 	.byte	0x00, 0xf0, 0x21, 0x00


	//----- nvinfo : EIATTR_KPARAM_INFO
	.align		4
.L_333:
        /*00a8*/ 	.byte	0x04, 0x17
        /*00aa*/ 	.short	(.L_335 - .L_334)
.L_334:
        /*00ac*/ 	.word	0x00000000
        /*00b0*/ 	.short	0x0001
        /*00b2*/ 	.short	0x0008
        /*00b4*/ 	.byte	0x00, 0xf0, 0x21, 0x00


	//----- nvinfo : EIATTR_KPARAM_INFO
	.align		4
.L_335:
        /*00b8*/ 	.byte	0x04, 0x17
        /*00ba*/ 	.short	(.L_337 - .L_336)
.L_336:
        /*00bc*/ 	.word	0x00000000
        /*00c0*/ 	.short	0x0000
        /*00c2*/ 	.short	0x0000
        /*00c4*/ 	.byte	0x00, 0xf0, 0x21, 0x00


	//----- nvinfo : EIATTR_SPARSE_MMA_MASK
	.align		4
.L_337:
        /*00c8*/ 	.byte	0x03, 0x50
        /*00ca*/ 	.short	0x0000


	//----- nvinfo : EIATTR_MAXREG_COUNT
	.align		4
        /*00cc*/ 	.byte	0x03, 0x1b
        /*00ce*/ 	.short	0x00ff


	//----- nvinfo : EIATTR_MERCURY_ISA_VERSION
	.align		4
        /*00d0*/ 	.byte	0x03, 0x5f
        /*00d2*/ 	.short	0x0101


	//----- nvinfo : EIATTR_EXIT_INSTR_OFFSETS
	.align		4
        /*00d4*/ 	.byte	0x04, 0x1c
        /*00d6*/ 	.short	(.L_339 - .L_338)


	//   ....[0]....
.L_338:
        /*00d8*/ 	.word	0x00000d40


	//   ....[1]....
        /*00dc*/ 	.word	0x00001b00


	//   ....[2]....
        /*00e0*/ 	.word	0x00001ec0


	//   ....[3]....
        /*00e4*/ 	.word	0x00001fe0


	//----- nvinfo : EIATTR_CBANK_PARAM_SIZE
	.align		4
.L_339:
        /*00e8*/ 	.byte	0x03, 0x19
        /*00ea*/ 	.short	0x0058


	//----- nvinfo : EIATTR_PARAM_CBANK
	.align		4
        /*00ec*/ 	.byte	0x04, 0x0a
        /*00ee*/ 	.short	(.L_341 - .L_340)
	.align		4
.L_340:
        /*00f0*/ 	.word	index@(.nv.constant0._Z32batchnorm_backward_c_last_kernelIN3c104HalfEffLi4EEvPKT_S4_PKT0_S7_PKT1_S7_S7_PKiPS2_lii)
        /*00f4*/ 	.short	0x0210
        /*00f6*/ 	.short	0x0058


	//----- nvinfo : EIATTR_SW_WAR
	.align		4
.L_341:
        /*00f8*/ 	.byte	0x04, 0x36
        /*00fa*/ 	.short	(.L_343 - .L_342)
.L_342:
        /*00fc*/ 	.word	0x00000008
.L_343:


//--------------------- .nv.info._Z32batchnorm_backward_c_last_kernelIfffLi4EEvPKT_S2_PKT0_S5_PKT1_S5_S5_PKiPS0_lii --------------------------
	.section	.nv.info._Z32batchnorm_backward_c_last_kernelIfffLi4EEvPKT_S2_PKT0_S5_PKT1_S5_S5_PKiPS0_lii,"",@"SHT_CUDA_INFO"
	.sectionflags	@""
	.align	4


	//----- nvinfo : EIATTR_CUDA_API_VERSION
	.align		4
        /*0000*/ 	.byte	0x04, 0x37
        /*0002*/ 	.short	(.L_345 - .L_344)
.L_344:
        /*0004*/ 	.word	0x00000082


	//----- nvinfo : EIATTR_KPARAM_INFO
	.align		4
.L_345:
        /*0008*/ 	.byte	0x04, 0x17
        /*000a*/ 	.short	(.L_347 - .L_346)
.L_346:
        /*000c*/ 	.word	0x00000000
        /*0010*/ 	.short	0x000b
        /*0012*/ 	.short	0x0054
        /*0014*/ 	.byte	0x00, 0xf0, 0x11, 0x00


	//----- nvinfo : EIATTR_KPARAM_INFO
	.align		4
.L_347:
        /*0018*/ 	.byte	0x04, 0x17
        /*001a*/ 	.short	(.L_349 - .L_348)
.L_348:
        /*001c*/ 	.word	0x00000000
        /*0020*/ 	.short	0x000a
        /*0022*/ 	.short	0x0050
        /*0024*/ 	.byte	0x00, 0xf0, 0x11, 0x00


	//----- nvinfo : EIATTR_KPARAM_INFO
	.align		4
.L_349:
        /*0028*/ 	.byte	0x04, 0x17
        /*002a*/ 	.short	(.L_351 - .L_350)
.L_350:
        /*002c*/ 	.word	0x00000000
        /*0030*/ 	.short	0x0009
        /*0032*/ 	.short	0x0048
        /*0034*/ 	.byte	0x00, 0xf0, 0x21, 0x00


	//----- nvinfo : EIATTR_KPARAM_INFO
	.align		4
.L_351:
        /*0038*/ 	.byte	0x04, 0x17
        /*003a*/ 	.short	(.L_353 - .L_352)
.L_352:
        /*003c*/ 	.word	0x00000000
        /*0040*/ 	.short	0x0008
        /*0042*/ 	.short	0x0040
        /*0044*/ 	.byte	0x00, 0xf0, 0x21, 0x00


	//----- nvinfo : EIATTR_KPARAM_INFO
	.align		4
.L_353:
        /*0048*/ 	.byte	0x04, 0x17
        /*004a*/ 	.short	(.L_355 - .L_354)
.L_354:
        /*004c*/ 	.word	0x00000000
        /*0050*/ 	.short	0x0007
        /*0052*/ 	.short	0x0038
        /*0054*/ 	.byte	0x00, 0xf0, 0x21, 0x00


	//----- nvinfo : EIATTR_KPARAM_INFO
	.align		4
.L_355:
        /*0058*/ 	.byte	0x04, 0x17
        /*005a*/ 	.short	(.L_357 - .L_356)
.L_356:
        /*005c*/ 	.word	0x00000000
        /*0060*/ 	.short	0x0006
        /*0062*/ 	.short	0x0030
        /*0064*/ 	.byte	0x00, 0xf0, 0x21, 0x00


	//----- nvinfo : EIATTR_KPARAM_INFO
	.align		4
.L_357:
        /*0068*/ 	.byte	0x04, 0x17
        /*006a*/ 	.short	(.L_359 - .L_358)
.L_358:
        /*006c*/ 	.word	0x00000000
        /*0070*/ 	.short	0x0005
        /*0072*/ 	.short	0x0028
        /*0074*/ 	.byte	0x00, 0xf0, 0x21, 0x00


	//----- nvinfo : EIATTR_KPARAM_INFO
	.align		4
.L_359:
        /*0078*/ 	.byte	0x04, 0x17
        /*007a*/ 	.short	(.L_361 - .L_360)
.L_360:
        /*007c*/ 	.word	0x00000000
        /*0080*/ 	.short	0x0004
        /*0082*/ 	.short	0x0020
        /*0084*/ 	.byte	0x00, 0xf0, 0x21, 0x00


	//----- nvinfo : EIATTR_KPARAM_INFO
	.align		4
.L_361:
        /*0088*/ 	.byte	0x04, 0x17
        /*008a*/ 	.short	(.L_363 - .L_362)
.L_362:
        /*008c*/ 	.word	0x00000000
        /*0090*/ 	.short	0x0003
        /*0092*/ 	.short	0x0018
        /*0094*/ 	.byte	0x00, 0xf0, 0x21, 0x00


	//----- nvinfo : EIATTR_KPARAM_INFO
	.align		4
.L_363:
        /*0098*/ 	.byte	0x04, 0x17
        /*009a*/ 	.short	(.L_365 - .L_364)
.L_364:
        /*009c*/ 	.word	0x00000000
        /*00a0*/ 	.short	0x0002
        /*00a2*/ 	.short	0x0010
        /*00a4*/ 	.byte	0x00, 0xf0, 0x21, 0x00


	//----- nvinfo : EIATTR_KPARAM_INFO
	.align		4
.L_365:
        /*00a8*/ 	.byte	0x04, 0x17
        /*00aa*/ 	.short	(.L_367 - .L_366)
.L_366:
        /*00ac*/ 	.word	0x00000000
        /*00b0*/ 	.short	0x0001
        /*00b2*/ 	.short	0x0008
        /*00b4*/ 	.byte	0x00, 0xf0, 0x21, 0x00


	//----- nvinfo : EIATTR_KPARAM_INFO
	.align		4
.L_367:
        /*00b8*/ 	.byte	0x04, 0x17
        /*00ba*/ 	.short	(.L_369 - .L_368)
.L_368:
        /*00bc*/ 	.word	0x00000000
        /*00c0*/ 	.short	0x0000
        /*00c2*/ 	.short	0x0000
        /*00c4*/ 	.byte	0x00, 0xf0, 0x21, 0x00


	//----- nvinfo : EIATTR_SPARSE_MMA_MASK
	.align		4
.L_369:
        /*00c8*/ 	.byte	0x03, 0x50
        /*00ca*/ 	.short	0x0000


	//----- nvinfo : EIATTR_MAXREG_COUNT
	.align		4
        /*00cc*/ 	.byte	0x03, 0x1b
        /*00ce*/ 	.short	0x00ff


	//----- nvinfo : EIATTR_MERCURY_ISA_VERSION
	.align		4
        /*00d0*/ 	.byte	0x03, 0x5f
        /*00d2*/ 	.short	0x0101


	//----- nvinfo : EIATTR_EXIT_INSTR_OFFSETS
	.align		4
        /*00d4*/ 	.byte	0x04, 0x1c
        /*00d6*/ 	.short	(.L_371 - .L_370)


	//   ....[0]....
.L_370:
        /*00d8*/ 	.word	0x00000d40


	//   ....[1]....
        /*00dc*/ 	.word	0x00001910


	//   ....[2]....
        /*00e0*/ 	.word	0x00001c40


	//   ....[3]....
        /*00e4*/ 	.word	0x00001d30


	//----- nvinfo : EIATTR_CBANK_PARAM_SIZE
	.align		4
.L_371:
        /*00e8*/ 	.byte	0x03, 0x19
        /*00ea*/ 	.short	0x0058


	//----- nvinfo : EIATTR_PARAM_CBANK
	.align		4
        /*00ec*/ 	.byte	0x04, 0x0a
        /*00ee*/ 	.short	(.L_373 - .L_372)
	.align		4
.L_372:
        /*00f0*/ 	.word	index@(.nv.constant0._Z32batchnorm_backward_c_last_kernelIfffLi4EEvPKT_S2_PKT0_S5_PKT1_S5_S5_PKiPS0_lii)
        /*00f4*/ 	.short	0x0210
        /*00f6*/ 	.short	0x0058


	//----- nvinfo : EIATTR_SW_WAR
	.align		4
.L_373:
        /*00f8*/ 	.byte	0x04, 0x36
        /*00fa*/ 	.short	(.L_375 - .L_374)
.L_374:
        /*00fc*/ 	.word	0x00000008
.L_375:


//--------------------- .nv.info._Z23reduce_bn_c_last_kernelIN3c104HalfEfS1_Li4EEvPKT_S4_PKT0_S7_PS5_S8_PT1_SA_PVS5_Piii --------------------------
	.section	.nv.info._Z23reduce_bn_c_last_kernelIN3c104HalfEfS1_Li4EEvPKT_S4_PKT0_S7_PS5_S8_PT1_SA_PVS5_Piii,"",@"SHT_CUDA_INFO"
	.sectionflags	@""
	.align	4


	//----- nvinfo : EIATTR_CUDA_API_VERSION
	.align		4
        /*0000*/ 	.byte	0x04, 0x37
        /*0002*/ 	.short	(.L_377 - .L_376)
.L_376:
        /*0004*/ 	.word	0x00000082


	//----- nvinfo : EIATTR_KPARAM_INFO
	.align		4
.L_377:
        /*0008*/ 	.byte	0x04, 0x17
        /*000a*/ 	.short	(.L_379 - .L_378)
.L_378:
        /*000c*/ 	.word	0x00000000
        /*0010*/ 	.short	0x000b
        /*0012*/ 	.short	0x0054
        /*0014*/ 	.byte	0x00, 0xf0, 0x11, 0x00


	//----- nvinfo : EIATTR_KPARAM_INFO
	.align		4
.L_379:
        /*0018*/ 	.byte	0x04, 0x17
        /*001a*/ 	.short	(.L_381 - .L_380)
.L_380:
        /*001c*/ 	.word	0x00000000
        /*0020*/ 	.short	0x000a
        /*0022*/ 	.short	0x0050
        /*0024*/ 	.byte	0x00, 0xf0, 0x11, 0x00


	//----- nvinfo : EIATTR_KPARAM_INFO
	.align		4
.L_381:
        /*0028*/ 	.byte	0x04, 0x17
        /*002a*/ 	.short	(.L_383 - .L_382)
.L_382:
        /*002c*/ 	.word	0x00000000
        /*0030*/ 	.short	0x0009
        /*0032*/ 	.short	0x0048
        /*0034*/ 	.byte	0x00, 0xf0, 0x21, 0x00


	//----- nvinfo : EIATTR_KPARAM_INFO
	.align		4
.L_383:
        /*0038*/ 	.byte	0x04, 0x17
        /*003a*/ 	.short	(.L_385 - .L_384)
.L_384:
        /*003c*/ 	.word	0x00000000
        /*0040*/ 	.short	0x0008
        /*0042*/ 	.short	0x0040
        /*0044*/ 	.byte	0x00, 0xf0, 0x21, 0x00


	//----- nvinfo : EIATTR_KPARAM_INFO
	.align		4
.L_385:
        /*0048*/ 	.byte	0x04, 0x17
        /*004a*/ 	.short	(.L_387 - .L_386)
.L_386:
        /*004c*/ 	.word	0x00000000
        /*0050*/ 	.short	0x0007
        /*0052*/ 	.short	0x0038
        /*0054*/ 	.byte	0x00, 0xf0, 0x21, 0x00


	//----- nvinfo : EIATTR_KPARAM_INFO
	.align		4
.L_387:
        /*0058*/ 	.byte	0x04, 0x17
        /*005a*/ 	.short	(.L_389 - .L_388)
.L_388:
        /*005c*/ 	.word	0x00000000
        /*0060*/ 	.short	0x0006
        /*0062*/ 	.short	0x0030
        /*0064*/ 	.byte	0x00, 0xf0, 0x21, 0x00


	//----- nvinfo : EIATTR_KPARAM_INFO
	.align		4
.L_389:
        /*0068*/ 	.byte	0x04, 0x17
        /*006a*/ 	.short	(.L_391 - .L_390)
.L_390:
        /*006c*/ 	.word	0x00000000
        /*0070*/ 	.short	0x0005
        /*0072*/ 	.short	0x0028
        /*0074*/ 	.byte	0x00, 0xf0, 0x21, 0x00


	//----- nvinfo : EIATTR_KPARAM_INFO
	.align		4
.L_391:
        /*0078*/ 	.byte	0x04, 0x17
        /*007a*/ 	.short	(.L_393 - .L_392)
.L_392:
        /*007c*/ 	.word	0x00000000
        /*0080*/ 	.short	0x0004
        /*0082*/ 	.short	0x0020
        /*0084*/ 	.byte	0x00, 0xf0, 0x21, 0x00


	//----- nvinfo : EIATTR_KPARAM_INFO
	.align		4
.L_393:
        /*0088*/ 	.byte	0x04, 0x17
        /*008a*/ 	.short	(.L_395 - .L_394)
.L_394:
        /*008c*/ 	.word	0x00000000
        /*0090*/ 	.short	0x0003
        /*0092*/ 	.short	0x0018
        /*0094*/ 	.byte	0x00, 0xf0, 0x21, 0x00


	//----- nvinfo : EIATTR_KPARAM_INFO
	.align		4
.L_395:
        /*0098*/ 	.byte	0x04, 0x17
        /*009a*/ 	.short	(.L_397 - .L_396)
.L_396:
        /*009c*/ 	.word	0x00000000
        /*00a0*/ 	.short	0x0002
        /*00a2*/ 	.short	0x0010
        /*00a4*/ 	.byte	0x00, 0xf0, 0x21, 0x00


	//----- nvinfo : EIATTR_KPARAM_INFO
	.align		4
.L_397:
        /*00a8*/ 	.byte	0x04, 0x17
        /*00aa*/ 	.short	(.L_399 - .L_398)
.L_398:
        /*00ac*/ 	.word	0x00000000
        /*00b0*/ 	.short	0x0001
        /*00b2*/ 	.short	0x0008
        /*00b4*/ 	.byte	0x00, 0xf0, 0x21, 0x00


	//----- nvinfo : EIATTR_KPARAM_INFO
	.align		4
.L_399:
        /*00b8*/ 	.byte	0x04, 0x17
        /*00ba*/ 	.short	(.L_401 - .L_400)
.L_400:
        /*00bc*/ 	.word	0x00000000
        /*00c0*/ 	.short	0x0000
        /*00c2*/ 	.short	0x0000
        /*00c4*/ 	.byte	0x00, 0xf0, 0x21, 0x00


	//----- nvinfo : EIATTR_SPARSE_MMA_MASK
	.align		4
.L_401:
        /*00c8*/ 	.byte	0x03, 0x50
        /*00ca*/ 	.short	0x0000


	//----- nvinfo : EIATTR_MAXREG_COUNT
	.align		4
        /*00cc*/ 	.byte	0x03, 0x1b
        /*00ce*/ 	.short	0x00ff


	//----- nvinfo : EIATTR_NUM_BARRIERS
	.align		4
        /*00d0*/ 	.byte	0x02, 0x4c
        /*00d2*/ 	.byte	0x01
	.zero		1


	//----- nvinfo : EIATTR_MERCURY_ISA_VERSION
	.align		4
        /*00d4*/ 	.byte	0x03, 0x5f
        /*00d6*/ 	.short	0x0101


	//----- nvinfo : EIATTR_INT_WARP_WIDE_INSTR_OFFSETS
	.align		4
        /*00d8*/ 	.byte	0x04, 0x31
        /*00da*/ 	.short	(.L_403 - .L_402)


	//   ....[0]....
.L_402:
        /*00dc*/ 	.word	0x00003b10


	//   ....[1]....
        /*00e0*/ 	.word	0x00003bd0


	//----- nvinfo : EIATTR_EXIT_INSTR_OFFSETS
	.align		4
.L_403:
        /*00e4*/ 	.byte	0x04, 0x1c
        /*00e6*/ 	.short	(.L_405 - .L_404)


	//   ....[0]....
.L_404:
        /*00e8*/ 	.word	0x000038c0


	//   ....[1]....
        /*00ec*/ 	.word	0x00003980


	//   ....[2]....
        /*00f0*/ 	.word	0x00003c60


	//   ....[3]....
        /*00f4*/ 	.word	0x000062b0


	//   ....[4]....
        /*00f8*/ 	.word	0x00006390


	//----- nvinfo : EIATTR_CRS_STACK_SIZE
	.align		4
.L_405:
        /*00fc*/ 	.byte	0x04, 0x1e
        /*00fe*/ 	.short	(.L_407 - .L_406)
.L_406:
        /*0100*/ 	.word	0x00000000


	//----- nvinfo : EIATTR_CBANK_PARAM_SIZE
	.align		4
.L_407:
        /*0104*/ 	.byte	0x03, 0x19
        /*0106*/ 	.short	0x0058


	//----- nvinfo : EIATTR_PARAM_CBANK
	.align		4
        /*0108*/ 	.byte	0x04, 0x0a
        /*010a*/ 	.short	(.L_409 - .L_408)
	.align		4
.L_408:
        /*010c*/ 	.word	index@(.nv.constant0._Z23reduce_bn_c_last_kernelIN3c104HalfEfS1_Li4EEvPKT_S4_PKT0_S7_PS5_S8_PT1_SA_PVS5_Piii)
        /*0110*/ 	.short	0x0210
        /*0112*/ 	.short	0x0058


	//----- nvinfo : EIATTR_SW_WAR
	.align		4
.L_409:
        /*0114*/ 	.byte	0x04, 0x36
        /*0116*/ 	.short	(.L_411 - .L_410)
.L_410:
        /*0118*/ 	.word	0x00000008
.L_411:


//--------------------- .nv.info._Z23reduce_bn_c_last_kernelIN3c104HalfEffLi4EEvPKT_S4_PKT0_S7_PS5_S8_PT1_SA_PVS5_Piii --------------------------
	.section	.nv.info._Z23reduce_bn_c_last_kernelIN3c104HalfEffLi4EEvPKT_S4_PKT0_S7_PS5_S8_PT1_SA_PVS5_Piii,"",@"SHT_CUDA_INFO"
	.sectionflags	@""
	.align	4


	//----- nvinfo : EIATTR_CUDA_API_VERSION
	.align		4
        /*0000*/ 	.byte	0x04, 0x37
        /*0002*/ 	.short	(.L_413 - .L_412)
.L_412:
        /*0004*/ 	.word	0x00000082


	//----- nvinfo : EIATTR_KPARAM_INFO
	.align		4
.L_413:
        /*0008*/ 	.byte	0x04, 0x17
        /*000a*/ 	.short	(.L_415 - .L_414)
.L_414:
        /*000c*/ 	.word	0x00000000
        /*0010*/ 	.short	0x000b
        /*0012*/ 	.short	0x0054
        /*0014*/ 	.byte	0x00, 0xf0, 0x11, 0x00


	//----- nvinfo : EIATTR_KPARAM_INFO
	.align		4
.L_415:
        /*0018*/ 	.byte	0x04, 0x17
        /*001a*/ 	.short	(.L_417 - .L_416)
.L_416:
        /*001c*/ 	.word	0x00000000
        /*0020*/ 	.short	0x000a
        /*0022*/ 	.short	0x0050
        /*0024*/ 	.byte	0x00, 0xf0, 0x11, 0x00


	//----- nvinfo : EIATTR_KPARAM_INFO
	.align		4
.L_417:
        /*0028*/ 	.byte	0x04, 0x17
        /*002a*/ 	.short	(.L_419 - .L_418)
.L_418:
        /*002c*/ 	.word	0x00000000
        /*0030*/ 	.short	0x0009
        /*0032*/ 	.short	0x0048
        /*0034*/ 	.byte	0x00, 0xf0, 0x21, 0x00


	//----- nvinfo : EIATTR_KPARAM_INFO
	.align		4
.L_419:
        /*0038*/ 	.byte	0x04, 0x17
        /*003a*/ 	.short	(.L_421 - .L_420)
.L_420:
        /*003c*/ 	.word	0x00000000
        /*0040*/ 	.short	0x0008
        /*0042*/ 	.short	0x0040
        /*0044*/ 	.byte	0x00, 0xf0, 0x21, 0x00


	//----- nvinfo : EIATTR_KPARAM_INFO
	.align		4
.L_421:
        /*0048*/ 	.byte	0x04, 0x17
        /*004a*/ 	.short	(.L_423 - .L_422)
.L_422:
        /*004c*/ 	.word	0x00000000
        /*0050*/ 	.short	0x0007
        /*0052*/ 	.short	0x0038
        /*0054*/ 	.byte	0x00, 0xf0, 0x21, 0x00


	//----- nvinfo : EIATTR_KPARAM_INFO
	.align		4
.L_423:
        /*0058*/ 	.byte	0x04, 0x17
        /*005a*/ 	.short	(.L_425 - .L_424)
.L_424:
        /*005c*/ 	.word	0x00000000
        /*0060*/ 	.short	0x0006
        /*0062*/ 	.short	0x0030
        /*0064*/ 	.byte	0x00, 0xf0, 0x21, 0x00


	//----- nvinfo : EIATTR_KPARAM_INFO
	.align		4
.L_425:
        /*0068*/ 	.byte	0x04, 0x17
        /*006a*/ 	.short	(.L_427 - .L_426)
.L_426:
        /*006c*/ 	.word	0x00000000
        /*0070*/ 	.short	0x0005
        /*0072*/ 	.short	0x0028
        /*0074*/ 	.byte	0x00, 0xf0, 0x21, 0x00


	//----- nvinfo : EIATTR_KPARAM_INFO
	.align		4
.L_427:
        /*0078*/ 	.byte	0x04, 0x17
        /*007a*/ 	.short	(.L_429 - .L_428)
.L_428:
        /*007c*/ 	.word	0x00000000
        /*0080*/ 	.short	0x0004
        /*0082*/ 	.short	0x0020
        /*0084*/ 	.byte	0x00, 0xf0, 0x21, 0x00


	//----- nvinfo : EIATTR_KPARAM_INFO
	.align		4
.L_429:
        /*0088*/ 	.byte	0x04, 0x17
        /*008a*/ 	.short	(.L_431 - .L_430)
.L_430:
        /*008c*/ 	.word	0x00000000
        /*0090*/ 	.short	0x0003
        /*0092*/ 	.short	0x0018
        /*0094*/ 	.byte	0x00, 0xf0, 0x21, 0x00


	//----- nvinfo : EIATTR_KPARAM_INFO
	.align		4
.L_431:
        /*0098*/ 	.byte	0x04, 0x17
        /*009a*/ 	.short	(.L_433 - .L_432)
.L_432:
        /*009c*/ 	.word	0x00000000
        /*00a0*/ 	.short	0x0002
        /*00a2*/ 	.short	0x0010
        /*00a4*/ 	.byte	0x00, 0xf0, 0x21, 0x00


	//----- nvinfo : EIATTR_KPARAM_INFO
	.align		4
.L_433:
        /*00a8*/ 	.byte	0x04, 0x17
        /*00aa*/ 	.short	(.L_435 - .L_434)
.L_434:
        /*00ac*/ 	.word	0x00000000
        /*00b0*/ 	.short	0x0001
        /*00b2*/ 	.short	0x0008
        /*00b4*/ 	.byte	0x00, 0xf0, 0x21, 0x00


	//----- nvinfo : EIATTR_KPARAM_INFO
	.align		4
.L_435:
        /*00b8*/ 	.byte	0x04, 0x17
        /*00ba*/ 	.short	(.L_437 - .L_436)
.L_436:
        /*00bc*/ 	.word	0x00000000
        /*00c0*/ 	.short	0x0000
        /*00c2*/ 	.short	0x0000
        /*00c4*/ 	.byte	0x00, 0xf0, 0x21, 0x00


	//----- nvinfo : EIATTR_SPARSE_MMA_MASK
	.align		4
.L_437:
        /*00c8*/ 	.byte	0x03, 0x50
        /*00ca*/ 	.short	0x0000


	//----- nvinfo : EIATTR_MAXREG_COUNT
	.align		4
        /*00cc*/ 	.byte	0x03, 0x1b
        /*00ce*/ 	.short	0x00ff


	//----- nvinfo : EIATTR_NUM_BARRIERS
	.align		4
        /*00d0*/ 	.byte	0x02, 0x4c
        /*00d2*/ 	.byte	0x01
	.zero		1


	//----- nvinfo : EIATTR_MERCURY_ISA_VERSION
	.align		4
        /*00d4*/ 	.byte	0x03, 0x5f
        /*00d6*/ 	.short	0x0101


	//----- nvinfo : EIATTR_INT_WARP_WIDE_INSTR_OFFSETS
	.align		4
        /*00d8*/ 	.byte	0x04, 0x31
        /*00da*/ 	.short	(.L_439 - .L_438)


	//   ....[0]....
.L_438:
        /*00dc*/ 	.word	0x00003ad0


	//   ....[1]....
        /*00e0*/ 	.word	0x00003b90


	//----- nvinfo : EIATTR_EXIT_INSTR_OFFSETS
	.align		4
.L_439:
        /*00e4*/ 	.byte	0x04, 0x1c
        /*00e6*/ 	.short	(.L_441 - .L_440)


	//   ....[0]....
.L_440:
        /*00e8*/ 	.word	0x000038a0


	//   ....[1]....
        /*00ec*/ 	.word	0x00003940


	//   ....[2]....
        /*00f0*/ 	.word	0x00003c20


	//   ....[3]....
        /*00f4*/ 	.word	0x00006270


	//   ....[4]....
        /*00f8*/ 	.word	0x00006330


	//----- nvinfo : EIATTR_CRS_STACK_SIZE
	.align		4
.L_441:
        /*00fc*/ 	.byte	0x04, 0x1e
        /*00fe*/ 	.short	(.L_443 - .L_442)
.L_442:
        /*0100*/ 	.word	0x00000000


	//----- nvinfo : EIATTR_CBANK_PARAM_SIZE
	.align		4
.L_443:
        /*0104*/ 	.byte	0x03, 0x19
        /*0106*/ 	.short	0x0058


	//----- nvinfo : EIATTR_PARAM_CBANK
	.align		4
        /*0108*/ 	.byte	0x04, 0x0a
        /*010a*/ 	.short	(.L_445 - .L_444)
	.align		4
.L_444:
        /*010c*/ 	.word	index@(.nv.constant0._Z23reduce_bn_c_last_kernelIN3c104HalfEffLi4EEvPKT_S4_PKT0_S7_PS5_S8_PT1_SA_PVS5_Piii)
        /*0110*/ 	.short	0x0210
        /*0112*/ 	.short	0x0058


	//----- nvinfo : EIATTR_SW_WAR
	.align		4
.L_445:
        /*0114*/ 	.byte	0x04, 0x36
        /*0116*/ 	.short	(.L_447 - .L_446)
.L_446:
        /*0118*/ 	.word	0x00000008
.L_447:


//--------------------- .nv.info._Z23reduce_bn_c_last_kernelIfffLi4EEvPKT_S2_PKT0_S5_PS3_S6_PT1_S8_PVS3_Piii --------------------------
	.section	.nv.info._Z23reduce_bn_c_last_kernelIfffLi4EEvPKT_S2_PKT0_S5_PS3_S6_PT1_S8_PVS3_Piii,"",@"SHT_CUDA_INFO"
	.sectionflags	@""
	.align	4


	//----- nvinfo : EIATTR_CUDA_API_VERSION
	.align		4
        /*0000*/ 	.byte	0x04, 0x37
        /*0002*/ 	.short	(.L_449 - .L_448)
.L_448:
        /*0004*/ 	.word	0x00000082


	//----- nvinfo : EIATTR_KPARAM_INFO
	.align		4
.L_449:
        /*0008*/ 	.byte	0x04, 0x17
        /*000a*/ 	.short	(.L_451 - .L_450)
.L_450:
        /*000c*/ 	.word	0x00000000
        /*0010*/ 	.short	0x000b
        /*0012*/ 	.short	0x0054
        /*0014*/ 	.byte	0x00, 0xf0, 0x11, 0x00


	//----- nvinfo : EIATTR_KPARAM_INFO
	.align		4
.L_451:
        /*0018*/ 	.byte	0x04, 0x17
        /*001a*/ 	.short	(.L_453 - .L_452)
.L_452:
        /*001c*/ 	.word	0x00000000
        /*0020*/ 	.short	0x000a
        /*0022*/ 	.short	0x0050
        /*0024*/ 	.byte	0x00, 0xf0, 0x11, 0x00


	//----- nvinfo : EIATTR_KPARAM_INFO
	.align		4
.L_453:
        /*0028*/ 	.byte	0x04, 0x17
        /*002a*/ 	.short	(.L_455 - .L_454)
.L_454:
        /*002c*/ 	.word	0x00000000
        /*0030*/ 	.short	0x0009
        /*0032*/ 	.short	0x0048
        /*0034*/ 	.byte	0x00, 0xf0, 0x21, 0x00


	//----- nvinfo : EIATTR_KPARAM_INFO
	.align		4
.L_455:
        /*0038*/ 	.byte	0x04, 0x17
        /*003a*/ 	.short	(.L_457 - .L_456)
.L_456:
        /*003c*/ 	.word	0x00000000
        /*0040*/ 	.short	0x0008
        /*0042*/ 	.short	0x0040
        /*0044*/ 	.byte	0x00, 0xf0, 0x21, 0x00


	//----- nvinfo : EIATTR_KPARAM_INFO
	.align		4
.L_457:
        /*0048*/ 	.byte	0x04, 0x17
        /*004a*/ 	.short	(.L_459 - .L_458)
.L_458:
        /*004c*/ 	.word	0x00000000
        /*0050*/ 	.short	0x0007
        /*0052*/ 	.short	0x0038
        /*0054*/ 	.byte	0x00, 0xf0, 0x21, 0x00


	//----- nvinfo : EIATTR_KPARAM_INFO
	.align		4
.L_459:
        /*0058*/ 	.byte	0x04, 0x17
        /*005a*/ 	.short	(.L_461 - .L_460)
.L_460:
        /*005c*/ 	.word	0x00000000
        /*0060*/ 	.short	0x0006
        /*0062*/ 	.short	0x0030
        /*0064*/ 	.byte	0x00, 0xf0, 0x21, 0x00


	//----- nvinfo : EIATTR_KPARAM_INFO
	.align		4
.L_461:
        /*0068*/ 	.byte	0x04, 0x17
        /*006a*/ 	.short	(.L_463 - .L_462)
.L_462:
        /*006c*/ 	.word	0x00000000
        /*0070*/ 	.short	0x0005
        /*0072*/ 	.short	0x0028
        /*0074*/ 	.byte	0x00, 0xf0, 0x21, 0x00


	//----- nvinfo : EIATTR_KPARAM_INFO
	.align		4
.L_463:
        /*0078*/ 	.byte	0x04, 0x17
        /*007a*/ 	.short	(.L_465 - .L_464)
.L_464:
        /*007c*/ 	.word	0x00000000
        /*0080*/ 	.short	0x0004
        /*0082*/ 	.short	0x0020
        /*0084*/ 	.byte	0x00, 0xf0, 0x21, 0x00


	//----- nvinfo : EIATTR_KPARAM_INFO
	.align		4
.L_465:
        /*0088*/ 	.byte	0x04, 0x17
        /*008a*/ 	.short	(.L_467 - .L_466)
.L_466:
        /*008c*/ 	.word	0x00000000
        /*0090*/ 	.short	0x0003
        /*0092*/ 	.short	0x0018
        /*0094*/ 	.byte	0x00, 0xf0, 0x21, 0x00


	//----- nvinfo : EIATTR_KPARAM_INFO
	.align		4
.L_467:
        /*0098*/ 	.byte	0x04, 0x17
        /*009a*/ 	.short	(.L_469 - .L_468)
.L_468:
        /*009c*/ 	.word	0x00000000
        /*00a0*/ 	.short	0x0002
        /*00a2*/ 	.short	0x0010
        /*00a4*/ 	.byte	0x00, 0xf0, 0x21, 0x00


	//----- nvinfo : EIATTR_KPARAM_INFO
	.align		4
.L_469:
        /*00a8*/ 	.byte	0x04, 0x17
        /*00aa*/ 	.short	(.L_471 - .L_470)
.L_470:
        /*00ac*/ 	.word	0x00000000
        /*00b0*/ 	.short	0x0001
        /*00b2*/ 	.short	0x0008
        /*00b4*/ 	.byte	0x00, 0xf0, 0x21, 0x00


	//----- nvinfo : EIATTR_KPARAM_INFO
	.align		4
.L_471:
        /*00b8*/ 	.byte	0x04, 0x17
        /*00ba*/ 	.short	(.L_473 - .L_472)
.L_472:
        /*00bc*/ 	.word	0x00000000
        /*00c0*/ 	.short	0x0000
        /*00c2*/ 	.short	0x0000
        /*00c4*/ 	.byte	0x00, 0xf0, 0x21, 0x00


	//----- nvinfo : EIATTR_SPARSE_MMA_MASK
	.align		4
.L_473:
        /*00c8*/ 	.byte	0x03, 0x50
        /*00ca*/ 	.short	0x0000


	//----- nvinfo : EIATTR_MAXREG_COUNT
	.align		4
        /*00cc*/ 	.byte	0x03, 0x1b
        /*00ce*/ 	.short	0x00ff


	//----- nvinfo : EIATTR_NUM_BARRIERS
	.align		4
        /*00d0*/ 	.byte	0x02, 0x4c
        /*00d2*/ 	.byte	0x01
	.zero		1


	//----- nvinfo : EIATTR_MERCURY_ISA_VERSION
	.align		4
        /*00d4*/ 	.byte	0x03, 0x5f
        /*00d6*/ 	.short	0x0101


	//----- nvinfo : EIATTR_INT_WARP_WIDE_INSTR_OFFSETS
	.align		4
        /*00d8*/ 	.byte	0x04, 0x31
        /*00da*/ 	.short	(.L_475 - .L_474)


	//   ....[0]....
.L_474:
        /*00dc*/ 	.word	0x00003950


	//   ....[1]....
        /*00e0*/ 	.word	0x00003a10


	//----- nvinfo : EIATTR_EXIT_INSTR_OFFSETS
	.align		4
.L_475:
        /*00e4*/ 	.byte	0x04, 0x1c
        /*00e6*/ 	.short	(.L_477 - .L_476)


	//   ....[0]....
.L_476:
        /*00e8*/ 	.word	0x00003720


	//   ....[1]....
        /*00ec*/ 	.word	0x000037c0


	//   ....[2]....
        /*00f0*/ 	.word	0x00003aa0


	//   ....[3]....
        /*00f4*/ 	.word	0x000060f0


	//   ....[4]....
        /*00f8*/ 	.word	0x000061b0


	//----- nvinfo : EIATTR_CRS_STACK_SIZE
	.align		4
.L_477:
        /*00fc*/ 	.byte	0x04, 0x1e
        /*00fe*/ 	.short	(.L_479 - .L_478)
.L_478:
        /*0100*/ 	.word	0x00000000


	//----- nvinfo : EIATTR_CBANK_PARAM_SIZE
	.align		4
.L_479:
        /*0104*/ 	.byte	0x03, 0x19
        /*0106*/ 	.short	0x0058


	//----- nvinfo : EIATTR_PARAM_CBANK
	.align		4
        /*0108*/ 	.byte	0x04, 0x0a
        /*010a*/ 	.short	(.L_481 - .L_480)
	.align		4
.L_480:
        /*010c*/ 	.word	index@(.nv.constant0._Z23reduce_bn_c_last_kernelIfffLi4EEvPKT_S2_PKT0_S5_PS3_S6_PT1_S8_PVS3_Piii)
        /*0110*/ 	.short	0x0210
        /*0112*/ 	.short	0x0058


	//----- nvinfo : EIATTR_SW_WAR
	.align		4
.L_481:
        /*0114*/ 	.byte	0x04, 0x36
        /*0116*/ 	.short	(.L_483 - .L_482)
.L_482:
        /*0118*/ 	.word	0x00000008
.L_483:


//--------------------- .nv.info._Z31batchnorm_forward_c_last_kernelIN3c104HalfEfS1_Li4EEvPKT_S4_PKT0_S7_PKT1_SA_PS2_iib --------------------------
	.section	.nv.info._Z31batchnorm_forward_c_last_kernelIN3c104HalfEfS1_Li4EEvPKT_S4_PKT0_S7_PKT1_SA_PS2_iib,"",@"SHT_CUDA_INFO"
	.sectionflags	@""
	.align	4


	//----- nvinfo : EIATTR_CUDA_API_VERSION
	.align		4
        /*0000*/ 	.byte	0x04, 0x37
        /*0002*/ 	.short	(.L_485 - .L_484)
.L_484:
        /*0004*/ 	.word	0x00000082


	//----- nvinfo : EIATTR_KPARAM_INFO
	.align		4
.L_485:
        /*0008*/ 	.byte	0x04, 0x17
        /*000a*/ 	.short	(.L_487 - .L_486)
.L_486:
        /*000c*/ 	.word	0x00000000
        /*0010*/ 	.short	0x0009
        /*0012*/ 	.short	0x0040
        /*0014*/ 	.byte	0x00, 0xf0, 0x05, 0x00


	//----- nvinfo : EIATTR_KPARAM_INFO
	.align		4
.L_487:
        /*0018*/ 	.byte	0x04, 0x17
        /*001a*/ 	.short	(.L_489 - .L_488)
.L_488:
        /*001c*/ 	.word	0x00000000
        /*0020*/ 	.short	0x0008
        /*0022*/ 	.short	0x003c
        /*0024*/ 	.byte	0x00, 0xf0, 0x11, 0x00


	//----- nvinfo : EIATTR_KPARAM_INFO
	.align		4
.L_489:
        /*0028*/ 	.byte	0x04, 0x17
        /*002a*/ 	.short	(.L_491 - .L_490)
.L_490:
        /*002c*/ 	.word	0x00000000
        /*0030*/ 	.short	0x0007
        /*0032*/ 	.short	0x0038
        /*0034*/ 	.byte	0x00, 0xf0, 0x11, 0x00


	//----- nvinfo : EIATTR_KPARAM_INFO
	.align		4
.L_491:
        /*0038*/ 	.byte	0x04, 0x17
        /*003a*/ 	.short	(.L_493 - .L_492)
.L_492:
        /*003c*/ 	.word	0x00000000
        /*0040*/ 	.short	0x0006
        /*0042*/ 	.short	0x0030
        /*0044*/ 	.byte	0x00, 0xf0, 0x21, 0x00


	//----- nvinfo : EIATTR_KPARAM_INFO
	.align		4
.L_493:
        /*0048*/ 	.byte	0x04, 0x17
        /*004a*/ 	.short	(.L_495 - .L_494)
.L_494:
        /*004c*/ 	.word	0x00000000
        /*0050*/ 	.short	0x0005
        /*0052*/ 	.short	0x0028
        /*0054*/ 	.byte	0x00, 0xf0, 0x21, 0x00


	//----- nvinfo : EIATTR_KPARAM_INFO
	.align		4
.L_495:
        /*0058*/ 	.byte	0x04, 0x17
        /*005a*/ 	.short	(.L_497 - .L_496)
.L_496:
        /*005c*/ 	.word	0x00000000
        /*0060*/ 	.short	0x0004
        /*0062*/ 	.short	0x0020
        /*0064*/ 	.byte	0x00, 0xf0, 0x21, 0x00


	//----- nvinfo : EIATTR_KPARAM_INFO
	.align		4
.L_497:
        /*0068*/ 	.byte	0x04, 0x17
        /*006a*/ 	.short	(.L_499 - .L_498)
.L_498:
        /*006c*/ 	.word	0x00000000
        /*0070*/ 	.short	0x0003
        /*0072*/ 	.short	0x0018
        /*0074*/ 	.byte	0x00, 0xf0, 0x21, 0x00


	//----- nvinfo : EIATTR_KPARAM_INFO
	.align		4
.L_499:
        /*0078*/ 	.byte	0x04, 0x17
        /*007a*/ 	.short	(.L_501 - .L_500)
.L_500:
        /*007c*/ 	.word	0x00000000
        /*0080*/ 	.short	0x0002
        /*0082*/ 	.short	0x0010
        /*0084*/ 	.byte	0x00, 0xf0, 0x21, 0x00


	//----- nvinfo : EIATTR_KPARAM_INFO
	.align		4
.L_501:
        /*0088*/ 	.byte	0x04, 0x17
        /*008a*/ 	.short	(.L_503 - .L_502)
.L_502:
        /*008c*/ 	.word	0x00000000
        /*0090*/ 	.short	0x0001
        /*0092*/ 	.short	0x0008
        /*0094*/ 	.byte	0x00, 0xf0, 0x21, 0x00


	//----- nvinfo : EIATTR_KPARAM_INFO
	.align		4
.L_503:
        /*0098*/ 	.byte	0x04, 0x17
        /*009a*/ 	.short	(.L_505 - .L_504)
.L_504:
        /*009c*/ 	.word	0x00000000
        /*00a0*/ 	.short	0x0000
        /*00a2*/ 	.short	0x0000
        /*00a4*/ 	.byte	0x00, 0xf0, 0x21, 0x00


	//----- nvinfo : EIATTR_SPARSE_MMA_MASK
	.align		4
.L_505:
        /*00a8*/ 	.byte	0x03, 0x50
        /*00aa*/ 	.short	0x0000


	//----- nvinfo : EIATTR_MAXREG_COUNT
	.align		4
        /*00ac*/ 	.byte	0x03, 0x1b
        /*00ae*/ 	.short	0x00ff


	//----- nvinfo : EIATTR_MERCURY_ISA_VERSION
	.align		4
        /*00b0*/ 	.byte	0x03, 0x5f
        /*00b2*/ 	.short	0x0101


	//----- nvinfo : EIATTR_EXIT_INSTR_OFFSETS
	.align		4
        /*00b4*/ 	.byte	0x04, 0x1c
        /*00b6*/ 	.short	(.L_507 - .L_506)


	//   ....[0]....
.L_506:
        /*00b8*/ 	.word	0x00000290


	//   ....[1]....
        /*00bc*/ 	.word	0x00000be0


	//   ....[2]....
        /*00c0*/ 	.word	0x00001550


	//----- nvinfo : EIATTR_CRS_STACK_SIZE
	.align		4
.L_507:
        /*00c4*/ 	.byte	0x04, 0x1e
        /*00c6*/ 	.short	(.L_509 - .L_508)
.L_508:
        /*00c8*/ 	.word	0x00000000


	//----- nvinfo : EIATTR_CBANK_PARAM_SIZE
	.align		4
.L_509:
        /*00cc*/ 	.byte	0x03, 0x19
        /*00ce*/ 	.short	0x0041


	//----- nvinfo : EIATTR_PARAM_CBANK
	.align		4
        /*00d0*/ 	.byte	0x04, 0x0a
        /*00d2*/ 	.short	(.L_511 - .L_510)
	.align		4
.L_510:
        /*00d4*/ 	.word	index@(.nv.constant0._Z31batchnorm_forward_c_last_kernelIN3c104HalfEfS1_Li4EEvPKT_S4_PKT0_S7_PKT1_SA_PS2_iib)
        /*00d8*/ 	.short	0x0210
        /*00da*/ 	.short	0x0041


	//----- nvinfo : EIATTR_SW_WAR
	.align		4
.L_511:
        /*00dc*/ 	.byte	0x04, 0x36
        /*00de*/ 	.short	(.L_513 - .L_512)
.L_512:
        /*00e0*/ 	.word	0x00000008
.L_513:


//--------------------- .nv.info._Z31batchnorm_forward_c_last_kernelIN3c104HalfEffLi4EEvPKT_S4_PKT0_S7_PKT1_SA_PS2_iib --------------------------
	.section	.nv.info._Z31batchnorm_forward_c_last_kernelIN3c104HalfEffLi4EEvPKT_S4_PKT0_S7_PKT1_SA_PS2_iib,"",@"SHT_CUDA_INFO"
	.sectionflags	@""
	.align	4


	//----- nvinfo : EIATTR_CUDA_API_VERSION
	.align		4
        /*0000*/ 	.byte	0x04, 0x37
        /*0002*/ 	.short	(.L_515 - .L_514)
.L_514:
        /*0004*/ 	.word	0x00000082


	//----- nvinfo : EIATTR_KPARAM_INFO
	.align		4
.L_515:
        /*0008*/ 	.byte	0x04, 0x17
        /*000a*/ 	.short	(.L_517 - .L_516)
.L_516:
        /*000c*/ 	.word	0x00000000
        /*0010*/ 	.short	0x0009
        /*0012*/ 	.short	0x0040
        /*0014*/ 	.byte	0x00, 0xf0, 0x05, 0x00


	//----- nvinfo : EIATTR_KPARAM_INFO
	.align		4
.L_517:
        /*0018*/ 	.byte	0x04, 0x17
        /*001a*/ 	.short	(.L_519 - .L_518)
.L_518:
        /*001c*/ 	.word	0x00000000
        /*0020*/ 	.short	0x0008
        /*0022*/ 	.short	0x003c
        /*0024*/ 	.byte	0x00, 0xf0, 0x11, 0x00


	//----- nvinfo : EIATTR_KPARAM_INFO
	.align		4
.L_519:
        /*0028*/ 	.byte	0x04, 0x17
        /*002a*/ 	.short	(.L_521 - .L_520)
.L_520:
        /*002c*/ 	.word	0x00000000
        /*0030*/ 	.short	0x0007
        /*0032*/ 	.short	0x0038
        /*0034*/ 	.byte	0x00, 0xf0, 0x11, 0x00


	//----- nvinfo : EIATTR_KPARAM_INFO
	.align		4
.L_521:
        /*0038*/ 	.byte	0x04, 0x17
        /*003a*/ 	.short	(.L_523 - .L_522)
.L_522:
        /*003c*/ 	.word	0x00000000
        /*0040*/ 	.short	0x0006
        /*0042*/ 	.short	0x0030
        /*0044*/ 	.byte	0x00, 0xf0, 0x21, 0x00


	//----- nvinfo : EIATTR_KPARAM_INFO
	.align		4
.L_523:
        /*0048*/ 	.byte	0x04, 0x17
        /*004a*/ 	.short	(.L_525 - .L_524)
.L_524:
        /*004c*/ 	.word	0x00000000
        /*0050*/ 	.short	0x0005
        /*0052*/ 	.short	0x0028
        /*0054*/ 	.byte	0x00, 0xf0, 0x21, 0x00


	//----- nvinfo : EIATTR_KPARAM_INFO
	.align		4
.L_525:
        /*0058*/ 	.byte	0x04, 0x17
        /*005a*/ 	.short	(.L_527 - .L_526)
.L_526:
        /*005c*/ 	.word	0x00000000
        /*0060*/ 	.short	0x0004
        /*0062*/ 	.short	0x0020
        /*0064*/ 	.byte	0x00, 0xf0, 0x21, 0x00


	//----- nvinfo : EIATTR_KPARAM_INFO
	.align		4
.L_527:
        /*0068*/ 	.byte	0x04, 0x17
        /*006a*/ 	.short	(.L_529 - .L_528)
.L_528:
        /*006c*/ 	.word	0x00000000
        /*0070*/ 	.short	0x0003
        /*0072*/ 	.short	0x0018
        /*0074*/ 	.byte	0x00, 0xf0, 0x21, 0x00


	//----- nvinfo : EIATTR_KPARAM_INFO
	.align		4
.L_529:
        /*0078*/ 	.byte	0x04, 0x17
        /*007a*/ 	.short	(.L_531 - .L_530)
.L_530:
        /*007c*/ 	.word	0x00000000
        /*0080*/ 	.short	0x0002
        /*0082*/ 	.short	0x0010
        /*0084*/ 	.byte	0x00, 0xf0, 0x21, 0x00


	//----- nvinfo : EIATTR_KPARAM_INFO
	.align		4
.L_531:
        /*0088*/ 	.byte	0x04, 0x17
        /*008a*/ 	.short	(.L_533 - .L_532)
.L_532:
        /*008c*/ 	.word	0x00000000
        /*0090*/ 	.short	0x0001
        /*0092*/ 	.short	0x0008
        /*0094*/ 	.byte	0x00, 0xf0, 0x21, 0x00


	//----- nvinfo : EIATTR_KPARAM_INFO
	.align		4
.L_533:
        /*0098*/ 	.byte	0x04, 0x17
        /*009a*/ 	.short	(.L_535 - .L_534)
.L_534:
        /*009c*/ 	.word	0x00000000
        /*00a0*/ 	.short	0x0000
        /*00a2*/ 	.short	0x0000
        /*00a4*/ 	.byte	0x00, 0xf0, 0x21, 0x00


	//----- nvinfo : EIATTR_SPARSE_MMA_MASK
	.align		4
.L_535:
        /*00a8*/ 	.byte	0x03, 0x50
        /*00aa*/ 	.short	0x0000


	//----- nvinfo : EIATTR_MAXREG_COUNT
	.align		4
        /*00ac*/ 	.byte	0x03, 0x1b
        /*00ae*/ 	.short	0x00ff


	//----- nvinfo : EIATTR_MERCURY_ISA_VERSION
	.align		4
        /*00b0*/ 	.byte	0x03, 0x5f
        /*00b2*/ 	.short	0x0101


	//----- nvinfo : EIATTR_EXIT_INSTR_OFFSETS
	.align		4
        /*00b4*/ 	.byte	0x04, 0x1c
        /*00b6*/ 	.short	(.L_537 - .L_536)


	//   ....[0]....
.L_536:
        /*00b8*/ 	.word	0x00000270


	//   ....[1]....
        /*00bc*/ 	.word	0x00000bc0


	//   ....[2]....
        /*00c0*/ 	.word	0x00001530


	//----- nvinfo : EIATTR_CRS_STACK_SIZE
	.align		4
.L_537:
        /*00c4*/ 	.byte	0x04, 0x1e
        /*00c6*/ 	.short	(.L_539 - .L_538)
.L_538:
        /*00c8*/ 	.word	0x00000000


	//----- nvinfo : EIATTR_CBANK_PARAM_SIZE
	.align		4
.L_539:
        /*00cc*/ 	.byte	0x03, 0x19
        /*00ce*/ 	.short	0x0041


	//----- nvinfo : EIATTR_PARAM_CBANK
	.align		4
        /*00d0*/ 	.byte	0x04, 0x0a
        /*00d2*/ 	.short	(.L_541 - .L_540)
	.align		4
.L_540:
        /*00d4*/ 	.word	index@(.nv.constant0._Z31batchnorm_forward_c_last_kernelIN3c104HalfEffLi4EEvPKT_S4_PKT0_S7_PKT1_SA_PS2_iib)
        /*00d8*/ 	.short	0x0210
        /*00da*/ 	.short	0x0041


	//----- nvinfo : EIATTR_SW_WAR
	.align		4
.L_541:
        /*00dc*/ 	.byte	0x04, 0x36
        /*00de*/ 	.short	(.L_543 - .L_542)
.L_542:
        /*00e0*/ 	.word	0x00000008
.L_543:


//--------------------- .nv.info._Z31batchnorm_forward_c_last_kernelIfffLi4EEvPKT_S2_PKT0_S5_PKT1_S8_PS0_iib --------------------------
	.section	.nv.info._Z31batchnorm_forward_c_last_kernelIfffLi4EEvPKT_S2_PKT0_S5_PKT1_S8_PS0_iib,"",@"SHT_CUDA_INFO"
	.sectionflags	@""
	.align	4


	//----- nvinfo : EIATTR_CUDA_API_VERSION
	.align		4
        /*0000*/ 	.byte	0x04, 0x37
        /*0002*/ 	.short	(.L_545 - .L_544)
.L_544:
        /*0004*/ 	.word	0x00000082


	//----- nvinfo : EIATTR_KPARAM_INFO
	.align		4
.L_545:
        /*0008*/ 	.byte	0x04, 0x17
        /*000a*/ 	.short	(.L_547 - .L_546)
.L_546:
        /*000c*/ 	.word	0x00000000
        /*0010*/ 	.short	0x0009
        /*0012*/ 	.short	0x0040
        /*0014*/ 	.byte	0x00, 0xf0, 0x05, 0x00


	//----- nvinfo : EIATTR_KPARAM_INFO
	.align		4
.L_547:
        /*0018*/ 	.byte	0x04, 0x17
        /*001a*/ 	.short	(.L_549 - .L_548)
.L_548:
        /*001c*/ 	.word	0x00000000
        /*0020*/ 	.short	0x0008
        /*0022*/ 	.short	0x003c
        /*0024*/ 	.byte	0x00, 0xf0, 0x11, 0x00


	//----- nvinfo : EIATTR_KPARAM_INFO
	.align		4
.L_549:
        /*0028*/ 	.byte	0x04, 0x17
        /*002a*/ 	.short	(.L_551 - .L_550)
.L_550:
        /*002c*/ 	.word	0x00000000
        /*0030*/ 	.short	0x0007
        /*0032*/ 	.short	0x0038
        /*0034*/ 	.byte	0x00, 0xf0, 0x11, 0x00


	//----- nvinfo : EIATTR_KPARAM_INFO
	.align		4
.L_551:
        /*0038*/ 	.byte	0x04, 0x17
        /*003a*/ 	.short	(.L_553 - .L_552)
.L_552:
        /*003c*/ 	.word	0x00000000
        /*0040*/ 	.short	0x0006
        /*0042*/ 	.short	0x0030
        /*0044*/ 	.byte	0x00, 0xf0, 0x21, 0x00


	//----- nvinfo : EIATTR_KPARAM_INFO
	.align		4
.L_553:
        /*0048*/ 	.byte	0x04, 0x17
        /*004a*/ 	.short	(.L_555 - .L_554)
.L_554:
        /*004c*/ 	.word	0x00000000
        /*0050*/ 	.short	0x0005
        /*0052*/ 	.short	0x0028
        /*0054*/ 	.byte	0x00, 0xf0, 0x21, 0x00


	//----- nvinfo : EIATTR_KPARAM_INFO
	.align		4
.L_555:
        /*0058*/ 	.byte	0x04, 0x17
        /*005a*/ 	.short	(.L_557 - .L_556)
.L_556:
        /*005c*/ 	.word	0x00000000
        /*0060*/ 	.short	0x0004
        /*0062*/ 	.short	0x0020
        /*0064*/ 	.byte	0x00, 0xf0, 0x21, 0x00


	//----- nvinfo : EIATTR_KPARAM_INFO
	.align		4
.L_557:
        /*0068*/ 	.byte	0x04, 0x17
        /*006a*/ 	.short	(.L_559 - .L_558)
.L_558:
        /*006c*/ 	.word	0x00000000
        /*0070*/ 	.short	0x0003
        /*0072*/ 	.short	0x0018
        /*0074*/ 	.byte	0x00, 0xf0, 0x21, 0x00


	//----- nvinfo : EIATTR_KPARAM_INFO
	.align		4
.L_559:
        /*0078*/ 	.byte	0x04, 0x17
        /*007a*/ 	.short	(.L_561 - .L_560)
.L_560:
        /*007c*/ 	.word	0x00000000
        /*0080*/ 	.short	0x0002
        /*0082*/ 	.short	0x0010
        /*0084*/ 	.byte	0x00, 0xf0, 0x21, 0x00


	//----- nvinfo : EIATTR_KPARAM_INFO
	.align		4
.L_561:
        /*0088*/ 	.byte	0x04, 0x17
        /*008a*/ 	.short	(.L_563 - .L_562)
.L_562:
        /*008c*/ 	.word	0x00000000
        /*0090*/ 	.short	0x0001
        /*0092*/ 	.short	0x0008
        /*0094*/ 	.byte	0x00, 0xf0, 0x21, 0x00


	//----- nvinfo : EIATTR_KPARAM_INFO
	.align		4
.L_563:
        /*0098*/ 	.byte	0x04, 0x17
        /*009a*/ 	.short	(.L_565 - .L_564)
.L_564:
        /*009c*/ 	.word	0x00000000
        /*00a0*/ 	.short	0x0000
        /*00a2*/ 	.short	0x0000
        /*00a4*/ 	.byte	0x00, 0xf0, 0x21, 0x00


	//----- nvinfo : EIATTR_SPARSE_MMA_MASK
	.align		4
.L_565:
        /*00a8*/ 	.byte	0x03, 0x50
        /*00aa*/ 	.short	0x0000


	//----- nvinfo : EIATTR_MAXREG_COUNT
	.align		4
        /*00ac*/ 	.byte	0x03, 0x1b
        /*00ae*/ 	.short	0x00ff


	//----- nvinfo : EIATTR_MERCURY_ISA_VERSION
	.align		4
        /*00b0*/ 	.byte	0x03, 0x5f
        /*00b2*/ 	.short	0x0101


	//----- nvinfo : EIATTR_EXIT_INSTR_OFFSETS
	.align		4
        /*00b4*/ 	.byte	0x04, 0x1c
        /*00b6*/ 	.short	(.L_567 - .L_566)


	//   ....[0]....
.L_566:
        /*00b8*/ 	.word	0x00000270


	//   ....[1]....
        /*00bc*/ 	.word	0x00000a80


	//   ....[2]....
        /*00c0*/ 	.word	0x000011f0


	//----- nvinfo : EIATTR_CRS_STACK_SIZE
	.align		4
.L_567:
        /*00c4*/ 	.byte	0x04, 0x1e
        /*00c6*/ 	.short	(.L_569 - .L_568)
.L_568:
        /*00c8*/ 	.word	0x00000000


	//----- nvinfo : EIATTR_CBANK_PARAM_SIZE
	.align		4
.L_569:
        /*00cc*/ 	.byte	0x03, 0x19
        /*00ce*/ 	.short	0x0041


	//----- nvinfo : EIATTR_PARAM_CBANK
	.align		4
        /*00d0*/ 	.byte	0x04, 0x0a
        /*00d2*/ 	.short	(.L_571 - .L_570)
	.align		4
.L_570:
        /*00d4*/ 	.word	index@(.nv.constant0._Z31batchnorm_forward_c_last_kernelIfffLi4EEvPKT_S2_PKT0_S5_PKT1_S8_PS0_iib)
        /*00d8*/ 	.short	0x0210
        /*00da*/ 	.short	0x0041


	//----- nvinfo : EIATTR_SW_WAR
	.align		4
.L_571:
        /*00dc*/ 	.byte	0x04, 0x36
        /*00de*/ 	.short	(.L_573 - .L_572)
.L_572:
        /*00e0*/ 	.word	0x00000008
.L_573:


//--------------------- .nv.info._Z21welford_kernel_c_lastIN3c104HalfEffLi4EEvPKT_PT1_S6_PVT0_Piii --------------------------
	.section	.nv.info._Z21welford_kernel_c_lastIN3c104HalfEffLi4EEvPKT_PT1_S6_PVT0_Piii,"",@"SHT_CUDA_INFO"
	.sectionflags	@""
	.align	4


	//----- nvinfo : EIATTR_CUDA_API_VERSION
	.align		4
        /*0000*/ 	.byte	0x04, 0x37
        /*0002*/ 	.short	(.L_575 - .L_574)
.L_574:
        /*0004*/ 	.word	0x00000082


	//----- nvinfo : EIATTR_KPARAM_INFO
	.align		4
.L_575:
        /*0008*/ 	.byte	0x04, 0x17
        /*000a*/ 	.short	(.L_577 - .L_576)
.L_576:
        /*000c*/ 	.word	0x00000000
        /*0010*/ 	.short	0x0006
        /*0012*/ 	.short	0x002c
        /*0014*/ 	.byte	0x00, 0xf0, 0x11, 0x00


	//----- nvinfo : EIATTR_KPARAM_INFO
	.align		4
.L_577:
        /*0018*/ 	.byte	0x04, 0x17
        /*001a*/ 	.short	(.L_579 - .L_578)
.L_578:
        /*001c*/ 	.word	0x00000000
        /*0020*/ 	.short	0x0005
        /*0022*/ 	.short	0x0028
        /*0024*/ 	.byte	0x00, 0xf0, 0x11, 0x00


	//----- nvinfo : EIATTR_KPARAM_INFO
	.align		4
.L_579:
        /*0028*/ 	.byte	0x04, 0x17
        /*002a*/ 	.short	(.L_581 - .L_580)
.L_580:
        /*002c*/ 	.word	0x00000000
        /*0030*/ 	.short	0x0004
        /*0032*/ 	.short	0x0020
        /*0034*/ 	.byte	0x00, 0xf0, 0x21, 0x00


	//----- nvinfo : EIATTR_KPARAM_INFO
	.align		4
.L_581:
        /*0038*/ 	.byte	0x04, 0x17
        /*003a*/ 	.short	(.L_583 - .L_582)
.L_582:
        /*003c*/ 	.word	0x00000000
        /*0040*/ 	.short	0x0003
        /*0042*/ 	.short	0x0018
        /*0044*/ 	.byte	0x00, 0xf0, 0x21, 0x00


	//----- nvinfo : EIATTR_KPARAM_INFO
	.align		4
.L_583:
        /*0048*/ 	.byte	0x04, 0x17
        /*004a*/ 	.short	(.L_585 - .L_584)
.L_584:
        /*004c*/ 	.word	0x00000000
        /*0050*/ 	.short	0x0002
        /*0052*/ 	.short	0x0010
        /*0054*/ 	.byte	0x00, 0xf0, 0x21, 0x00


	//----- nvinfo : EIATTR_KPARAM_INFO
	.align		4
.L_585:
        /*0058*/ 	.byte	0x04, 0x17
        /*005a*/ 	.short	(.L_587 - .L_586)
.L_586:
        /*005c*/ 	.word	0x00000000
        /*0060*/ 	.short	0x0001
        /*0062*/ 	.short	0x0008
        /*0064*/ 	.byte	0x00, 0xf0, 0x21, 0x00


	//----- nvinfo : EIATTR_KPARAM_INFO
	.align		4
.L_587:
        /*0068*/ 	.byte	0x04, 0x17
        /*006a*/ 	.short	(.L_589 - .L_588)
.L_588:
        /*006c*/ 	.word	0x00000000
        /*0070*/ 	.short	0x0000
        /*0072*/ 	.short	0x0000
        /*0074*/ 	.byte	0x00, 0xf0, 0x21, 0x00


	//----- nvinfo : EIATTR_SPARSE_MMA_MASK
	.align		4
.L_589:
        /*0078*/ 	.byte	0x03, 0x50
        /*007a*/ 	.short	0x0000


	//----- nvinfo : EIATTR_MAXREG_COUNT
	.align		4
        /*007c*/ 	.byte	0x03, 0x1b
        /*007e*/ 	.short	0x00ff


	//----- nvinfo : EIATTR_NUM_BARRIERS
	.align		4
        /*0080*/ 	.byte	0x02, 0x4c
        /*0082*/ 	.byte	0x01
	.zero		1


	//----- nvinfo : EIATTR_MERCURY_ISA_VERSION
	.align		4
        /*0084*/ 	.byte	0x03, 0x5f
        /*0086*/ 	.short	0x0101


	//----- nvinfo : EIATTR_INT_WARP_WIDE_INSTR_OFFSETS
	.align		4
        /*0088*/ 	.byte	0x04, 0x31
        /*008a*/ 	.short	(.L_591 - .L_590)


	//   ....[0]....
.L_590:
        /*008c*/ 	.word	0x00005570


	//   ....[1]....
        /*0090*/ 	.word	0x00005630


	//----- nvinfo : EIATTR_EXIT_INSTR_OFFSETS
	.align		4
.L_591:
        /*0094*/ 	.byte	0x04, 0x1c
        /*0096*/ 	.short	(.L_593 - .L_592)


	//   ....[0]....
.L_592:
        /*0098*/ 	.word	0x00005330


	//   ....[1]....
        /*009c*/ 	.word	0x00005390


	//   ....[2]....
        /*00a0*/ 	.word	0x000056c0


	//   ....[3]....
        /*00a4*/ 	.word	0x00009fb0


	//   ....[4]....
        /*00a8*/ 	.word	0x0000a010


	//----- nvinfo : EIATTR_CRS_STACK_SIZE
	.align		4
.L_593:
        /*00ac*/ 	.byte	0x04, 0x1e
        /*00ae*/ 	.short	(.L_595 - .L_594)
.L_594:
        /*00b0*/ 	.word	0x00000000


	//----- nvinfo : EIATTR_CBANK_PARAM_SIZE
	.align		4
.L_595:
        /*00b4*/ 	.byte	0x03, 0x19
        /*00b6*/ 	.short	0x0030


	//----- nvinfo : EIATTR_PARAM_CBANK
	.align		4
        /*00b8*/ 	.byte	0x04, 0x0a
        /*00ba*/ 	.short	(.L_597 - .L_596)
	.align		4
.L_596:
        /*00bc*/ 	.word	index@(.nv.constant0._Z21welford_kernel_c_lastIN3c104HalfEffLi4EEvPKT_PT1_S6_PVT0_Piii)
        /*00c0*/ 	.short	0x0210
        /*00c2*/ 	.short	0x0030


	//----- nvinfo : EIATTR_SW_WAR
	.align		4
.L_597:
        /*00c4*/ 	.byte	0x04, 0x36
        /*00c6*/ 	.short	(.L_599 - .L_598)
.L_598:
        /*00c8*/ 	.word	0x00000008
.L_599:


//--------------------- .nv.info._Z21welford_kernel_c_lastIfffLi4EEvPKT_PT1_S4_PVT0_Piii --------------------------
	.section	.nv.info._Z21welford_kernel_c_lastIfffLi4EEvPKT_PT1_S4_PVT0_Piii,"",@"SHT_CUDA_INFO"
	.sectionflags	@""
	.align	4


	//----- nvinfo : EIATTR_CUDA_API_VERSION
	.align		4
        /*0000*/ 	.byte	0x04, 0x37
        /*0002*/ 	.short	(.L_601 - .L_600)
.L_600:
        /*0004*/ 	.word	0x00000082


	//----- nvinfo : EIATTR_KPARAM_INFO
	.align		4
.L_601:
        /*0008*/ 	.byte	0x04, 0x17
        /*000a*/ 	.short	(.L_603 - .L_602)
.L_602:
        /*000c*/ 	.word	0x00000000
        /*0010*/ 	.short	0x0006
        /*0012*/ 	.short	0x002c
        /*0014*/ 	.byte	0x00, 0xf0, 0x11, 0x00


	//----- nvinfo : EIATTR_KPARAM_INFO
	.align		4
.L_603:
        /*0018*/ 	.byte	0x04, 0x17
        /*001a*/ 	.short	(.L_605 - .L_604)
.L_604:
        /*001c*/ 	.word	0x00000000
        /*0020*/ 	.short	0x0005
        /*0022*/ 	.short	0x0028
        /*0024*/ 	.byte	0x00, 0xf0, 0x11, 0x00


	//----- nvinfo : EIATTR_KPARAM_INFO
	.align		4
.L_605:
        /*0028*/ 	.byte	0x04, 0x17
        /*002a*/ 	.short	(.L_607 - .L_606)
.L_606:
        /*002c*/ 	.word	0x00000000
        /*0030*/ 	.short	0x0004
        /*0032*/ 	.short	0x0020
        /*0034*/ 	.byte	0x00, 0xf0, 0x21, 0x00


	//----- nvinfo : EIATTR_KPARAM_INFO
	.align		4
.L_607:
        /*0038*/ 	.byte	0x04, 0x17
        /*003a*/ 	.short	(.L_609 - .L_608)
.L_608:
        /*003c*/ 	.word	0x00000000
        /*0040*/ 	.short	0x0003
        /*0042*/ 	.short	0x0018
        /*0044*/ 	.byte	0x00, 0xf0, 0x21, 0x00


	//----- nvinfo : EIATTR_KPARAM_INFO
	.align		4
.L_609:
        /*0048*/ 	.byte	0x04, 0x17
        /*004a*/ 	.short	(.L_611 - .L_610)
.L_610:
        /*004c*/ 	.word	0x00000000
        /*0050*/ 	.short	0x0002
        /*0052*/ 	.short	0x0010
        /*0054*/ 	.byte	0x00, 0xf0, 0x21, 0x00


	//----- nvinfo : EIATTR_KPARAM_INFO
	.align		4
.L_611:
        /*0058*/ 	.byte	0x04, 0x17
        /*005a*/ 	.short	(.L_613 - .L_612)
.L_612:
        /*005c*/ 	.word	0x00000000
        /*0060*/ 	.short	0x0001
        /*0062*/ 	.short	0x0008
        /*0064*/ 	.byte	0x00, 0xf0, 0x21, 0x00


	//----- nvinfo : EIATTR_KPARAM_INFO
	.align		4
.L_613:
        /*0068*/ 	.byte	0x04, 0x17
        /*006a*/ 	.short	(.L_615 - .L_614)
.L_614:
        /*006c*/ 	.word	0x00000000
        /*0070*/ 	.short	0x0000
        /*0072*/ 	.short	0x0000
        /*0074*/ 	.byte	0x00, 0xf0, 0x21, 0x00


	//----- nvinfo : EIATTR_SPARSE_MMA_MASK
	.align		4
.L_615:
        /*0078*/ 	.byte	0x03, 0x50
        /*007a*/ 	.short	0x0000


	//----- nvinfo : EIATTR_MAXREG_COUNT
	.align		4
        /*007c*/ 	.byte	0x03, 0x1b
        /*007e*/ 	.short	0x00ff


	//----- nvinfo : EIATTR_NUM_BARRIERS
	.align		4
        /*0080*/ 	.byte	0x02, 0x4c
        /*0082*/ 	.byte	0x01
	.zero		1


	//----- nvinfo : EIATTR_MERCURY_ISA_VERSION
	.align		4
        /*0084*/ 	.byte	0x03, 0x5f
        /*0086*/ 	.short	0x0101


	//----- nvinfo : EIATTR_INT_WARP_WIDE_INSTR_OFFSETS
	.align		4
        /*0088*/ 	.byte	0x04, 0x31
        /*008a*/ 	.short	(.L_617 - .L_616)


	//   ....[0]....
.L_616:
        /*008c*/ 	.word	0x00005550


	//   ....[1]....
        /*0090*/ 	.word	0x00005610


	//----- nvinfo : EIATTR_EXIT_INSTR_OFFSETS
	.align		4
.L_617:
        /*0094*/ 	.byte	0x04, 0x1c
        /*0096*/ 	.short	(.L_619 - .L_618)


	//   ....[0]....
.L_618:
        /*0098*/ 	.word	0x00005310


	//   ....[1]....
        /*009c*/ 	.word	0x00005370


	//   ....[2]....
        /*00a0*/ 	.word	0x000056a0


	//   ....[3]....
        /*00a4*/ 	.word	0x00009f90


	//   ....[4]....
        /*00a8*/ 	.word	0x00009ff0


	//----- nvinfo : EIATTR_CRS_STACK_SIZE
	.align		4
.L_619:
        /*00ac*/ 	.byte	0x04, 0x1e
        /*00ae*/ 	.short	(.L_621 - .L_620)
.L_620:
        /*00b0*/ 	.word	0x00000000


	//----- nvinfo : EIATTR_CBANK_PARAM_SIZE
	.align		4
.L_621:
        /*00b4*/ 	.byte	0x03, 0x19
        /*00b6*/ 	.short	0x0030


	//----- nvinfo : EIATTR_PARAM_CBANK
	.align		4
        /*00b8*/ 	.byte	0x04, 0x0a
        /*00ba*/ 	.short	(.L_623 - .L_622)
	.align		4
.L_622:
        /*00bc*/ 	.word	index@(.nv.constant0._Z21welford_kernel_c_lastIfffLi4EEvPKT_PT1_S4_PVT0_Piii)
        /*00c0*/ 	.short	0x0210
        /*00c2*/ 	.short	0x0030


	//----- nvinfo : EIATTR_SW_WAR
	.align		4
.L_623:
        /*00c4*/ 	.byte	0x04, 0x36
        /*00c6*/ 	.short	(.L_625 - .L_624)
.L_624:
        /*00c8*/ 	.word	0x00000008
.L_625:


//--------------------- .nv.info._Z23welford_kernel_parallelIN3c104HalfEEvPKT_S4_PKiPS2_S7_S7_iif --------------------------
	.section	.nv.info._Z23welford_kernel_parallelIN3c104HalfEEvPKT_S4_PKiPS2_S7_S7_iif,"",@"SHT_CUDA_INFO"
	.sectionflags	@""
	.align	4


	//----- nvinfo : EIATTR_CUDA_API_VERSION
	.align		4
        /*0000*/ 	.byte	0x04, 0x37
        /*0002*/ 	.short	(.L_627 - .L_626)
.L_626:
        /*0004*/ 	.word	0x00000082


	//----- nvinfo : EIATTR_KPARAM_INFO
	.align		4
.L_627:
        /*0008*/ 	.byte	0x04, 0x17
        /*000a*/ 	.short	(.L_629 - .L_628)
.L_628:
        /*000c*/ 	.word	0x00000000
        /*0010*/ 	.short	0x0008
        /*0012*/ 	.short	0x0038
        /*0014*/ 	.byte	0x00, 0xf0, 0x11, 0x00


	//----- nvinfo : EIATTR_KPARAM_INFO
	.align		4
.L_629:
        /*0018*/ 	.byte	0x04, 0x17
        /*001a*/ 	.short	(.L_631 - .L_630)
.L_630:
        /*001c*/ 	.word	0x00000000
        /*0020*/ 	.short	0x0007
        /*0022*/ 	.short	0x0034
        /*0024*/ 	.byte	0x00, 0xf0, 0x11, 0x00


	//----- nvinfo : EIATTR_KPARAM_INFO
	.align		4
.L_631:
        /*0028*/ 	.byte	0x04, 0x17
        /*002a*/ 	.short	(.L_633 - .L_632)
.L_632:
        /*002c*/ 	.word	0x00000000
        /*0030*/ 	.short	0x0006
        /*0032*/ 	.short	0x0030
        /*0034*/ 	.byte	0x00, 0xf0, 0x11, 0x00


	//----- nvinfo : EIATTR_KPARAM_INFO
	.align		4
.L_633:
        /*0038*/ 	.byte	0x04, 0x17
        /*003a*/ 	.short	(.L_635 - .L_634)
.L_634:
        /*003c*/ 	.word	0x00000000
        /*0040*/ 	.short	0x0005
        /*0042*/ 	.short	0x0028
        /*0044*/ 	.byte	0x00, 0xf0, 0x21, 0x00


	//----- nvinfo : EIATTR_KPARAM_INFO
	.align		4
.L_635:
        /*0048*/ 	.byte	0x04, 0x17
        /*004a*/ 	.short	(.L_637 - .L_636)
.L_636:
        /*004c*/ 	.word	0x00000000
        /*0050*/ 	.short	0x0004
        /*0052*/ 	.short	0x0020
        /*0054*/ 	.byte	0x00, 0xf0, 0x21, 0x00


	//----- nvinfo : EIATTR_KPARAM_INFO
	.align		4
.L_637:
        /*0058*/ 	.byte	0x04, 0x17
        /*005a*/ 	.short	(.L_639 - .L_638)
.L_638:
        /*005c*/ 	.word	0x00000000
        /*0060*/ 	.short	0x0003
        /*0062*/ 	.short	0x0018
        /*0064*/ 	.byte	0x00, 0xf0, 0x21, 0x00


	//----- nvinfo : EIATTR_KPARAM_INFO
	.align		4
.L_639:
        /*0068*/ 	.byte	0x04, 0x17
        /*006a*/ 	.short	(.L_641 - .L_640)
.L_640:
        /*006c*/ 	.word	0x00000000
        /*0070*/ 	.short	0x0002
        /*0072*/ 	.short	0x0010
        /*0074*/ 	.byte	0x00, 0xf0, 0x21, 0x00


	//----- nvinfo : EIATTR_KPARAM_INFO
	.align		4
.L_641:
        /*0078*/ 	.byte	0x04, 0x17
        /*007a*/ 	.short	(.L_643 - .L_642)
.L_642:
        /*007c*/ 	.word	0x00000000
        /*0080*/ 	.short	0x0001
        /*0082*/ 	.short	0x0008
        /*0084*/ 	.byte	0x00, 0xf0, 0x21, 0x00


	//----- nvinfo : EIATTR_KPARAM_INFO
	.align		4
.L_643:
        /*0088*/ 	.byte	0x04, 0x17
        /*008a*/ 	.short	(.L_645 - .L_644)
.L_644:
        /*008c*/ 	.word	0x00000000
        /*0090*/ 	.short	0x0000
        /*0092*/ 	.short	0x0000
        /*0094*/ 	.byte	0x00, 0xf0, 0x21, 0x00


	//----- nvinfo : EIATTR_SPARSE_MMA_MASK
	.align		4
.L_645:
        /*0098*/ 	.byte	0x03, 0x50
        /*009a*/ 	.short	0x0000


	//----- nvinfo : EIATTR_MAXREG_COUNT
	.align		4
        /*009c*/ 	.byte	0x03, 0x1b
        /*009e*/ 	.short	0x00ff


	//----- nvinfo : EIATTR_MERCURY_ISA_VERSION
	.align		4
        /*00a0*/ 	.byte	0x03, 0x5f
        /*00a2*/ 	.short	0x0101


	//----- nvinfo : EIATTR_EXIT_INSTR_OFFSETS
	.align		4
        /*00a4*/ 	.byte	0x04, 0x1c
        /*00a6*/ 	.short	(.L_647 - .L_646)


	//   ....[0]....
.L_646:
        /*00a8*/ 	.word	0x00000070


	//   ....[1]....
        /*00ac*/ 	.word	0x00000240


	//   ....[2]....
        /*00b0*/ 	.word	0x00001e80


	//----- nvinfo : EIATTR_CRS_STACK_SIZE
	.align		4
.L_647:
        /*00b4*/ 	.byte	0x04, 0x1e
        /*00b6*/ 	.short	(.L_649 - .L_648)
.L_648:
        /*00b8*/ 	.word	0x00000000


	//----- nvinfo : EIATTR_CBANK_PARAM_SIZE
	.align		4
.L_649:
        /*00bc*/ 	.byte	0x03, 0x19
        /*00be*/ 	.short	0x003c


	//----- nvinfo : EIATTR_PARAM_CBANK
	.align		4
        /*00c0*/ 	.byte	0x04, 0x0a
        /*00c2*/ 	.short	(.L_651 - .L_650)
	.align		4
.L_650:
        /*00c4*/ 	.word	index@(.nv.constant0._Z23welford_kernel_parallelIN3c104HalfEEvPKT_S4_PKiPS2_S7_S7_iif)
        /*00c8*/ 	.short	0x0210
        /*00ca*/ 	.short	0x003c


	//----- nvinfo : EIATTR_SW_WAR
	.align		4
.L_651:
        /*00cc*/ 	.byte	0x04, 0x36
        /*00ce*/ 	.short	(.L_653 - .L_652)
.L_652:
        /*00d0*/ 	.word	0x00000008
.L_653:


//--------------------- .nv.info._Z23welford_kernel_parallelIfEvPKT_S2_PKiPS0_S5_S5_iif --------------------------
	.section	.nv.info._Z23welford_kernel_parallelIfEvPKT_S2_PKiPS0_S5_S5_iif,"",@"SHT_CUDA_INFO"
	.sectionflags	@""
	.align	4


	//----- nvinfo : EIATTR_CUDA_API_VERSION
	.align		4
        /*0000*/ 	.byte	0x04, 0x37
        /*0002*/ 	.short	(.L_655 - .L_654)
.L_654:
        /*0004*/ 	.word	0x00000082


	//----- nvinfo : EIATTR_KPARAM_INFO
	.align		4
.L_655:
        /*0008*/ 	.byte	0x04, 0x17
        /*000a*/ 	.short	(.L_657 - .L_656)
.L_656:
        /*000c*/ 	.word	0x00000000
        /*0010*/ 	.short	0x0008
        /*0012*/ 	.short	0x0038
        /*0014*/ 	.byte	0x00, 0xf0, 0x11, 0x00


	//----- nvinfo : EIATTR_KPARAM_INFO
	.align		4
.L_657:
        /*0018*/ 	.byte	0x04, 0x17
        /*001a*/ 	.short	(.L_659 - .L_658)
.L_658:
        /*001c*/ 	.word	0x00000000
        /*0020*/ 	.short	0x0007
        /*0022*/ 	.short	0x0034
        /*0024*/ 	.byte	0x00, 0xf0, 0x11, 0x00


	//----- nvinfo : EIATTR_KPARAM_INFO
	.align		4
.L_659:
        /*0028*/ 	.byte	0x04, 0x17
        /*002a*/ 	.short	(.L_661 - .L_660)
.L_660:
        /*002c*/ 	.word	0x00000000
        /*0030*/ 	.short	0x0006
        /*0032*/ 	.short	0x0030
        /*0034*/ 	.byte	0x00, 0xf0, 0x11, 0x00


	//----- nvinfo : EIATTR_KPARAM_INFO
	.align		4
.L_661:
        /*0038*/ 	.byte	0x04, 0x17
        /*003a*/ 	.short	(.L_663 - .L_662)
.L_662:
        /*003c*/ 	.word	0x00000000
        /*0040*/ 	.short	0x0005
        /*0042*/ 	.short	0x0028
        /*0044*/ 	.byte	0x00, 0xf0, 0x21, 0x00


	//----- nvinfo : EIATTR_KPARAM_INFO
	.align		4
.L_663:
        /*0048*/ 	.byte	0x04, 0x17
        /*004a*/ 	.short	(.L_665 - .L_664)
.L_664:
        /*004c*/ 	.word	0x00000000
        /*0050*/ 	.short	0x0004
        /*0052*/ 	.short	0x0020
        /*0054*/ 	.byte	0x00, 0xf0, 0x21, 0x00


	//----- nvinfo : EIATTR_KPARAM_INFO
	.align		4
.L_665:
        /*0058*/ 	.byte	0x04, 0x17
        /*005a*/ 	.short	(.L_667 - .L_666)
.L_666:
        /*005c*/ 	.word	0x00000000
        /*0060*/ 	.short	0x0003
        /*0062*/ 	.short	0x0018
        /*0064*/ 	.byte	0x00, 0xf0, 0x21, 0x00


	//----- nvinfo : EIATTR_KPARAM_INFO
	.align		4
.L_667:
        /*0068*/ 	.byte	0x04, 0x17
        /*006a*/ 	.short	(.L_669 - .L_668)
.L_668:
        /*006c*/ 	.word	0x00000000
        /*0070*/ 	.short	0x0002
        /*0072*/ 	.short	0x0010
        /*0074*/ 	.byte	0x00, 0xf0, 0x21, 0x00


	//----- nvinfo : EIATTR_KPARAM_INFO
	.align		4
.L_669:
        /*0078*/ 	.byte	0x04, 0x17
        /*007a*/ 	.short	(.L_671 - .L_670)
.L_670:
        /*007c*/ 	.word	0x00000000
        /*0080*/ 	.short	0x0001
        /*0082*/ 	.short	0x0008
        /*0084*/ 	.byte	0x00, 0xf0, 0x21, 0x00


	//----- nvinfo : EIATTR_KPARAM_INFO
	.align		4
.L_671:
        /*0088*/ 	.byte	0x04, 0x17
        /*008a*/ 	.short	(.L_673 - .L_672)
.L_672:
        /*008c*/ 	.word	0x00000000
        /*0090*/ 	.short	0x0000
        /*0092*/ 	.short	0x0000
        /*0094*/ 	.byte	0x00, 0xf0, 0x21, 0x00


	//----- nvinfo : EIATTR_SPARSE_MMA_MASK
	.align		4
.L_673:
        /*0098*/ 	.byte	0x03, 0x50
        /*009a*/ 	.short	0x0000


	//----- nvinfo : EIATTR_MAXREG_COUNT
	.align		4
        /*009c*/ 	.byte	0x03, 0x1b
        /*009e*/ 	.short	0x00ff


	//----- nvinfo : EIATTR_MERCURY_ISA_VERSION
	.align		4
        /*00a0*/ 	.byte	0x03, 0x5f
        /*00a2*/ 	.short	0x0101


	//----- nvinfo : EIATTR_EXIT_INSTR_OFFSETS
	.align		4
        /*00a4*/ 	.byte	0x04, 0x1c
        /*00a6*/ 	.short	(.L_675 - .L_674)


	//   ....[0]....
.L_674:
        /*00a8*/ 	.word	0x00000070


	//   ....[1]....
        /*00ac*/ 	.word	0x000001f0


	//   ....[2]....
        /*00b0*/ 	.word	0x00000f30


	//----- nvinfo : EIATTR_CRS_STACK_SIZE
	.align		4
.L_675:
        /*00b4*/ 	.byte	0x04, 0x1e
        /*00b6*/ 	.short	(.L_677 - .L_676)
.L_676:
        /*00b8*/ 	.word	0x00000000


	//----- nvinfo : EIATTR_CBANK_PARAM_SIZE
	.align		4
.L_677:
        /*00bc*/ 	.byte	0x03, 0x19
        /*00be*/ 	.short	0x003c


	//----- nvinfo : EIATTR_PARAM_CBANK
	.align		4
        /*00c0*/ 	.byte	0x04, 0x0a
        /*00c2*/ 	.short	(.L_679 - .L_678)
	.align		4
.L_678:
        /*00c4*/ 	.word	index@(.nv.constant0._Z23welford_kernel_parallelIfEvPKT_S2_PKiPS0_S5_S5_iif)
        /*00c8*/ 	.short	0x0210
        /*00ca*/ 	.short	0x003c


	//----- nvinfo : EIATTR_SW_WAR
	.align		4
.L_679:
        /*00cc*/ 	.byte	0x04, 0x36
        /*00ce*/ 	.short	(.L_681 - .L_680)
.L_680:
        /*00d0*/ 	.word	0x00000008
.L_681:


//--------------------- .nv.info._Z25batchnorm_backward_kernelIN3c104HalfEfS1_EvPKT_S4_PKT0_S7_PKT1_S7_S7_PKiPS2_lii --------------------------
	.section	.nv.info._Z25batchnorm_backward_kernelIN3c104HalfEfS1_EvPKT_S4_PKT0_S7_PKT1_S7_S7_PKiPS2_lii,"",@"SHT_CUDA_INFO"
	.sectionflags	@""
	.align	4


	//----- nvinfo : EIATTR_CUDA_API_VERSION
	.align		4
        /*0000*/ 	.byte	0x04, 0x37
        /*0002*/ 	.short	(.L_683 - .L_682)
.L_682:
        /*0004*/ 	.word	0x00000082


	//----- nvinfo : EIATTR_KPARAM_INFO
	.align		4
.L_683:
        /*0008*/ 	.byte	0x04, 0x17
        /*000a*/ 	.short	(.L_685 - .L_684)
.L_684:
        /*000c*/ 	.word	0x00000000
        /*0010*/ 	.short	0x000b
        /*0012*/ 	.short	0x0054
        /*0014*/ 	.byte	0x00, 0xf0, 0x11, 0x00


	//----- nvinfo : EIATTR_KPARAM_INFO
	.align		4
.L_685:
        /*0018*/ 	.byte	0x04, 0x17
        /*001a*/ 	.short	(.L_687 - .L_686)
.L_686:
        /*001c*/ 	.word	0x00000000
        /*0020*/ 	.short	0x000a
        /*0022*/ 	.short	0x0050
        /*0024*/ 	.byte	0x00, 0xf0, 0x11, 0x00


	//----- nvinfo : EIATTR_KPARAM_INFO
	.align		4
.L_687:
        /*0028*/ 	.byte	0x04, 0x17
        /*002a*/ 	.short	(.L_689 - .L_688)
.L_688:
        /*002c*/ 	.word	0x00000000
        /*0030*/ 	.short	0x0009
        /*0032*/ 	.short	0x0048
        /*0034*/ 	.byte	0x00, 0xf0, 0x21, 0x00


	//----- nvinfo : EIATTR_KPARAM_INFO
	.align		4
.L_689:
        /*0038*/ 	.byte	0x04, 0x17
        /*003a*/ 	.short	(.L_691 - .L_690)
.L_690:
        /*003c*/ 	.word	0x00000000
        /*0040*/ 	.short	0x0008
        /*0042*/ 	.short	0x0040
        /*0044*/ 	.byte	0x00, 0xf0, 0x21, 0x00


	//----- nvinfo : EIATTR_KPARAM_INFO
	.align		4
.L_691:
        /*0048*/ 	.byte	0x04, 0x17
        /*004a*/ 	.short	(.L_693 - .L_692)
.L_692:
        /*004c*/ 	.word	0x00000000
        /*0050*/ 	.short	0x0007
        /*0052*/ 	.short	0x0038
        /*0054*/ 	.byte	0x00, 0xf0, 0x21, 0x00


	//----- nvinfo : EIATTR_KPARAM_INFO
	.align		4
.L_693:
        /*0058*/ 	.byte	0x04, 0x17
        /*005a*/ 	.short	(.L_695 - .L_694)
.L_694:
        /*005c*/ 	.word	0x00000000
        /*0060*/ 	.short	0x0006
        /*0062*/ 	.short	0x0030
        /*0064*/ 	.byte	0x00, 0xf0, 0x21, 0x00


	//----- nvinfo : EIATTR_KPARAM_INFO
	.align		4
.L_695:
        /*0068*/ 	.byte	0x04, 0x17
        /*006a*/ 	.short	(.L_697 - .L_696)
.L_696:
        /*006c*/ 	.word	0x00000000
        /*0070*/ 	.short	0x0005
        /*0072*/ 	.short	0x0028
        /*0074*/ 	.byte	0x00, 0xf0, 0x21, 0x00


	//----- nvinfo : EIATTR_KPARAM_INFO
	.align		4
.L_697:
        /*0078*/ 	.byte	0x04, 0x17
        /*007a*/ 	.short	(.L_699 - .L_698)
.L_698:
        /*007c*/ 	.word	0x00000000
        /*0080*/ 	.short	0x0004
        /*0082*/ 	.short	0x0020
        /*0084*/ 	.byte	0x00, 0xf0, 0x21, 0x00


	//----- nvinfo : EIATTR_KPARAM_INFO
	.align		4
.L_699:
        /*0088*/ 	.byte	0x04, 0x17
        /*008a*/ 	.short	(.L_701 - .L_700)
.L_700:
        /*008c*/ 	.word	0x00000000
        /*0090*/ 	.short	0x0003
        /*0092*/ 	.short	0x0018
        /*0094*/ 	.byte	0x00, 0xf0, 0x21, 0x00


	//----- nvinfo : EIATTR_KPARAM_INFO
	.align		4
.L_701:
        /*0098*/ 	.byte	0x04, 0x17
        /*009a*/ 	.short	(.L_703 - .L_702)
.L_702:
        /*009c*/ 	.word	0x00000000
        /*00a0*/ 	.short	0x0002
        /*00a2*/ 	.short	0x0010
        /*00a4*/ 	.byte	0x00, 0xf0, 0x21, 0x00


	//----- nvinfo : EIATTR_KPARAM_INFO
	.align		4
.L_703:
        /*00a8*/ 	.byte	0x04, 0x17
        /*00aa*/ 	.short	(.L_705 - .L_704)
.L_704:
        /*00ac*/ 	.word	0x00000000
        /*00b0*/ 	.short	0x0001
        /*00b2*/ 	.short	0x0008
        /*00b4*/ 	.byte	0x00, 0xf0, 0x21, 0x00


	//----- nvinfo : EIATTR_KPARAM_INFO
	.align		4
.L_705:
        /*00b8*/ 	.byte	0x04, 0x17
        /*00ba*/ 	.short	(.L_707 - .L_706)
.L_706:
        /*00bc*/ 	.word	0x00000000
        /*00c0*/ 	.short	0x0000
        /*00c2*/ 	.short	0x0000
        /*00c4*/ 	.byte	0x00, 0xf0, 0x21, 0x00


	//----- nvinfo : EIATTR_SPARSE_MMA_MASK
	.align		4
.L_707:
        /*00c8*/ 	.byte	0x03, 0x50
        /*00ca*/ 	.short	0x0000


	//----- nvinfo : EIATTR_MAXREG_COUNT
	.align		4
        /*00cc*/ 	.byte	0x03, 0x1b
        /*00ce*/ 	.short	0x00ff


	//----- nvinfo : EIATTR_MERCURY_ISA_VERSION
	.align		4
        /*00d0*/ 	.byte	0x03, 0x5f
        /*00d2*/ 	.short	0x0101


	//----- nvinfo : EIATTR_EXIT_INSTR_OFFSETS
	.align		4
        /*00d4*/ 	.byte	0x04, 0x1c
        /*00d6*/ 	.short	(.L_709 - .L_708)


	//   ....[0]....
.L_708:
        /*00d8*/ 	.word	0x00000bf0


	//   ....[1]....
        /*00dc*/ 	.word	0x00000f40


	//----- nvinfo : EIATTR_CRS_STACK_SIZE
	.align		4
.L_709:
        /*00e0*/ 	.byte	0x04, 0x1e
        /*00e2*/ 	.short	(.L_711 - .L_710)
.L_710:
        /*00e4*/ 	.word	0x00000000


	//----- nvinfo : EIATTR_CBANK_PARAM_SIZE
	.align		4
.L_711:
        /*00e8*/ 	.byte	0x03, 0x19
        /*00ea*/ 	.short	0x0058


	//----- nvinfo : EIATTR_PARAM_CBANK
	.align		4
        /*00ec*/ 	.byte	0x04, 0x0a
        /*00ee*/ 	.short	(.L_713 - .L_712)
	.align		4
.L_712:
        /*00f0*/ 	.word	index@(.nv.constant0._Z25batchnorm_backward_kernelIN3c104HalfEfS1_EvPKT_S4_PKT0_S7_PKT1_S7_S7_PKiPS2_lii)
        /*00f4*/ 	.short	0x0210
        /*00f6*/ 	.short	0x0058


	//----- nvinfo : EIATTR_SW_WAR
	.align		4
.L_713:
        /*00f8*/ 	.byte	0x04, 0x36
        /*00fa*/ 	.short	(.L_715 - .L_714)
.L_714:
        /*00fc*/ 	.word	0x00000008
.L_715:


//--------------------- .nv.info._Z25batchnorm_backward_kernelIN3c104HalfEffEvPKT_S4_PKT0_S7_PKT1_S7_S7_PKiPS2_lii --------------------------
	.section	.nv.info._Z25batchnorm_backward_kernelIN3c104HalfEffEvPKT_S4_PKT0_S7_PKT1_S7_S7_PKiPS2_lii,"",@"SHT_CUDA_INFO"
	.sectionflags	@""
	.align	4


	//----- nvinfo : EIATTR_CUDA_API_VERSION
	.align		4
        /*0000*/ 	.byte	0x04, 0x37
        /*0002*/ 	.short	(.L_717 - .L_716)
.L_716:
        /*0004*/ 	.word	0x00000082


	//----- nvinfo : EIATTR_KPARAM_INFO
	.align		4
.L_717:
        /*0008*/ 	.byte	0x04, 0x17
        /*000a*/ 	.short	(.L_719 - .L_718)
.L_718:
        /*000c*/ 	.word	0x00000000
        /*0010*/ 	.short	0x000b
        /*0012*/ 	.short	0x0054
        /*0014*/ 	.byte	0x00, 0xf0, 0x11, 0x00


	//----- nvinfo : EIATTR_KPARAM_INFO
	.align		4
.L_719:
        /*0018*/ 	.byte	0x04, 0x17
        /*001a*/ 	.short	(.L_721 - .L_720)
.L_720:
        /*001c*/ 	.word	0x00000000
        /*0020*/ 	.short	0x000a
        /*0022*/ 	.short	0x0050
        /*0024*/ 	.byte	0x00, 0xf0, 0x11, 0x00


	//----- nvinfo : EIATTR_KPARAM_INFO
	.align		4
.L_721:
        /*0028*/ 	.byte	0x04, 0x17
        /*002a*/ 	.short	(.L_723 - .L_722)
.L_722:
        /*002c*/ 	.word	0x00000000
        /*0030*/ 	.short	0x0009
        /*0032*/ 	.short	0x0048
        /*0034*/ 	.byte	0x00, 0xf0, 0x21, 0x00


	//----- nvinfo : EIATTR_KPARAM_INFO
	.align		4
.L_723:
        /*0038*/ 	.byte	0x04, 0x17
        /*003a*/ 	.short	(.L_725 - .L_724)
.L_724:
        /*003c*/ 	.word	0x00000000
        /*0040*/ 	.short	0x0008
        /*0042*/ 	.short	0x0040
        /*0044*/ 	.byte	0x00, 0xf0, 0x21, 0x00


	//----- nvinfo : EIATTR_KPARAM_INFO
	.align		4
.L_725:
        /*0048*/ 	.byte	0x04, 0x17
        /*004a*/ 	.short	(.L_727 - .L_726)
.L_726:
        /*004c*/ 	.word	0x00000000
        /*0050*/ 	.short	0x0007
        /*0052*/ 	.short	0x0038
        /*0054*/ 	.byte	0x00, 0xf0, 0x21, 0x00


	//----- nvinfo : EIATTR_KPARAM_INFO
	.align		4
.L_727:
        /*0058*/ 	.byte	0x04, 0x17
        /*005a*/ 	.short	(.L_729 - .L_728)
.L_728:
        /*005c*/ 	.word	0x00000000
        /*0060*/ 	.short	0x0006
        /*0062*/ 	.short	0x0030
        /*0064*/ 	.byte	0x00, 0xf0, 0x21, 0x00


	//----- nvinfo : EIATTR_KPARAM_INFO
	.align		4
.L_729:
        /*0068*/ 	.byte	0x04, 0x17
        /*006a*/ 	.short	(.L_731 - .L_730)
.L_730:
        /*006c*/ 	.word	0x00000000
        /*0070*/ 	.short	0x0005
        /*0072*/ 	.short	0x0028
        /*0074*/ 	.byte	0x00, 0xf0, 0x21, 0x00


	//----- nvinfo : EIATTR_KPARAM_INFO
	.align		4
.L_731:
        /*0078*/ 	.byte	0x04, 0x17
        /*007a*/ 	.short	(.L_733 - .L_732)
.L_732:
        /*007c*/ 	.word	0x00000000
        /*0080*/ 	.short	0x0004
        /*0082*/ 	.short	0x0020
        /*0084*/ 	.byte	0x00, 0xf0, 0x21, 0x00


	//----- nvinfo : EIATTR_KPARAM_INFO
	.align		4
.L_733:
        /*0088*/ 	.byte	0x04, 0x17
        /*008a*/ 	.short	(.L_735 - .L_734)
.L_734:
        /*008c*/ 	.word	0x00000000
        /*0090*/ 	.short	0x0003
        /*0092*/ 	.short	0x0018
        /*0094*/ 	.byte	0x00, 0xf0, 0x21, 0x00


	//----- nvinfo : EIATTR_KPARAM_INFO
	.align		4
.L_735:
        /*0098*/ 	.byte	0x04, 0x17
        /*009a*/ 	.short	(.L_737 - .L_736)
.L_736:
        /*009c*/ 	.word	0x00000000
        /*00a0*/ 	.short	0x0002
        /*00a2*/ 	.short	0x0010
        /*00a4*/ 	.byte	0x00, 0xf0, 0x21, 0x00


	//----- nvinfo : EIATTR_KPARAM_INFO
	.align		4
.L_737:
        /*00a8*/ 	.byte	0x04, 0x17
        /*00aa*/ 	.short	(.L_739 - .L_738)
.L_738:
        /*00ac*/ 	.word	0x00000000
        /*00b0*/ 	.short	0x0001
        /*00b2*/ 	.short	0x0008
        /*00b4*/ 	.byte	0x00, 0xf0, 0x21, 0x00


	//----- nvinfo : EIATTR_KPARAM_INFO
	.align		4
.L_739:
        /*00b8*/ 	.byte	0x04, 0x17
        /*00ba*/ 	.short	(.L_741 - .L_740)
.L_740:
        /*00bc*/ 	.word	0x00000000
        /*00c0*/ 	.short	0x0000
        /*00c2*/ 	.short	0x0000
        /*00c4*/ 	.byte	0x00, 0xf0, 0x21, 0x00


	//----- nvinfo : EIATTR_SPARSE_MMA_MASK
	.align		4
.L_741:
        /*00c8*/ 	.byte	0x03, 0x50
        /*00ca*/ 	.short	0x0000


	//----- nvinfo : EIATTR_MAXREG_COUNT
	.align		4
        /*00cc*/ 	.byte	0x03, 0x1b
        /*00ce*/ 	.short	0x00ff


	//----- nvinfo : EIATTR_MERCURY_ISA_VERSION
	.align		4
        /*00d0*/ 	.byte	0x03, 0x5f
        /*00d2*/ 	.short	0x0101


	//----- nvinfo : EIATTR_EXIT_INSTR_OFFSETS
	.align		4
        /*00d4*/ 	.byte	0x04, 0x1c
        /*00d6*/ 	.short	(.L_743 - .L_742)


	//   ....[0]....
.L_742:
        /*00d8*/ 	.word	0x00000c00


	//   ....[1]....
        /*00dc*/ 	.word	0x00000f30


	//----- nvinfo : EIATTR_CRS_STACK_SIZE
	.align		4
.L_743:
        /*00e0*/ 	.byte	0x04, 0x1e
        /*00e2*/ 	.short	(.L_745 - .L_744)
.L_744:
        /*00e4*/ 	.word	0x00000000


	//----- nvinfo : EIATTR_CBANK_PARAM_SIZE
	.align		4
.L_745:
        /*00e8*/ 	.byte	0x03, 0x19
        /*00ea*/ 	.short	0x0058


	//----- nvinfo : EIATTR_PARAM_CBANK
	.align		4
        /*00ec*/ 	.byte	0x04, 0x0a
        /*00ee*/ 	.short	(.L_747 - .L_746)
	.align		4
.L_746:
        /*00f0*/ 	.word	index@(.nv.constant0._Z25batchnorm_backward_kernelIN3c104HalfEffEvPKT_S4_PKT0_S7_PKT1_S7_S7_PKiPS2_lii)
        /*00f4*/ 	.short	0x0210
        /*00f6*/ 	.short	0x0058


	//----- nvinfo : EIATTR_SW_WAR
	.align		4
.L_747:
        /*00f8*/ 	.byte	0x04, 0x36
        /*00fa*/ 	.short	(.L_749 - .L_748)
.L_748:
        /*00fc*/ 	.word	0x00000008
.L_749:


//--------------------- .nv.info._Z25batchnorm_backward_kernelIfffEvPKT_S2_PKT0_S5_PKT1_S5_S5_PKiPS0_lii --------------------------
	.section	.nv.info._Z25batchnorm_backward_kernelIfffEvPKT_S2_PKT0_S5_PKT1_S5_S5_PKiPS0_lii,"",@"SHT_CUDA_INFO"
	.sectionflags	@""
	.align	4


	//----- nvinfo : EIATTR_CUDA_API_VERSION
	.align		4
        /*0000*/ 	.byte	0x04, 0x37
        /*0002*/ 	.short	(.L_751 - .L_750)
.L_750:
        /*0004*/ 	.word	0x00000082


	//----- nvinfo : EIATTR_KPARAM_INFO
	.align		4
.L_751:
        /*0008*/ 	.byte	0x04, 0x17
        /*000a*/ 	.short	(.L_753 - .L_752)
.L_752:
        /*000c*/ 	.word	0x00000000
        /*0010*/ 	.short	0x000b
        /*0012*/ 	.short	0x0054
        /*0014*/ 	.byte	0x00, 0xf0, 0x11, 0x00


	//----- nvinfo : EIATTR_KPARAM_INFO
	.align		4
.L_753:
        /*0018*/ 	.byte	0x04, 0x17
        /*001a*/ 	.short	(.L_755 - .L_754)
.L_754:
        /*001c*/ 	.word	0x00000000
        /*0020*/ 	.short	0x000a
        /*0022*/ 	.short	0x0050
        /*0024*/ 	.byte	0x00, 0xf0, 0x11, 0x00


	//----- nvinfo : EIATTR_KPARAM_INFO
	.align		4
.L_755:
        /*0028*/ 	.byte	0x04, 0x17
        /*002a*/ 	.short	(.L_757 - .L_756)
.L_756:
        /*002c*/ 	.word	0x00000000
        /*0030*/ 	.short	0x0009
        /*0032*/ 	.short	0x0048
        /*0034*/ 	.byte	0x00, 0xf0, 0x21, 0x00


	//----- nvinfo : EIATTR_KPARAM_INFO
	.align		4
.L_757:
        /*0038*/ 	.byte	0x04, 0x17
        /*003a*/ 	.short	(.L_759 - .L_758)
.L_758:
        /*003c*/ 	.word	0x00000000
        /*0040*/ 	.short	0x0008
        /*0042*/ 	.short	0x0040
        /*0044*/ 	.byte	0x00, 0xf0, 0x21, 0x00


	//----- nvinfo : EIATTR_KPARAM_INFO
	.align		4
.L_759:
        /*0048*/ 	.byte	0x04, 0x17
        /*004a*/ 	.short	(.L_761 - .L_760)
.L_760:
        /*004c*/ 	.word	0x00000000
        /*0050*/ 	.short	0x0007
        /*0052*/ 	.short	0x0038
        /*0054*/ 	.byte	0x00, 0xf0, 0x21, 0x00


	//----- nvinfo : EIATTR_KPARAM_INFO
	.align		4
.L_761:
        /*0058*/ 	.byte	0x04, 0x17
        /*005a*/ 	.short	(.L_763 - .L_762)
.L_762:
        /*005c*/ 	.word	0x00000000
        /*0060*/ 	.short	0x0006
        /*0062*/ 	.short	0x0030
        /*0064*/ 	.byte	0x00, 0xf0, 0x21, 0x00


	//----- nvinfo : EIATTR_KPARAM_INFO
	.align		4
.L_763:
        /*0068*/ 	.byte	0x04, 0x17
        /*006a*/ 	.short	(.L_765 - .L_764)
.L_764:
        /*006c*/ 	.word	0x00000000
        /*0070*/ 	.short	0x0005
        /*0072*/ 	.short	0x0028
        /*0074*/ 	.byte	0x00, 0xf0, 0x21, 0x00


	//----- nvinfo : EIATTR_KPARAM_INFO
	.align		4
.L_765:
        /*0078*/ 	.byte	0x04, 0x17
        /*007a*/ 	.short	(.L_767 - .L_766)
.L_766:
        /*007c*/ 	.word	0x00000000
        /*0080*/ 	.short	0x0004
        /*0082*/ 	.short	0x0020
        /*0084*/ 	.byte	0x00, 0xf0, 0x21, 0x00


	//----- nvinfo : EIATTR_KPARAM_INFO
	.align		4
.L_767:
        /*0088*/ 	.byte	0x04, 0x17
        /*008a*/ 	.short	(.L_769 - .L_768)
.L_768:
        /*008c*/ 	.word	0x00000000
        /*0090*/ 	.short	0x0003
        /*0092*/ 	.short	0x0018
        /*0094*/ 	.byte	0x00, 0xf0, 0x21, 0x00


	//----- nvinfo : EIATTR_KPARAM_INFO
	.align		4
.L_769:
        /*0098*/ 	.byte	0x04, 0x17
        /*009a*/ 	.short	(.L_771 - .L_770)
.L_770:
        /*009c*/ 	.word	0x00000000
        /*00a0*/ 	.short	0x0002
        /*00a2*/ 	.short	0x0010
        /*00a4*/ 	.byte	0x00, 0xf0, 0x21, 0x00


	//----- nvinfo : EIATTR_KPARAM_INFO
	.align		4
.L_771:
        /*00a8*/ 	.byte	0x04, 0x17
        /*00aa*/ 	.short	(.L_773 - .L_772)
.L_772:
        /*00ac*/ 	.word	0x00000000
        /*00b0*/ 	.short	0x0001
        /*00b2*/ 	.short	0x0008
        /*00b4*/ 	.byte	0x00, 0xf0, 0x21, 0x00


	//----- nvinfo : EIATTR_KPARAM_INFO
	.align		4
.L_773:
        /*00b8*/ 	.byte	0x04, 0x17
        /*00ba*/ 	.short	(.L_775 - .L_774)
.L_774:
        /*00bc*/ 	.word	0x00000000
        /*00c0*/ 	.short	0x0000
        /*00c2*/ 	.short	0x0000
        /*00c4*/ 	.byte	0x00, 0xf0, 0x21, 0x00


	//----- nvinfo : EIATTR_SPARSE_MMA_MASK
	.align		4
.L_775:
        /*00c8*/ 	.byte	0x03, 0x50
        /*00ca*/ 	.short	0x0000


	//----- nvinfo : EIATTR_MAXREG_COUNT
	.align		4
        /*00cc*/ 	.byte	0x03, 0x1b
        /*00ce*/ 	.short	0x00ff


	//----- nvinfo : EIATTR_MERCURY_ISA_VERSION
	.align		4
        /*00d0*/ 	.byte	0x03, 0x5f
        /*00d2*/ 	.short	0x0101


	//----- nvinfo : EIATTR_EXIT_INSTR_OFFSETS
	.align		4
        /*00d4*/ 	.byte	0x04, 0x1c
        /*00d6*/ 	.short	(.L_777 - .L_776)


	//   ....[0]....
.L_776:
        /*00d8*/ 	.word	0x00000c00


	//   ....[1]....
        /*00dc*/ 	.word	0x00000f00


	//----- nvinfo : EIATTR_CRS_STACK_SIZE
	.align		4
.L_777:
        /*00e0*/ 	.byte	0x04, 0x1e
        /*00e2*/ 	.short	(.L_779 - .L_778)
.L_778:
        /*00e4*/ 	.word	0x00000000


	//----- nvinfo : EIATTR_CBANK_PARAM_SIZE
	.align		4
.L_779:
        /*00e8*/ 	.byte	0x03, 0x19
        /*00ea*/ 	.short	0x0058


	//----- nvinfo : EIATTR_PARAM_CBANK
	.align		4
        /*00ec*/ 	.byte	0x04, 0x0a
        /*00ee*/ 	.short	(.L_781 - .L_780)
	.align		4
.L_780:
        /*00f0*/ 	.word	index@(.nv.constant0._Z25batchnorm_backward_kernelIfffEvPKT_S2_PKT0_S5_PKT1_S5_S5_PKiPS0_lii)
        /*00f4*/ 	.short	0x0210
        /*00f6*/ 	.short	0x0058


	//----- nvinfo : EIATTR_SW_WAR
	.align		4
.L_781:
        /*00f8*/ 	.byte	0x04, 0x36
        /*00fa*/ 	.short	(.L_783 - .L_782)
.L_782:
        /*00fc*/ 	.word	0x00000008
.L_783:


//--------------------- .nv.info._Z16reduce_bn_kernelIN3c104HalfEfS1_EvPKT_S4_PKT0_S7_PS5_S8_PT1_SA_iii --------------------------
	.section	.nv.info._Z16reduce_bn_kernelIN3c104HalfEfS1_EvPKT_S4_PKT0_S7_PS5_S8_PT1_SA_iii,"",@"SHT_CUDA_INFO"
	.sectionflags	@""
	.align	4


	//----- nvinfo : EIATTR_CUDA_API_VERSION
	.align		4
        /*0000*/ 	.byte	0x04, 0x37
        /*0002*/ 	.short	(.L_785 - .L_784)
.L_784:
        /*0004*/ 	.word	0x00000082


	//----- nvinfo : EIATTR_KPARAM_INFO
	.align		4
.L_785:
        /*0008*/ 	.byte	0x04, 0x17
        /*000a*/ 	.short	(.L_787 - .L_786)
.L_786:
        /*000c*/ 	.word	0x00000000
        /*0010*/ 	.short	0x000a
        /*0012*/ 	.short	0x0048
        /*0014*/ 	.byte	0x00, 0xf0, 0x11, 0x00


	//----- nvinfo : EIATTR_KPARAM_INFO
	.align		4
.L_787:
        /*0018*/ 	.byte	0x04, 0x17
        /*001a*/ 	.short	(.L_789 - .L_788)
.L_788:
        /*001c*/ 	.word	0x00000000
        /*0020*/ 	.short	0x0009
        /*0022*/ 	.short	0x0044
        /*0024*/ 	.byte	0x00, 0xf0, 0x11, 0x00


	//----- nvinfo : EIATTR_KPARAM_INFO
	.align		4
.L_789:
        /*0028*/ 	.byte	0x04, 0x17
        /*002a*/ 	.short	(.L_791 - .L_790)
.L_790:
        /*002c*/ 	.word	0x00000000
        /*0030*/ 	.short	0x0008
        /*0032*/ 	.short	0x0040
        /*0034*/ 	.byte	0x00, 0xf0, 0x11, 0x00


	//----- nvinfo : EIATTR_KPARAM_INFO
	.align		4
.L_791:
        /*0038*/ 	.byte	0x04, 0x17
        /*003a*/ 	.short	(.L_793 - .L_792)
.L_792:
        /*003c*/ 	.word	0x00000000
        /*0040*/ 	.short	0x0007
        /*0042*/ 	.short	0x0038
        /*0044*/ 	.byte	0x00, 0xf0, 0x21, 0x00


	//----- nvinfo : EIATTR_KPARAM_INFO
	.align		4
.L_793:
        /*0048*/ 	.byte	0x04, 0x17
        /*004a*/ 	.short	(.L_795 - .L_794)
.L_794:
        /*004c*/ 	.word	0x00000000
        /*0050*/ 	.short	0x0006
        /*0052*/ 	.short	0x0030
        /*0054*/ 	.byte	0x00, 0xf0, 0x21, 0x00


	//----- nvinfo : EIATTR_KPARAM_INFO
	.align		4
.L_795:
        /*0058*/ 	.byte	0x04, 0x17
        /*005a*/ 	.short	(.L_797 - .L_796)
.L_796:
        /*005c*/ 	.word	0x00000000
        /*0060*/ 	.short	0x0005
        /*0062*/ 	.short	0x0028
        /*0064*/ 	.byte	0x00, 0xf0, 0x21, 0x00


	//----- nvinfo : EIATTR_KPARAM_INFO
	.align		4
.L_797:
        /*0068*/ 	.byte	0x04, 0x17
        /*006a*/ 	.short	(.L_799 - .L_798)
.L_798:
        /*006c*/ 	.word	0x00000000
        /*0070*/ 	.short	0x0004
        /*0072*/ 	.short	0x0020
        /*0074*/ 	.byte	0x00, 0xf0, 0x21, 0x00


	//----- nvinfo : EIATTR_KPARAM_INFO
	.align		4
.L_799:
        /*0078*/ 	.byte	0x04, 0x17
        /*007a*/ 	.short	(.L_801 - .L_800)
.L_800:
        /*007c*/ 	.word	0x00000000
        /*0080*/ 	.short	0x0003
        /*0082*/ 	.short	0x0018
        /*0084*/ 	.byte	0x00, 0xf0, 0x21, 0x00


	//----- nvinfo : EIATTR_KPARAM_INFO
	.align		4
.L_801:
        /*0088*/ 	.byte	0x04, 0x17
        /*008a*/ 	.short	(.L_803 - .L_802)
.L_802:
        /*008c*/ 	.word	0x00000000
        /*0090*/ 	.short	0x0002
        /*0092*/ 	.short	0x0010
        /*0094*/ 	.byte	0x00, 0xf0, 0x21, 0x00


	//----- nvinfo : EIATTR_KPARAM_INFO
	.align		4
.L_803:
        /*0098*/ 	.byte	0x04, 0x17
        /*009a*/ 	.short	(.L_805 - .L_804)
.L_804:
        /*009c*/ 	.word	0x00000000
        /*00a0*/ 	.short	0x0001
        /*00a2*/ 	.short	0x0008
        /*00a4*/ 	.byte	0x00, 0xf0, 0x21, 0x00


	//----- nvinfo : EIATTR_KPARAM_INFO
	.align		4
.L_805:
        /*00a8*/ 	.byte	0x04, 0x17
        /*00aa*/ 	.short	(.L_807 - .L_806)
.L_806:
        /*00ac*/ 	.word	0x00000000
        /*00b0*/ 	.short	0x0000
        /*00b2*/ 	.short	0x0000
        /*00b4*/ 	.byte	0x00, 0xf0, 0x21, 0x00


	//----- nvinfo : EIATTR_SPARSE_MMA_MASK
	.align		4
.L_807:
        /*00b8*/ 	.byte	0x03, 0x50
        /*00ba*/ 	.short	0x0000


	//----- nvinfo : EIATTR_MAXREG_COUNT
	.align		4
        /*00bc*/ 	.byte	0x03, 0x1b
        /*00be*/ 	.short	0x00ff


	//----- nvinfo : EIATTR_NUM_BARRIERS
	.align		4
        /*00c0*/ 	.byte	0x02, 0x4c
        /*00c2*/ 	.byte	0x01
	.zero		1


	//----- nvinfo : EIATTR_MERCURY_ISA_VERSION
	.align		4
        /*00c4*/ 	.byte	0x03, 0x5f
        /*00c6*/ 	.short	0x0101


	//----- nvinfo : EIATTR_COOP_GROUP_MASK_REGIDS
	.align		4
        /*00c8*/ 	.byte	0x04, 0x29
        /*00ca*/ 	.short	(.L_809 - .L_808)


	//   ....[0]....
.L_808:
        /*00cc*/ 	.word	0xffffffff


	//   ....[1]....
        /*00d0*/ 	.word	0xffffffff


	//   ....[2]....
        /*00d4*/ 	.word	0xffffffff


	//   ....[3]....
        /*00d8*/ 	.word	0xffffffff


	//   ....[4]....
        /*00dc*/ 	.word	0xffffffff


	//   ....[5]....
        /*00e0*/ 	.word	0xffffffff


	//   ....[6]....
        /*00e4*/ 	.word	0xffffffff


	//   ....[7]....
        /*00e8*/ 	.word	0xffffffff


	//   ....[8]....
        /*00ec*/ 	.word	0xffffffff


	//   ....[9]....
        /*00f0*/ 	.word	0xffffffff


	//   ....[10]....
        /*00f4*/ 	.word	0xffffffff


	//   ....[11]....
        /*00f8*/ 	.word	0xffffffff


	//   ....[12]....
        /*00fc*/ 	.word	0xffffffff


	//   ....[13]....
        /*0100*/ 	.word	0xffffffff


	//   ....[14]....
        /*0104*/ 	.word	0xffffffff


	//   ....[15]....
        /*0108*/ 	.word	0xffffffff


	//   ....[16]....
        /*010c*/ 	.word	0xffffffff


	//   ....[17]....
        /*0110*/ 	.word	0xffffffff


	//   ....[18]....
        /*0114*/ 	.word	0xffffffff


	//   ....[19]....
        /*0118*/ 	.word	0xffffffff


	//   ....[20]....
        /*011c*/ 	.word	0x0500000d


	//   ....[21]....
        /*0120*/ 	.word	0x0500000d


	//   ....[22]....
        /*0124*/ 	.word	0x0500000d


	//   ....[23]....
        /*0128*/ 	.word	0x0500000d


	//   ....[24]....
        /*012c*/ 	.word	0x0500000d


	//   ....[25]....
        /*0130*/ 	.word	0x0500000d


	//   ....[26]....
        /*0134*/ 	.word	0x0500000d


	//   ....[27]....
        /*0138*/ 	.word	0x0500000d


	//   ....[28]....
        /*013c*/ 	.word	0x0500000d


	//   ....[29]....
        /*0140*/ 	.word	0x0500000d


	//----- nvinfo : EIATTR_COOP_GROUP_INSTR_OFFSETS
	.align		4
.L_809:
        /*0144*/ 	.byte	0x04, 0x28
        /*0146*/ 	.short	(.L_811 - .L_810)


	//   ....[0]....
.L_810:
        /*0148*/ 	.word	0x00000480


	//   ....[1]....
        /*014c*/ 	.word	0x000004f0


	//   ....[2]....
        /*0150*/ 	.word	0x00000560


	//   ....[3]....
        /*0154*/ 	.word	0x00000580


	//   ....[4]....
        /*0158*/ 	.word	0x000005a0


	//   ....[5]....
        /*015c*/ 	.word	0x000006e0


	//   ....[6]....
        /*0160*/ 	.word	0x00000700


	//   ....[7]....
        /*0164*/ 	.word	0x00000720


	//   ....[8]....
        /*0168*/ 	.word	0x00000740


	//   ....[9]....
        /*016c*/ 	.word	0x00000760


	//   ....[10]....
        /*0170*/ 	.word	0x000007b0


	//   ....[11]....
        /*0174*/ 	.word	0x00000860


	//   ....[12]....
        /*0178*/ 	.word	0x000008a0


	//   ....[13]....
        /*017c*/ 	.word	0x000008c0


	//   ....[14]....
        /*0180*/ 	.word	0x000008e0


	//   ....[15]....
        /*0184*/ 	.word	0x00000a20


	//   ....[16]....
        /*0188*/ 	.word	0x00000a40


	//   ....[17]....
        /*018c*/ 	.word	0x00000a60


	//   ....[18]....
        /*0190*/ 	.word	0x00000a80


	//   ....[19]....
        /*0194*/ 	.word	0x00000aa0


	//   ....[20]....
        /*0198*/ 	.word	0x00000cf0


	//   ....[21]....
        /*019c*/ 	.word	0x00000d60


	//   ....[22]....
        /*01a0*/ 	.word	0x00000dd0


	//   ....[23]....
        /*01a4*/ 	.word	0x00000e40


	//   ....[24]....
        /*01a8*/ 	.word	0x00000eb0


	//   ....[25]....
        /*01ac*/ 	.word	0x00000f30


	//   ....[26]....
        /*01b0*/ 	.word	0x00000fa0


	//   ....[27]....
        /*01b4*/ 	.word	0x00001010


	//   ....[28]....
        /*01b8*/ 	.word	0x00001080


	//   ....[29]....
        /*01bc*/ 	.word	0x000010f0


	//----- nvinfo : EIATTR_EXIT_INSTR_OFFSETS
	.align		4
.L_811:
        /*01c0*/ 	.byte	0x04, 0x1c
        /*01c2*/ 	.short	(.L_813 - .L_812)


	//   ....[0]....
.L_812:
        /*01c4*/ 	.word	0x00000af0


	//   ....[1]....
        /*01c8*/ 	.word	0x00000c90


	//----- nvinfo : EIATTR_CRS_STACK_SIZE
	.align		4
.L_813:
        /*01cc*/ 	.byte	0x04, 0x1e
        /*01ce*/ 	.short	(.L_815 - .L_814)
.L_814:
        /*01d0*/ 	.word	0x00000000


	//----- nvinfo : EIATTR_CBANK_PARAM_SIZE
	.align		4
.L_815:
        /*01d4*/ 	.byte	0x03, 0x19
        /*01d6*/ 	.short	0x004c


	//----- nvinfo : EIATTR_PARAM_CBANK
	.align		4
        /*01d8*/ 	.byte	0x04, 0x0a
        /*01da*/ 	.short	(.L_817 - .L_816)
	.align		4
.L_816:
        /*01dc*/ 	.word	index@(.nv.constant0._Z16reduce_bn_kernelIN3c104HalfEfS1_EvPKT_S4_PKT0_S7_PS5_S8_PT1_SA_iii)
        /*01e0*/ 	.short	0x0210
        /*01e2*/ 	.short	0x004c


	//----- nvinfo : EIATTR_SW_WAR
	.align		4
.L_817:
        /*01e4*/ 	.byte	0x04, 0x36
        /*01e6*/ 	.short	(.L_819 - .L_818)
.L_818:
        /*01e8*/ 	.word	0x00000008
.L_819:


//--------------------- .nv.info._Z16reduce_bn_kernelIN3c104HalfEffEvPKT_S4_PKT0_S7_PS5_S8_PT1_SA_iii --------------------------
	.section	.nv.info._Z16reduce_bn_kernelIN3c104HalfEffEvPKT_S4_PKT0_S7_PS5_S8_PT1_SA_iii,"",@"SHT_CUDA_INFO"
	.sectionflags	@""
	.align	4


	//----- nvinfo : EIATTR_CUDA_API_VERSION
	.align		4
        /*0000*/ 	.byte	0x04, 0x37
        /*0002*/ 	.short	(.L_821 - .L_820)
.L_820:
        /*0004*/ 	.word	0x00000082


	//----- nvinfo : EIATTR_KPARAM_INFO
	.align		4
.L_821:
        /*0008*/ 	.byte	0x04, 0x17
        /*000a*/ 	.short	(.L_823 - .L_822)
.L_822:
        /*000c*/ 	.word	0x00000000
        /*0010*/ 	.short	0x000a
        /*0012*/ 	.short	0x0048
        /*0014*/ 	.byte	0x00, 0xf0, 0x11, 0x00


	//----- nvinfo : EIATTR_KPARAM_INFO
	.align		4
.L_823:
        /*0018*/ 	.byte	0x04, 0x17
        /*001a*/ 	.short	(.L_825 - .L_824)
.L_824:
        /*001c*/ 	.word	0x00000000
        /*0020*/ 	.short	0x0009
        /*0022*/ 	.short	0x0044
        /*0024*/ 	.byte	0x00, 0xf0, 0x11, 0x00


	//----- nvinfo : EIATTR_KPARAM_INFO
	.align		4
.L_825:
        /*0028*/ 	.byte	0x04, 0x17
        /*002a*/ 	.short	(.L_827 - .L_826)
.L_826:
        /*002c*/ 	.word	0x00000000
        /*0030*/ 	.short	0x0008
        /*0032*/ 	.short	0x0040
        /*0034*/ 	.byte	0x00, 0xf0, 0x11, 0x00


	//----- nvinfo : EIATTR_KPARAM_INFO
	.align		4
.L_827:
        /*0038*/ 	.byte	0x04, 0x17
        /*003a*/ 	.short	(.L_829 - .L_828)
.L_828:
        /*003c*/ 	.word	0x00000000
        /*0040*/ 	.short	0x0007
        /*0042*/ 	.short	0x0038
        /*0044*/ 	.byte	0x00, 0xf0, 0x21, 0x00


	//----- nvinfo : EIATTR_KPARAM_INFO
	.align		4
.L_829:
        /*0048*/ 	.byte	0x04, 0x17
        /*004a*/ 	.short	(.L_831 - .L_830)
.L_830:
        /*004c*/ 	.word	0x00000000
        /*0050*/ 	.short	0x0006
        /*0052*/ 	.short	0x0030
        /*0054*/ 	.byte	0x00, 0xf0, 0x21, 0x00


	//----- nvinfo : EIATTR_KPARAM_INFO
	.align		4
.L_831:
        /*0058*/ 	.byte	0x04, 0x17
        /*005a*/ 	.short	(.L_833 - .L_832)
.L_832:
        /*005c*/ 	.word	0x00000000
        /*0060*/ 	.short	0x0005
        /*0062*/ 	.short	0x0028
        /*0064*/ 	.byte	0x00, 0xf0, 0x21, 0x00


	//----- nvinfo : EIATTR_KPARAM_INFO
	.align		4
.L_833:
        /*0068*/ 	.byte	0x04, 0x17
        /*006a*/ 	.short	(.L_835 - .L_834)
.L_834:
        /*006c*/ 	.word	0x00000000
        /*0070*/ 	.short	0x0004
        /*0072*/ 	.short	0x0020
        /*0074*/ 	.byte	0x00, 0xf0, 0x21, 0x00


	//----- nvinfo : EIATTR_KPARAM_INFO
	.align		4
.L_835:
        /*0078*/ 	.byte	0x04, 0x17
        /*007a*/ 	.short	(.L_837 - .L_836)
.L_836:
        /*007c*/ 	.word	0x00000000
        /*0080*/ 	.short	0x0003
        /*0082*/ 	.short	0x0018
        /*0084*/ 	.byte	0x00, 0xf0, 0x21, 0x00


	//----- nvinfo : EIATTR_KPARAM_INFO
	.align		4
.L_837:
        /*0088*/ 	.byte	0x04, 0x17
        /*008a*/ 	.short	(.L_839 - .L_838)
.L_838:
        /*008c*/ 	.word	0x00000000
        /*0090*/ 	.short	0x0002
        /*0092*/ 	.short	0x0010
        /*0094*/ 	.byte	0x00, 0xf0, 0x21, 0x00


	//----- nvinfo : EIATTR_KPARAM_INFO
	.align		4
.L_839:
        /*0098*/ 	.byte	0x04, 0x17
        /*009a*/ 	.short	(.L_841 - .L_840)
.L_840:
        /*009c*/ 	.word	0x00000000
        /*00a0*/ 	.short	0x0001
        /*00a2*/ 	.short	0x0008
        /*00a4*/ 	.byte	0x00, 0xf0, 0x21, 0x00


	//----- nvinfo : EIATTR_KPARAM_INFO
	.align		4
.L_841:
        /*00a8*/ 	.byte	0x04, 0x17
        /*00aa*/ 	.short	(.L_843 - .L_842)
.L_842:
        /*00ac*/ 	.word	0x00000000
        /*00b0*/ 	.short	0x0000
        /*00b2*/ 	.short	0x0000
        /*00b4*/ 	.byte	0x00, 0xf0, 0x21, 0x00


	//----- nvinfo : EIATTR_SPARSE_MMA_MASK
	.align		4
.L_843:
        /*00b8*/ 	.byte	0x03, 0x50
        /*00ba*/ 	.short	0x0000


	//----- nvinfo : EIATTR_MAXREG_COUNT
	.align		4
        /*00bc*/ 	.byte	0x03, 0x1b
        /*00be*/ 	.short	0x00ff


	//----- nvinfo : EIATTR_NUM_BARRIERS
	.align		4
        /*00c0*/ 	.byte	0x02, 0x4c
        /*00c2*/ 	.byte	0x01
	.zero		1


	//----- nvinfo : EIATTR_MERCURY_ISA_VERSION
	.align		4
        /*00c4*/ 	.byte	0x03, 0x5f
        /*00c6*/ 	.short	0x0101


	//----- nvinfo : EIATTR_COOP_GROUP_MASK_REGIDS
	.align		4
        /*00c8*/ 	.byte	0x04, 0x29
        /*00ca*/ 	.short	(.L_845 - .L_844)


	//   ....[0]....
.L_844:
        /*00cc*/ 	.word	0xffffffff


	//   ....[1]....
        /*00d0*/ 	.word	0xffffffff


	//   ....[2]....
        /*00d4*/ 	.word	0xffffffff


	//   ....[3]....
        /*00d8*/ 	.word	0xffffffff


	//   ....[4]....
        /*00dc*/ 	.word	0xffffffff


	//   ....[5]....
        /*00e0*/ 	.word	0xffffffff


	//   ....[6]....
        /*00e4*/ 	.word	0xffffffff


	//   ....[7]....
        /*00e8*/ 	.word	0xffffffff


	//   ....[8]....
        /*00ec*/ 	.word	0xffffffff


	//   ....[9]....
        /*00f0*/ 	.word	0xffffffff


	//   ....[10]....
        /*00f4*/ 	.word	0xffffffff


	//   ....[11]....
        /*00f8*/ 	.word	0xffffffff


	//   ....[12]....
        /*00fc*/ 	.word	0xffffffff


	//   ....[13]....
        /*0100*/ 	.word	0xffffffff


	//   ....[14]....
        /*0104*/ 	.word	0xffffffff


	//   ....[15]....
        /*0108*/ 	.word	0xffffffff


	//   ....[16]....
        /*010c*/ 	.word	0xffffffff


	//   ....[17]....
        /*0110*/ 	.word	0xffffffff


	//   ....[18]....
        /*0114*/ 	.word	0xffffffff


	//   ....[19]....
        /*0118*/ 	.word	0xffffffff


	//   ....[20]....
        /*011c*/ 	.word	0x0500000d


	//   ....[21]....
        /*0120*/ 	.word	0x0500000d


	//   ....[22]....
        /*0124*/ 	.word	0x0500000d


	//   ....[23]....
        /*0128*/ 	.word	0x0500000d


	//   ....[24]....
        /*012c*/ 	.word	0x0500000d


	//   ....[25]....
        /*0130*/ 	.word	0x0500000d


	//   ....[26]....
        /*0134*/ 	.word	0x0500000d


	//   ....[27]....
        /*0138*/ 	.word	0x0500000d


	//   ....[28]....
        /*013c*/ 	.word	0x0500000d


	//   ....[29]....
        /*0140*/ 	.word	0x0500000d


	//----- nvinfo : EIATTR_COOP_GROUP_INSTR_OFFSETS
	.align		4
.L_845:
        /*0144*/ 	.byte	0x04, 0x28
        /*0146*/ 	.short	(.L_847 - .L_846)


	//   ....[0]....
.L_846:
        /*0148*/ 	.word	0x00000480


	//   ....[1]....
        /*014c*/ 	.word	0x000004f0


	//   ....[2]....
        /*0150*/ 	.word	0x00000560


	//   ....[3]....
        /*0154*/ 	.word	0x00000580


	//   ....[4]....
        /*0158*/ 	.word	0x000005a0


	//   ....[5]....
        /*015c*/ 	.word	0x000006e0


	//   ....[6]....
        /*0160*/ 	.word	0x00000700


	//   ....[7]....
        /*0164*/ 	.word	0x00000720


	//   ....[8]....
        /*0168*/ 	.word	0x00000740


	//   ....[9]....
        /*016c*/ 	.word	0x00000760


	//   ....[10]....
        /*0170*/ 	.word	0x000007b0


	//   ....[11]....
        /*0174*/ 	.word	0x00000860


	//   ....[12]....
        /*0178*/ 	.word	0x000008a0


	//   ....[13]....
        /*017c*/ 	.word	0x000008c0


	//   ....[14]....
        /*0180*/ 	.word	0x000008e0


	//   ....[15]....
        /*0184*/ 	.word	0x00000a20


	//   ....[16]....
        /*0188*/ 	.word	0x00000a40


	//   ....[17]....
        /*018c*/ 	.word	0x00000a60


	//   ....[18]....
        /*0190*/ 	.word	0x00000a80


	//   ....[19]....
        /*0194*/ 	.word	0x00000aa0


	//   ....[20]....
        /*0198*/ 	.word	0x00000cd0


	//   ....[21]....
        /*019c*/ 	.word	0x00000d40


	//   ....[22]....
        /*01a0*/ 	.word	0x00000db0


	//   ....[23]....
        /*01a4*/ 	.word	0x00000e20


	//   ....[24]....
        /*01a8*/ 	.word	0x00000e90


	//   ....[25]....
        /*01ac*/ 	.word	0x00000f10


	//   ....[26]....
        /*01b0*/ 	.word	0x00000f80


	//   ....[27]....
        /*01b4*/ 	.word	0x00000ff0


	//   ....[28]....
        /*01b8*/ 	.word	0x00001060


	//   ....[29]....
        /*01bc*/ 	.word	0x000010d0


	//----- nvinfo : EIATTR_EXIT_INSTR_OFFSETS
	.align		4
.L_847:
        /*01c0*/ 	.byte	0x04, 0x1c
        /*01c2*/ 	.short	(.L_849 - .L_848)


	//   ....[0]....
.L_848:
        /*01c4*/ 	.word	0x00000af0


	//   ....[1]....
        /*01c8*/ 	.word	0x00000c70


	//----- nvinfo : EIATTR_CRS_STACK_SIZE
	.align		4
.L_849:
        /*01cc*/ 	.byte	0x04, 0x1e
        /*01ce*/ 	.short	(.L_851 - .L_850)
.L_850:
        /*01d0*/ 	.word	0x00000000


	//----- nvinfo : EIATTR_CBANK_PARAM_SIZE
	.align		4
.L_851:
        /*01d4*/ 	.byte	0x03, 0x19
        /*01d6*/ 	.short	0x004c


	//----- nvinfo : EIATTR_PARAM_CBANK
	.align		4
        /*01d8*/ 	.byte	0x04, 0x0a
        /*01da*/ 	.short	(.L_853 - .L_852)
	.align		4
.L_852:
        /*01dc*/ 	.word	index@(.nv.constant0._Z16reduce_bn_kernelIN3c104HalfEffEvPKT_S4_PKT0_S7_PS5_S8_PT1_SA_iii)
        /*01e0*/ 	.short	0x0210
        /*01e2*/ 	.short	0x004c


	//----- nvinfo : EIATTR_SW_WAR
	.align		4
.L_853:
        /*01e4*/ 	.byte	0x04, 0x36
        /*01e6*/ 	.short	(.L_855 - .L_854)
.L_854:
        /*01e8*/ 	.word	0x00000008
.L_855:


//--------------------- .nv.info._Z16reduce_bn_kernelIfffEvPKT_S2_PKT0_S5_PS3_S6_PT1_S8_iii --------------------------
	.section	.nv.info._Z16reduce_bn_kernelIfffEvPKT_S2_PKT0_S5_PS3_S6_PT1_S8_iii,"",@"SHT_CUDA_INFO"
	.sectionflags	@""
	.align	4


	//----- nvinfo : EIATTR_CUDA_API_VERSION
	.align		4
        /*0000*/ 	.byte	0x04, 0x37
        /*0002*/ 	.short	(.L_857 - .L_856)
.L_856:
        /*0004*/ 	.word	0x00000082


	//----- nvinfo : EIATTR_KPARAM_INFO
	.align		4
.L_857:
        /*0008*/ 	.byte	0x04, 0x17
        /*000a*/ 	.short	(.L_859 - .L_858)
.L_858:
        /*000c*/ 	.word	0x00000000
        /*0010*/ 	.short	0x000a
        /*0012*/ 	.short	0x0048
        /*0014*/ 	.byte	0x00, 0xf0, 0x11, 0x00


	//----- nvinfo : EIATTR_KPARAM_INFO
	.align		4
.L_859:
        /*0018*/ 	.byte	0x04, 0x17
        /*001a*/ 	.short	(.L_861 - .L_860)
.L_860:
        /*001c*/ 	.word	0x00000000
        /*0020*/ 	.short	0x0009
        /*0022*/ 	.short	0x0044
        /*0024*/ 	.byte	0x00, 0xf0, 0x11, 0x00


	//----- nvinfo : EIATTR_KPARAM_INFO
	.align		4
.L_861:
        /*0028*/ 	.byte	0x04, 0x17
        /*002a*/ 	.short	(.L_863 - .L_862)
.L_862:
        /*002c*/ 	.word	0x00000000
        /*0030*/ 	.short	0x0008
        /*0032*/ 	.short	0x0040
        /*0034*/ 	.byte	0x00, 0xf0, 0x11, 0x00


	//----- nvinfo : EIATTR_KPARAM_INFO
	.align		4
.L_863:
        /*0038*/ 	.byte	0x04, 0x17
        /*003a*/ 	.short	(.L_865 - .L_864)
.L_864:
        /*003c*/ 	.word	0x00000000
        /*0040*/ 	.short	0x0007
        /*0042*/ 	.short	0x0038
        /*0044*/ 	.byte	0x00, 0xf0, 0x21, 0x00


	//----- nvinfo : EIATTR_KPARAM_INFO
	.align		4
.L_865:
        /*0048*/ 	.byte	0x04, 0x17
        /*004a*/ 	.short	(.L_867 - .L_866)
.L_866:
        /*004c*/ 	.word	0x00000000
        /*0050*/ 	.short	0x0006
        /*0052*/ 	.short	0x0030
        /*0054*/ 	.byte	0x00, 0xf0, 0x21, 0x00


	//----- nvinfo : EIATTR_KPARAM_INFO
	.align		4
.L_867:
        /*0058*/ 	.byte	0x04, 0x17
        /*005a*/ 	.short	(.L_869 - .L_868)
.L_868:
        /*005c*/ 	.word	0x00000000
        /*0060*/ 	.short	0x0005
        /*0062*/ 	.short	0x0028
        /*0064*/ 	.byte	0x00, 0xf0, 0x21, 0x00


	//----- nvinfo : EIATTR_KPARAM_INFO
	.align		4
.L_869:
        /*0068*/ 	.byte	0x04, 0x17
        /*006a*/ 	.short	(.L_871 - .L_870)
.L_870:
        /*006c*/ 	.word	0x00000000
        /*0070*/ 	.short	0x0004
        /*0072*/ 	.short	0x0020
        /*0074*/ 	.byte	0x00, 0xf0, 0x21, 0x00


	//----- nvinfo : EIATTR_KPARAM_INFO
	.align		4
.L_871:
        /*0078*/ 	.byte	0x04, 0x17
        /*007a*/ 	.short	(.L_873 - .L_872)
.L_872:
        /*007c*/ 	.word	0x00000000
        /*0080*/ 	.short	0x0003
        /*0082*/ 	.short	0x0018
        /*0084*/ 	.byte	0x00, 0xf0, 0x21, 0x00


	//----- nvinfo : EIATTR_KPARAM_INFO
	.align		4
.L_873:
        /*0088*/ 	.byte	0x04, 0x17
        /*008a*/ 	.short	(.L_875 - .L_874)
.L_874:
        /*008c*/ 	.word	0x00000000
        /*0090*/ 	.short	0x0002
        /*0092*/ 	.short	0x0010
        /*0094*/ 	.byte	0x00, 0xf0, 0x21, 0x00


	//----- nvinfo : EIATTR_KPARAM_INFO
	.align		4
.L_875:
        /*0098*/ 	.byte	0x04, 0x17
        /*009a*/ 	.short	(.L_877 - .L_876)
.L_876:
        /*009c*/ 	.word	0x00000000
        /*00a0*/ 	.short	0x0001
        /*00a2*/ 	.short	0x0008
        /*00a4*/ 	.byte	0x00, 0xf0, 0x21, 0x00


	//----- nvinfo : EIATTR_KPARAM_INFO
	.align		4
.L_877:
        /*00a8*/ 	.byte	0x04, 0x17
        /*00aa*/ 	.short	(.L_879 - .L_878)
.L_878:
        /*00ac*/ 	.word	0x00000000
        /*00b0*/ 	.short	0x0000
        /*00b2*/ 	.short	0x0000
        /*00b4*/ 	.byte	0x00, 0xf0, 0x21, 0x00


	//----- nvinfo : EIATTR_SPARSE_MMA_MASK
	.align		4
.L_879:
        /*00b8*/ 	.byte	0x03, 0x50
        /*00ba*/ 	.short	0x0000


	//----- nvinfo : EIATTR_MAXREG_COUNT
	.align		4
        /*00bc*/ 	.byte	0x03, 0x1b
        /*00be*/ 	.short	0x00ff


	//----- nvinfo : EIATTR_NUM_BARRIERS
	.align		4
        /*00c0*/ 	.byte	0x02, 0x4c
        /*00c2*/ 	.byte	0x01
	.zero		1


	//----- nvinfo : EIATTR_MERCURY_ISA_VERSION
	.align		4
        /*00c4*/ 	.byte	0x03, 0x5f
        /*00c6*/ 	.short	0x0101


	//----- nvinfo : EIATTR_COOP_GROUP_MASK_REGIDS
	.align		4
        /*00c8*/ 	.byte	0x04, 0x29
        /*00ca*/ 	.short	(.L_881 - .L_880)


	//   ....[0]....
.L_880:
        /*00cc*/ 	.word	0xffffffff


	//   ....[1]....
        /*00d0*/ 	.word	0xffffffff


	//   ....[2]....
        /*00d4*/ 	.word	0xffffffff


	//   ....[3]....
        /*00d8*/ 	.word	0xffffffff


	//   ....[4]....
        /*00dc*/ 	.word	0xffffffff


	//   ....[5]....
        /*00e0*/ 	.word	0xffffffff


	//   ....[6]....
        /*00e4*/ 	.word	0xffffffff


	//   ....[7]....
        /*00e8*/ 	.word	0xffffffff


	//   ....[8]....
        /*00ec*/ 	.word	0xffffffff


	//   ....[9]....
        /*00f0*/ 	.word	0xffffffff


	//   ....[10]....
        /*00f4*/ 	.word	0xffffffff


	//   ....[11]....
        /*00f8*/ 	.word	0xffffffff


	//   ....[12]....
        /*00fc*/ 	.word	0xffffffff


	//   ....[13]....
        /*0100*/ 	.word	0xffffffff


	//   ....[14]....
        /*0104*/ 	.word	0xffffffff


	//   ....[15]....
        /*0108*/ 	.word	0xffffffff


	//   ....[16]....
        /*010c*/ 	.word	0xffffffff


	//   ....[17]....
        /*0110*/ 	.word	0xffffffff


	//   ....[18]....
        /*0114*/ 	.word	0xffffffff


	//   ....[19]....
        /*0118*/ 	.word	0xffffffff


	//   ....[20]....
        /*011c*/ 	.word	0x0500000d


	//   ....[21]....
        /*0120*/ 	.word	0x0500000d


	//   ....[22]....
        /*0124*/ 	.word	0x0500000d


	//   ....[23]....
        /*0128*/ 	.word	0x0500000d


	//   ....[24]....
        /*012c*/ 	.word	0x0500000d


	//   ....[25]....
        /*0130*/ 	.word	0x0500000d


	//   ....[26]....
        /*0134*/ 	.word	0x0500000d


	//   ....[27]....
        /*0138*/ 	.word	0x0500000d


	//   ....[28]....
        /*013c*/ 	.word	0x0500000d


	//   ....[29]....
        /*0140*/ 	.word	0x0500000d


	//----- nvinfo : EIATTR_COOP_GROUP_INSTR_OFFSETS
	.align		4
.L_881:
        /*0144*/ 	.byte	0x04, 0x28
        /*0146*/ 	.short	(.L_883 - .L_882)


	//   ....[0]....
.L_882:
        /*0148*/ 	.word	0x00000460


	//   ....[1]....
        /*014c*/ 	.word	0x000004d0


	//   ....[2]....
        /*0150*/ 	.word	0x00000540


	//   ....[3]....
        /*0154*/ 	.word	0x00000560


	//   ....[4]....
        /*0158*/ 	.word	0x00000580


	//   ....[5]....
        /*015c*/ 	.word	0x000006c0


	//   ....[6]....
        /*0160*/ 	.word	0x000006e0


	//   ....[7]....
        /*0164*/ 	.word	0x00000700


	//   ....[8]....
        /*0168*/ 	.word	0x00000720


	//   ....[9]....
        /*016c*/ 	.word	0x00000740


	//   ....[10]....
        /*0170*/ 	.word	0x00000790


	//   ....[11]....
        /*0174*/ 	.word	0x00000840


	//   ....[12]....
        /*0178*/ 	.word	0x00000880


	//   ....[13]....
        /*017c*/ 	.word	0x000008a0


	//   ....[14]....
        /*0180*/ 	.word	0x000008c0


	//   ....[15]....
        /*0184*/ 	.word	0x00000a00


	//   ....[16]....
        /*0188*/ 	.word	0x00000a20


	//   ....[17]....
        /*018c*/ 	.word	0x00000a40


	//   ....[18]....
        /*0190*/ 	.word	0x00000a60


	//   ....[19]....
        /*0194*/ 	.word	0x00000a80


	//   ....[20]....
        /*0198*/ 	.word	0x00000cb0


	//   ....[21]....
        /*019c*/ 	.word	0x00000d20


	//   ....[22]....
        /*01a0*/ 	.word	0x00000d90


	//   ....[23]....
        /*01a4*/ 	.word	0x00000e00


	//   ....[24]....
        /*01a8*/ 	.word	0x00000e70


	//   ....[25]....
        /*01ac*/ 	.word	0x00000ef0


	//   ....[26]....
        /*01b0*/ 	.word	0x00000f60


	//   ....[27]....
        /*01b4*/ 	.word	0x00000fd0


	//   ....[28]....
        /*01b8*/ 	.word	0x00001040


	//   ....[29]....
        /*01bc*/ 	.word	0x000010b0


	//----- nvinfo : EIATTR_EXIT_INSTR_OFFSETS
	.align		4
.L_883:
        /*01c0*/ 	.byte	0x04, 0x1c
        /*01c2*/ 	.short	(.L_885 - .L_884)


	//   ....[0]....
.L_884:
        /*01c4*/ 	.word	0x00000ad0


	//   ....[1]....
        /*01c8*/ 	.word	0x00000c50


	//----- nvinfo : EIATTR_CRS_STACK_SIZE
	.align		4
.L_885:
        /*01cc*/ 	.byte	0x04, 0x1e
        /*01ce*/ 	.short	(.L_887 - .L_886)
.L_886:
        /*01d0*/ 	.word	0x00000000


	//----- nvinfo : EIATTR_CBANK_PARAM_SIZE
	.align		4
.L_887:
        /*01d4*/ 	.byte	0x03, 0x19
        /*01d6*/ 	.short	0x004c


	//----- nvinfo : EIATTR_PARAM_CBANK
	.align		4
        /*01d8*/ 	.byte	0x04, 0x0a
        /*01da*/ 	.short	(.L_889 - .L_888)
	.align		4
.L_888:
        /*01dc*/ 	.word	index@(.nv.constant0._Z16reduce_bn_kernelIfffEvPKT_S2_PKT0_S5_PS3_S6_PT1_S8_iii)
        /*01e0*/ 	.short	0x0210
        /*01e2*/ 	.short	0x004c


	//----- nvinfo : EIATTR_SW_WAR
	.align		4
.L_889:
        /*01e4*/ 	.byte	0x04, 0x36
        /*01e6*/ 	.short	(.L_891 - .L_890)
.L_890:
        /*01e8*/ 	.word	0x00000008
.L_891:


//--------------------- .nv.info._Z24batchnorm_forward_kernelIN3c104HalfEfS1_EvPKT_PKT0_S7_PKT1_SA_PS2_ii --------------------------
	.section	.nv.info._Z24batchnorm_forward_kernelIN3c104HalfEfS1_EvPKT_PKT0_S7_PKT1_SA_PS2_ii,"",@"SHT_CUDA_INFO"
	.sectionflags	@""
	.align	4


	//----- nvinfo : EIATTR_CUDA_API_VERSION
	.align		4
        /*0000*/ 	.byte	0x04, 0x37
        /*0002*/ 	.short	(.L_893 - .L_892)
.L_892:
        /*0004*/ 	.word	0x00000082


	//----- nvinfo : EIATTR_KPARAM_INFO
	.align		4
.L_893:
        /*0008*/ 	.byte	0x04, 0x17
        /*000a*/ 	.short	(.L_895 - .L_894)
.L_894:
        /*000c*/ 	.word	0x00000000
        /*0010*/ 	.short	0x0007
        /*0012*/ 	.short	0x0034
        /*0014*/ 	.byte	0x00, 0xf0, 0x11, 0x00


	//----- nvinfo : EIATTR_KPARAM_INFO
	.align		4
.L_895:
        /*0018*/ 	.byte	0x04, 0x17
        /*001a*/ 	.short	(.L_897 - .L_896)
.L_896:
        /*001c*/ 	.word	0x00000000
        /*0020*/ 	.short	0x0006
        /*0022*/ 	.short	0x0030
        /*0024*/ 	.byte	0x00, 0xf0, 0x11, 0x00


	//----- nvinfo : EIATTR_KPARAM_INFO
	.align		4
.L_897:
        /*0028*/ 	.byte	0x04, 0x17
        /*002a*/ 	.short	(.L_899 - .L_898)
.L_898:
        /*002c*/ 	.word	0x00000000
        /*0030*/ 	.short	0x0005
        /*0032*/ 	.short	0x0028
        /*0034*/ 	.byte	0x00, 0xf0, 0x21, 0x00


	//----- nvinfo : EIATTR_KPARAM_INFO
	.align		4
.L_899:
        /*0038*/ 	.byte	0x04, 0x17
        /*003a*/ 	.short	(.L_901 - .L_900)
.L_900:
        /*003c*/ 	.word	0x00000000
        /*0040*/ 	.short	0x0004
        /*0042*/ 	.short	0x0020
        /*0044*/ 	.byte	0x00, 0xf0, 0x21, 0x00


	//----- nvinfo : EIATTR_KPARAM_INFO
	.align		4
.L_901:
        /*0048*/ 	.byte	0x04, 0x17
        /*004a*/ 	.short	(.L_903 - .L_902)
.L_902:
        /*004c*/ 	.word	0x00000000
        /*0050*/ 	.short	0x0003
        /*0052*/ 	.short	0x0018
        /*0054*/ 	.byte	0x00, 0xf0, 0x21, 0x00


	//----- nvinfo : EIATTR_KPARAM_INFO
	.align		4
.L_903:
        /*0058*/ 	.byte	0x04, 0x17
        /*005a*/ 	.short	(.L_905 - .L_904)
.L_904:
        /*005c*/ 	.word	0x00000000
        /*0060*/ 	.short	0x0002
        /*0062*/ 	.short	0x0010
        /*0064*/ 	.byte	0x00, 0xf0, 0x21, 0x00


	//----- nvinfo : EIATTR_KPARAM_INFO
	.align		4
.L_905:
        /*0068*/ 	.byte	0x04, 0x17
        /*006a*/ 	.short	(.L_907 - .L_906)
.L_906:
        /*006c*/ 	.word	0x00000000
        /*0070*/ 	.short	0x0001
        /*0072*/ 	.short	0x0008
        /*0074*/ 	.byte	0x00, 0xf0, 0x21, 0x00


	//----- nvinfo : EIATTR_KPARAM_INFO
	.align		4
.L_907:
        /*0078*/ 	.byte	0x04, 0x17
        /*007a*/ 	.short	(.L_909 - .L_908)
.L_908:
        /*007c*/ 	.word	0x00000000
        /*0080*/ 	.short	0x0000
        /*0082*/ 	.short	0x0000
        /*0084*/ 	.byte	0x00, 0xf0, 0x21, 0x00


	//----- nvinfo : EIATTR_SPARSE_MMA_MASK
	.align		4
.L_909:
        /*0088*/ 	.byte	0x03, 0x50
        /*008a*/ 	.short	0x0000


	//----- nvinfo : EIATTR_MAXREG_COUNT
	.align		4
        /*008c*/ 	.byte	0x03, 0x1b
        /*008e*/ 	.short	0x00ff


	//----- nvinfo : EIATTR_MERCURY_ISA_VERSION
	.align		4
        /*0090*/ 	.byte	0x03, 0x5f
        /*0092*/ 	.short	0x0101


	//----- nvinfo : EIATTR_EXIT_INSTR_OFFSETS
	.align		4
        /*0094*/ 	.byte	0x04, 0x1c
        /*0096*/ 	.short	(.L_911 - .L_910)


	//   ....[0]....
.L_910:
        /*0098*/ 	.word	0x00000150


	//   ....[1]....
        /*009c*/ 	.word	0x00000440


	//----- nvinfo : EIATTR_CRS_STACK_SIZE
	.align		4
.L_911:
        /*00a0*/ 	.byte	0x04, 0x1e
        /*00a2*/ 	.short	(.L_913 - .L_912)
.L_912:
        /*00a4*/ 	.word	0x00000000


	//----- nvinfo : EIATTR_CBANK_PARAM_SIZE
	.align		4
.L_913:
        /*00a8*/ 	.byte	0x03, 0x19
        /*00aa*/ 	.short	0x0038


	//----- nvinfo : EIATTR_PARAM_CBANK
	.align		4
        /*00ac*/ 	.byte	0x04, 0x0a
        /*00ae*/ 	.short	(.L_915 - .L_914)
	.align		4
.L_914:
        /*00b0*/ 	.word	index@(.nv.constant0._Z24batchnorm_forward_kernelIN3c104HalfEfS1_EvPKT_PKT0_S7_PKT1_SA_PS2_ii)
        /*00b4*/ 	.short	0x0210
        /*00b6*/ 	.short	0x0038


	//----- nvinfo : EIATTR_SW_WAR
	.align		4
.L_915:
        /*00b8*/ 	.byte	0x04, 0x36
        /*00ba*/ 	.short	(.L_917 - .L_916)
.L_916:
        /*00bc*/ 	.word	0x00000008
.L_917:


//--------------------- .nv.info._Z24batchnorm_forward_kernelIN3c104HalfEffEvPKT_PKT0_S7_PKT1_SA_PS2_ii --------------------------
	.section	.nv.info._Z24batchnorm_forward_kernelIN3c104HalfEffEvPKT_PKT0_S7_PKT1_SA_PS2_ii,"",@"SHT_CUDA_INFO"
	.sectionflags	@""
	.align	4


	//----- nvinfo : EIATTR_CUDA_API_VERSION
	.align		4
        /*0000*/ 	.byte	0x04, 0x37
        /*0002*/ 	.short	(.L_919 - .L_918)
.L_918:
        /*0004*/ 	.word	0x00000082


	//----- nvinfo : EIATTR_KPARAM_INFO
	.align		4
.L_919:
        /*0008*/ 	.byte	0x04, 0x17
        /*000a*/ 	.short	(.L_921 - .L_920)
.L_920:
        /*000c*/ 	.word	0x00000000
        /*0010*/ 	.short	0x0007
        /*0012*/ 	.short	0x0034
        /*0014*/ 	.byte	0x00, 0xf0, 0x11, 0x00


	//----- nvinfo : EIATTR_KPARAM_INFO
	.align		4
.L_921:
        /*0018*/ 	.byte	0x04, 0x17
        /*001a*/ 	.short	(.L_923 - .L_922)
.L_922:
        /*001c*/ 	.word	0x00000000
        /*0020*/ 	.short	0x0006
        /*0022*/ 	.short	0x0030
        /*0024*/ 	.byte	0x00, 0xf0, 0x11, 0x00


	//----- nvinfo : EIATTR_KPARAM_INFO
	.align		4
.L_923:
        /*0028*/ 	.byte	0x04, 0x17
        /*002a*/ 	.short	(.L_925 - .L_924)
.L_924:
        /*002c*/ 	.word	0x00000000
        /*0030*/ 	.short	0x0005
        /*0032*/ 	.short	0x0028
        /*0034*/ 	.byte	0x00, 0xf0, 0x21, 0x00


	//----- nvinfo : EIATTR_KPARAM_INFO
	.align		4
.L_925:
        /*0038*/ 	.byte	0x04, 0x17
        /*003a*/ 	.short	(.L_927 - .L_926)
.L_926:
        /*003c*/ 	.word	0x00000000
        /*0040*/ 	.short	0x0004
        /*0042*/ 	.short	0x0020
        /*0044*/ 	.byte	0x00, 0xf0, 0x21, 0x00


	//----- nvinfo : EIATTR_KPARAM_INFO
	.align		4
.L_927:
        /*0048*/ 	.byte	0x04, 0x17
        /*004a*/ 	.short	(.L_929 - .L_928)
.L_928:
        /*004c*/ 	.word	0x00000000
        /*0050*/ 	.short	0x0003
        /*0052*/ 	.short	0x0018
        /*0054*/ 	.byte	0x00, 0xf0, 0x21, 0x00


	//----- nvinfo : EIATTR_KPARAM_INFO
	.align		4
.L_929:
        /*0058*/ 	.byte	0x04, 0x17
        /*005a*/ 	.short	(.L_931 - .L_930)
.L_930:
        /*005c*/ 	.word	0x00000000
        /*0060*/ 	.short	0x0002
        /*0062*/ 	.short	0x0010
        /*0064*/ 	.byte	0x00, 0xf0, 0x21, 0x00


	//----- nvinfo : EIATTR_KPARAM_INFO
	.align		4
.L_931:
        /*0068*/ 	.byte	0x04, 0x17
        /*006a*/ 	.short	(.L_933 - .L_932)
.L_932:
        /*006c*/ 	.word	0x00000000
        /*0070*/ 	.short	0x0001
        /*0072*/ 	.short	0x0008
        /*0074*/ 	.byte	0x00, 0xf0, 0x21, 0x00


	//----- nvinfo : EIATTR_KPARAM_INFO
	.align		4
.L_933:
        /*0078*/ 	.byte	0x04, 0x17
        /*007a*/ 	.short	(.L_935 - .L_934)
.L_934:
        /*007c*/ 	.word	0x00000000
        /*0080*/ 	.short	0x0000
        /*0082*/ 	.short	0x0000
        /*0084*/ 	.byte	0x00, 0xf0, 0x21, 0x00


	//----- nvinfo : EIATTR_SPARSE_MMA_MASK
	.align		4
.L_935:
        /*0088*/ 	.byte	0x03, 0x50
        /*008a*/ 	.short	0x0000


	//----- nvinfo : EIATTR_MAXREG_COUNT
	.align		4
        /*008c*/ 	.byte	0x03, 0x1b
        /*008e*/ 	.short	0x00ff


	//----- nvinfo : EIATTR_MERCURY_ISA_VERSION
	.align		4
        /*0090*/ 	.byte	0x03, 0x5f
        /*0092*/ 	.short	0x0101


	//----- nvinfo : EIATTR_EXIT_INSTR_OFFSETS
	.align		4
        /*0094*/ 	.byte	0x04, 0x1c
        /*0096*/ 	.short	(.L_937 - .L_936)


	//   ....[0]....
.L_936:
        /*0098*/ 	.word	0x00000170


	//   ....[1]....
        /*009c*/ 	.word	0x00000420


	//----- nvinfo : EIATTR_CRS_STACK_SIZE
	.align		4
.L_937:
        /*00a0*/ 	.byte	0x04, 0x1e
        /*00a2*/ 	.short	(.L_939 - .L_938)
.L_938:
        /*00a4*/ 	.word	0x00000000


	//----- nvinfo : EIATTR_CBANK_PARAM_SIZE
	.align		4
.L_939:
        /*00a8*/ 	.byte	0x03, 0x19
        /*00aa*/ 	.short	0x0038


	//----- nvinfo : EIATTR_PARAM_CBANK
	.align		4
        /*00ac*/ 	.byte	0x04, 0x0a
        /*00ae*/ 	.short	(.L_941 - .L_940)
	.align		4
.L_940:
        /*00b0*/ 	.word	index@(.nv.constant0._Z24batchnorm_forward_kernelIN3c104HalfEffEvPKT_PKT0_S7_PKT1_SA_PS2_ii)
        /*00b4*/ 	.short	0x0210
        /*00b6*/ 	.short	0x0038


	//----- nvinfo : EIATTR_SW_WAR
	.align		4
.L_941:
        /*00b8*/ 	.byte	0x04, 0x36
        /*00ba*/ 	.short	(.L_943 - .L_942)
.L_942:
        /*00bc*/ 	.word	0x00000008
.L_943:


//--------------------- .nv.info._Z24batchnorm_forward_kernelIfffEvPKT_PKT0_S5_PKT1_S8_PS0_ii --------------------------
	.section	.nv.info._Z24batchnorm_forward_kernelIfffEvPKT_PKT0_S5_PKT1_S8_PS0_ii,"",@"SHT_CUDA_INFO"
	.sectionflags	@""
	.align	4


	//----- nvinfo : EIATTR_CUDA_API_VERSION
	.align		4
        /*0000*/ 	.byte	0x04, 0x37
        /*0002*/ 	.short	(.L_945 - .L_944)
.L_944:
        /*0004*/ 	.word	0x00000082


	//----- nvinfo : EIATTR_KPARAM_INFO
	.align		4
.L_945:
        /*0008*/ 	.byte	0x04, 0x17
        /*000a*/ 	.short	(.L_947 - .L_946)
.L_946:
        /*000c*/ 	.word	0x00000000
        /*0010*/ 	.short	0x0007
        /*0012*/ 	.short	0x0034
        /*0014*/ 	.byte	0x00, 0xf0, 0x11, 0x00


	//----- nvinfo : EIATTR_KPARAM_INFO
	.align		4
.L_947:
        /*0018*/ 	.byte	0x04, 0x17
        /*001a*/ 	.short	(.L_949 - .L_948)
.L_948:
        /*001c*/ 	.word	0x00000000
        /*0020*/ 	.short	0x0006
        /*0022*/ 	.short	0x0030
        /*0024*/ 	.byte	0x00, 0xf0, 0x11, 0x00


	//----- nvinfo : EIATTR_KPARAM_INFO
	.align		4
.L_949:
        /*0028*/ 	.byte	0x04, 0x17
        /*002a*/ 	.short	(.L_951 - .L_950)
.L_950:
        /*002c*/ 	.word	0x00000000
        /*0030*/ 	.short	0x0005
        /*0032*/ 	.short	0x0028
        /*0034*/ 	.byte	0x00, 0xf0, 0x21, 0x00


	//----- nvinfo : EIATTR_KPARAM_INFO
	.align		4
.L_951:
        /*0038*/ 	.byte	0x04, 0x17
        /*003a*/ 	.short	(.L_953 - .L_952)
.L_952:
        /*003c*/ 	.word	0x00000000
        /*0040*/ 	.short	0x0004
        /*0042*/ 	.short	0x0020
        /*0044*/ 	.byte	0x00, 0xf0, 0x21, 0x00


	//----- nvinfo : EIATTR_KPARAM_INFO
	.align		4
.L_953:
        /*0048*/ 	.byte	0x04, 0x17
        /*004a*/ 	.short	(.L_955 - .L_954)
.L_954:
        /*004c*/ 	.word	0x00000000
        /*0050*/ 	.short	0x0003
        /*0052*/ 	.short	0x0018
        /*0054*/ 	.byte	0x00, 0xf0, 0x21, 0x00


	//----- nvinfo : EIATTR_KPARAM_INFO
	.align		4
.L_955:
        /*0058*/ 	.byte	0x04, 0x17
        /*005a*/ 	.short	(.L_957 - .L_956)
.L_956:
        /*005c*/ 	.word	0x00000000
        /*0060*/ 	.short	0x0002
        /*0062*/ 	.short	0x0010
        /*0064*/ 	.byte	0x00, 0xf0, 0x21, 0x00


	//----- nvinfo : EIATTR_KPARAM_INFO
	.align		4
.L_957:
        /*0068*/ 	.byte	0x04, 0x17
        /*006a*/ 	.short	(.L_959 - .L_958)
.L_958:
        /*006c*/ 	.word	0x00000000
        /*0070*/ 	.short	0x0001
        /*0072*/ 	.short	0x0008
        /*0074*/ 	.byte	0x00, 0xf0, 0x21, 0x00


	//----- nvinfo : EIATTR_KPARAM_INFO
	.align		4
.L_959:
        /*0078*/ 	.byte	0x04, 0x17
        /*007a*/ 	.short	(.L_961 - .L_960)
.L_960:
        /*007c*/ 	.word	0x00000000
        /*0080*/ 	.short	0x0000
        /*0082*/ 	.short	0x0000
        /*0084*/ 	.byte	0x00, 0xf0, 0x21, 0x00


	//----- nvinfo : EIATTR_SPARSE_MMA_MASK
	.align		4
.L_961:
        /*0088*/ 	.byte	0x03, 0x50
        /*008a*/ 	.short	0x0000


	//----- nvinfo : EIATTR_MAXREG_COUNT
	.align		4
        /*008c*/ 	.byte	0x03, 0x1b
        /*008e*/ 	.short	0x00ff


	//----- nvinfo : EIATTR_MERCURY_ISA_VERSION
	.align		4
        /*0090*/ 	.byte	0x03, 0x5f
        /*0092*/ 	.short	0x0101


	//----- nvinfo : EIATTR_EXIT_INSTR_OFFSETS
	.align		4
        /*0094*/ 	.byte	0x04, 0x1c
        /*0096*/ 	.short	(.L_963 - .L_962)


	//   ....[0]....
.L_962:
        /*0098*/ 	.word	0x00000170


	//   ....[1]....
        /*009c*/ 	.word	0x00000400


	//----- nvinfo : EIATTR_CRS_STACK_SIZE
	.align		4
.L_963:
        /*00a0*/ 	.byte	0x04, 0x1e
        /*00a2*/ 	.short	(.L_965 - .L_964)
.L_964:
        /*00a4*/ 	.word	0x00000000


	//----- nvinfo : EIATTR_CBANK_PARAM_SIZE
	.align		4
.L_965:
        /*00a8*/ 	.byte	0x03, 0x19
        /*00aa*/ 	.short	0x0038


	//----- nvinfo : EIATTR_PARAM_CBANK
	.align		4
        /*00ac*/ 	.byte	0x04, 0x0a
        /*00ae*/ 	.short	(.L_967 - .L_966)
	.align		4
.L_966:
        /*00b0*/ 	.word	index@(.nv.constant0._Z24batchnorm_forward_kernelIfffEvPKT_PKT0_S5_PKT1_S8_PS0_ii)
        /*00b4*/ 	.short	0x0210
        /*00b6*/ 	.short	0x0038


	//----- nvinfo : EIATTR_SW_WAR
	.align		4
.L_967:
        /*00b8*/ 	.byte	0x04, 0x36
        /*00ba*/ 	.short	(.L_969 - .L_968)
.L_968:
        /*00bc*/ 	.word	0x00000008
.L_969:


//--------------------- .nv.info._Z14welford_kernelIN3c104HalfEffEvPKT_PT1_S6_iii --------------------------
	.section	.nv.info._Z14welford_kernelIN3c104HalfEffEvPKT_PT1_S6_iii,"",@"SHT_CUDA_INFO"
	.sectionflags	@""
	.align	4


	//----- nvinfo : EIATTR_CUDA_API_VERSION
	.align		4
        /*0000*/ 	.byte	0x04, 0x37
        /*0002*/ 	.short	(.L_971 - .L_970)
.L_970:
        /*0004*/ 	.word	0x00000082


	//----- nvinfo : EIATTR_KPARAM_INFO
	.align		4
.L_971:
        /*0008*/ 	.byte	0x04, 0x17
        /*000a*/ 	.short	(.L_973 - .L_972)
.L_972:
        /*000c*/ 	.word	0x00000000
        /*0010*/ 	.short	0x0005
        /*0012*/ 	.short	0x0020
        /*0014*/ 	.byte	0x00, 0xf0, 0x11, 0x00


	//----- nvinfo : EIATTR_KPARAM_INFO
	.align		4
.L_973:
        /*0018*/ 	.byte	0x04, 0x17
        /*001a*/ 	.short	(.L_975 - .L_974)
.L_974:
        /*001c*/ 	.word	0x00000000
        /*0020*/ 	.short	0x0004
        /*0022*/ 	.short	0x001c
        /*0024*/ 	.byte	0x00, 0xf0, 0x11, 0x00


	//----- nvinfo : EIATTR_KPARAM_INFO
	.align		4
.L_975:
        /*0028*/ 	.byte	0x04, 0x17
        /*002a*/ 	.short	(.L_977 - .L_976)
.L_976:
        /*002c*/ 	.word	0x00000000
        /*0030*/ 	.short	0x0003
        /*0032*/ 	.short	0x0018
        /*0034*/ 	.byte	0x00, 0xf0, 0x11, 0x00


	//----- nvinfo : EIATTR_KPARAM_INFO
	.align		4
.L_977:
        /*0038*/ 	.byte	0x04, 0x17
        /*003a*/ 	.short	(.L_979 - .L_978)
.L_978:
        /*003c*/ 	.word	0x00000000
        /*0040*/ 	.short	0x0002
        /*0042*/ 	.short	0x0010
        /*0044*/ 	.byte	0x00, 0xf0, 0x21, 0x00


	//----- nvinfo : EIATTR_KPARAM_INFO
	.align		4
.L_979:
        /*0048*/ 	.byte	0x04, 0x17
        /*004a*/ 	.short	(.L_981 - .L_980)
.L_980:
        /*004c*/ 	.word	0x00000000
        /*0050*/ 	.short	0x0001
        /*0052*/ 	.short	0x0008
        /*0054*/ 	.byte	0x00, 0xf0, 0x21, 0x00


	//----- nvinfo : EIATTR_KPARAM_INFO
	.align		4
.L_981:
        /*0058*/ 	.byte	0x04, 0x17
        /*005a*/ 	.short	(.L_983 - .L_982)
.L_982:
        /*005c*/ 	.word	0x00000000
        /*0060*/ 	.short	0x0000
        /*0062*/ 	.short	0x0000
        /*0064*/ 	.byte	0x00, 0xf0, 0x21, 0x00


	//----- nvinfo : EIATTR_SPARSE_MMA_MASK
	.align		4
.L_983:
        /*0068*/ 	.byte	0x03, 0x50
        /*006a*/ 	.short	0x0000


	//----- nvinfo : EIATTR_MAXREG_COUNT
	.align		4
        /*006c*/ 	.byte	0x03, 0x1b
        /*006e*/ 	.short	0x00ff


	//----- nvinfo : EIATTR_NUM_BARRIERS
	.align		4
        /*0070*/ 	.byte	0x02, 0x4c
        /*0072*/ 	.byte	0x01
	.zero		1


	//----- nvinfo : EIATTR_MERCURY_ISA_VERSION
	.align		4
        /*0074*/ 	.byte	0x03, 0x5f
        /*0076*/ 	.short	0x0101


	//----- nvinfo : EIATTR_COOP_GROUP_MASK_REGIDS
	.align		4
        /*0078*/ 	.byte	0x04, 0x29
        /*007a*/ 	.short	(.L_985 - .L_984)


	//   ....[0]....
.L_984:
        /*007c*/ 	.word	0xffffffff


	//   ....[1]....
        /*0080*/ 	.word	0xffffffff


	//   ....[2]....
        /*0084*/ 	.word	0xffffffff


	//   ....[3]....
        /*0088*/ 	.word	0xffffffff


	//   ....[4]....
        /*008c*/ 	.word	0xffffffff


	//   ....[5]....
        /*0090*/ 	.word	0xffffffff


	//   ....[6]....
        /*0094*/ 	.word	0xffffffff


	//   ....[7]....
        /*0098*/ 	.word	0xffffffff


	//   ....[8]....
        /*009c*/ 	.word	0xffffffff


	//   ....[9]....
        /*00a0*/ 	.word	0xffffffff


	//   ....[10]....
        /*00a4*/ 	.word	0xffffffff


	//   ....[11]....
        /*00a8*/ 	.word	0xffffffff


	//   ....[12]....
        /*00ac*/ 	.word	0xffffffff


	//   ....[13]....
        /*00b0*/ 	.word	0xffffffff


	//   ....[14]....
        /*00b4*/ 	.word	0xffffffff


	//   ....[15]....
        /*00b8*/ 	.word	0xffffffff


	//   ....[16]....
        /*00bc*/ 	.word	0xffffffff


	//   ....[17]....
        /*00c0*/ 	.word	0xffffffff


	//   ....[18]....
        /*00c4*/ 	.word	0xffffffff


	//   ....[19]....
        /*00c8*/ 	.word	0xffffffff


	//   ....[20]....
        /*00cc*/ 	.word	0xffffffff


	//   ....[21]....
        /*00d0*/ 	.word	0xffffffff


	//   ....[22]....
        /*00d4*/ 	.word	0xffffffff


	//   ....[23]....
        /*00d8*/ 	.word	0xffffffff


	//   ....[24]....
        /*00dc*/ 	.word	0xffffffff


	//   ....[25]....
        /*00e0*/ 	.word	0xffffffff


	//   ....[26]....
        /*00e4*/ 	.word	0xffffffff


	//   ....[27]....
        /*00e8*/ 	.word	0xffffffff


	//   ....[28]....
        /*00ec*/ 	.word	0xffffffff


	//   ....[29]....
        /*00f0*/ 	.word	0xffffffff


	//   ....[30]....
        /*00f4*/ 	.word	0x0500000a


	//   ....[31]....
        /*00f8*/ 	.word	0x0500000a


	//   ....[32]....
        /*00fc*/ 	.word	0x0500000a


	//   ....[33]....
        /*0100*/ 	.word	0x0500000a


	//   ....[34]....
        /*0104*/ 	.word	0x0500000a


	//   ....[35]....
        /*0108*/ 	.word	0x0500000a


	//   ....[36]....
        /*010c*/ 	.word	0x0500000a


	//   ....[37]....
        /*0110*/ 	.word	0x0500000a


	//   ....[38]....
        /*0114*/ 	.word	0x0500000a


	//   ....[39]....
        /*0118*/ 	.word	0x0500000a


	//   ....[40]....
        /*011c*/ 	.word	0x0500000a


	//   ....[41]....
        /*0120*/ 	.word	0x0500000a


	//   ....[42]....
        /*0124*/ 	.word	0x0500000a


	//   ....[43]....
        /*0128*/ 	.word	0x0500000a


	//   ....[44]....
        /*012c*/ 	.word	0x0500000a


	//----- nvinfo : EIATTR_COOP_GROUP_INSTR_OFFSETS
	.align		4
.L_985:
        /*0130*/ 	.byte	0x04, 0x28
        /*0132*/ 	.short	(.L_987 - .L_986)


	//   ....[0]....
.L_986:
        /*0134*/ 	.word	0x00000360


	//   ....[1]....
        /*0138*/ 	.word	0x00000390


	//   ....[2]....
        /*013c*/ 	.word	0x000003d0


	//   ....[3]....
        /*0140*/ 	.word	0x00000430


	//   ....[4]....
        /*0144*/ 	.word	0x000004a0


	//   ....[5]....
        /*0148*/ 	.word	0x000004d0


	//   ....[6]....
        /*014c*/ 	.word	0x00000520


	//   ....[7]....
        /*0150*/ 	.word	0x000005a0


	//   ....[8]....
        /*0154*/ 	.word	0x00000600


	//   ....[9]....
        /*0158*/ 	.word	0x00000650


	//   ....[10]....
        /*015c*/ 	.word	0x000006d0


	//   ....[11]....
        /*0160*/ 	.word	0x00000730


	//   ....[12]....
        /*0164*/ 	.word	0x00000770


	//   ....[13]....
        /*0168*/ 	.word	0x00000830


	//   ....[14]....
        /*016c*/ 	.word	0x000008a0


	//   ....[15]....
        /*0170*/ 	.word	0x00000b00


	//   ....[16]....
        /*0174*/ 	.word	0x00000b20


	//   ....[17]....
        /*0178*/ 	.word	0x00000b30


	//   ....[18]....
        /*017c*/ 	.word	0x00000b90


	//   ....[19]....
        /*0180*/ 	.word	0x00000c30


	//   ....[20]....
        /*0184*/ 	.word	0x00000c80


	//   ....[21]....
        /*0188*/ 	.word	0x00000ca0


	//   ....[22]....
        /*018c*/ 	.word	0x00000d20


	//   ....[23]....
        /*0190*/ 	.word	0x00000da0


	//   ....[24]....
        /*0194*/ 	.word	0x00000dd0


	//   ....[25]....
        /*0198*/ 	.word	0x00000e40


	//   ....[26]....
        /*019c*/ 	.word	0x00000ec0


	//   ....[27]....
        /*01a0*/ 	.word	0x00000f70


	//   ....[28]....
        /*01a4*/ 	.word	0x00000f90


	//   ....[29]....
        /*01a8*/ 	.word	0x00000fa0


	//   ....[30]....
        /*01ac*/ 	.word	0x000011e0


	//   ....[31]....
        /*01b0*/ 	.word	0x00001230


	//   ....[32]....
        /*01b4*/ 	.word	0x000012e0


	//   ....[33]....
        /*01b8*/ 	.word	0x000013b0


	//   ....[34]....
        /*01bc*/ 	.word	0x00001420


	//   ....[35]....
        /*01c0*/ 	.word	0x000014c0


	//   ....[36]....
        /*01c4*/ 	.word	0x00001590


	//   ....[37]....
        /*01c8*/ 	.word	0x00001610


	//   ....[38]....
        /*01cc*/ 	.word	0x000016b0


	//   ....[39]....
        /*01d0*/ 	.word	0x00001780


	//   ....[40]....
        /*01d4*/ 	.word	0x000017f0


	//   ....[41]....
        /*01d8*/ 	.word	0x000018a0


	//   ....[42]....
        /*01dc*/ 	.word	0x00001970


	//   ....[43]....
        /*01e0*/ 	.word	0x000019d0


	//   ....[44]....
        /*01e4*/ 	.word	0x00001a20


	//----- nvinfo : EIATTR_EXIT_INSTR_OFFSETS
	.align		4
.L_987:
        /*01e8*/ 	.byte	0x04, 0x1c
        /*01ea*/ 	.short	(.L_989 - .L_988)


	//   ....[0]....
.L_988:
        /*01ec*/ 	.word	0x000010c0


	//   ....[1]....
        /*01f0*/ 	.word	0x00001170


	//----- nvinfo : EIATTR_CRS_STACK_SIZE
	.align		4
.L_989:
        /*01f4*/ 	.byte	0x04, 0x1e
        /*01f6*/ 	.short	(.L_991 - .L_990)
.L_990:
        /*01f8*/ 	.word	0x00000000


	//----- nvinfo : EIATTR_CBANK_PARAM_SIZE
	.align		4
.L_991:
        /*01fc*/ 	.byte	0x03, 0x19
        /*01fe*/ 	.short	0x0024


	//----- nvinfo : EIATTR_PARAM_CBANK
	.align		4
        /*0200*/ 	.byte	0x04, 0x0a
        /*0202*/ 	.short	(.L_993 - .L_992)
	.align		4
.L_992:
        /*0204*/ 	.word	index@(.nv.constant0._Z14welford_kernelIN3c104HalfEffEvPKT_PT1_S6_iii)
        /*0208*/ 	.short	0x0210
        /*020a*/ 	.short	0x0024


	//----- nvinfo : EIATTR_SW_WAR
	.align		4
.L_993:
        /*020c*/ 	.byte	0x04, 0x36
        /*020e*/ 	.short	(.L_995 - .L_994)
.L_994:
        /*0210*/ 	.word	0x00000008
.L_995:


//--------------------- .nv.info._Z14welford_kernelIfffEvPKT_PT1_S4_iii --------------------------
	.section	.nv.info._Z14welford_kernelIfffEvPKT_PT1_S4_iii,"",@"SHT_CUDA_INFO"
	.sectionflags	@""
	.align	4


	//----- nvinfo : EIATTR_CUDA_API_VERSION
	.align		4
        /*0000*/ 	.byte	0x04, 0x37
        /*0002*/ 	.short	(.L_997 - .L_996)
.L_996:
        /*0004*/ 	.word	0x00000082


	//----- nvinfo : EIATTR_KPARAM_INFO
	.align		4
.L_997:
        /*0008*/ 	.byte	0x04, 0x17
        /*000a*/ 	.short	(.L_999 - .L_998)
.L_998:
        /*000c*/ 	.word	0x00000000
        /*0010*/ 	.short	0x0005
        /*0012*/ 	.short	0x0020
        /*0014*/ 	.byte	0x00, 0xf0, 0x11, 0x00


	//----- nvinfo : EIATTR_KPARAM_INFO
	.align		4
.L_999:
        /*0018*/ 	.byte	0x04, 0x17
        /*001a*/ 	.short	(.L_1001 - .L_1000)
.L_1000:
        /*001c*/ 	.word	0x00000000
        /*0020*/ 	.short	0x0004
        /*0022*/ 	.short	0x001c
        /*0024*/ 	.byte	0x00, 0xf0, 0x11, 0x00


	//----- nvinfo : EIATTR_KPARAM_INFO
	.align		4
.L_1001:
        /*0028*/ 	.byte	0x04, 0x17
        /*002a*/ 	.short	(.L_1003 - .L_1002)
.L_1002:
        /*002c*/ 	.word	0x00000000
        /*0030*/ 	.short	0x0003
        /*0032*/ 	.short	0x0018
        /*0034*/ 	.byte	0x00, 0xf0, 0x11, 0x00


	//----- nvinfo : EIATTR_KPARAM_INFO
	.align		4
.L_1003:
        /*0038*/ 	.byte	0x04, 0x17
        /*003a*/ 	.short	(.L_1005 - .L_1004)
.L_1004:
        /*003c*/ 	.word	0x00000000
        /*0040*/ 	.short	0x0002
        /*0042*/ 	.short	0x0010
        /*0044*/ 	.byte	0x00, 0xf0, 0x21, 0x00


	//----- nvinfo : EIATTR_KPARAM_INFO
	.align		4
.L_1005:
        /*0048*/ 	.byte	0x04, 0x17
        /*004a*/ 	.short	(.L_1007 - .L_1006)
.L_1006:
        /*004c*/ 	.word	0x00000000
        /*0050*/ 	.short	0x0001
        /*0052*/ 	.short	0x0008
        /*0054*/ 	.byte	0x00, 0xf0, 0x21, 0x00


	//----- nvinfo : EIATTR_KPARAM_INFO
	.align		4
.L_1007:
        /*0058*/ 	.byte	0x04, 0x17
        /*005a*/ 	.short	(.L_1009 - .L_1008)
.L_1008:
        /*005c*/ 	.word	0x00000000
        /*0060*/ 	.short	0x0000
        /*0062*/ 	.short	0x0000
        /*0064*/ 	.byte	0x00, 0xf0, 0x21, 0x00


	//----- nvinfo : EIATTR_SPARSE_MMA_MASK
	.align		4
.L_1009:
        /*0068*/ 	.byte	0x03, 0x50
        /*006a*/ 	.short	0x0000


	//----- nvinfo : EIATTR_MAXREG_COUNT
	.align		4
        /*006c*/ 	.byte	0x03, 0x1b
        /*006e*/ 	.short	0x00ff


	//----- nvinfo : EIATTR_NUM_BARRIERS
	.align		4
        /*0070*/ 	.byte	0x02, 0x4c
        /*0072*/ 	.byte	0x01
	.zero		1


	//----- nvinfo : EIATTR_MERCURY_ISA_VERSION
	.align		4
        /*0074*/ 	.byte	0x03, 0x5f
        /*0076*/ 	.short	0x0101


	//----- nvinfo : EIATTR_COOP_GROUP_MASK_REGIDS
	.align		4
        /*0078*/ 	.byte	0x04, 0x29
        /*007a*/ 	.short	(.L_1011 - .L_1010)


	//   ....[0]....
.L_1010:
        /*007c*/ 	.word	0xffffffff


	//   ....[1]....
        /*0080*/ 	.word	0xffffffff


	//   ....[2]....
        /*0084*/ 	.word	0xffffffff


	//   ....[3]....
        /*0088*/ 	.word	0xffffffff


	//   ....[4]....
        /*008c*/ 	.word	0xffffffff


	//   ....[5]....
        /*0090*/ 	.word	0xffffffff


	//   ....[6]....
        /*0094*/ 	.word	0xffffffff


	//   ....[7]....
        /*0098*/ 	.word	0xffffffff


	//   ....[8]....
        /*009c*/ 	.word	0xffffffff


	//   ....[9]....
        /*00a0*/ 	.word	0xffffffff


	//   ....[10]....
        /*00a4*/ 	.word	0xffffffff


	//   ....[11]....
        /*00a8*/ 	.word	0xffffffff


	//   ....[12]....
        /*00ac*/ 	.word	0xffffffff


	//   ....[13]....
        /*00b0*/ 	.word	0xffffffff


	//   ....[14]....
        /*00b4*/ 	.word	0xffffffff


	//   ....[15]....
        /*00b8*/ 	.word	0xffffffff


	//   ....[16]....
        /*00bc*/ 	.word	0xffffffff


	//   ....[17]....
        /*00c0*/ 	.word	0xffffffff


	//   ....[18]....
        /*00c4*/ 	.word	0xffffffff


	//   ....[19]....
        /*00c8*/ 	.word	0xffffffff


	//   ....[20]....
        /*00cc*/ 	.word	0xffffffff


	//   ....[21]....
        /*00d0*/ 	.word	0xffffffff


	//   ....[22]....
        /*00d4*/ 	.word	0xffffffff


	//   ....[23]....
        /*00d8*/ 	.word	0xffffffff


	//   ....[24]....
        /*00dc*/ 	.word	0xffffffff


	//   ....[25]....
        /*00e0*/ 	.word	0xffffffff


	//   ....[26]....
        /*00e4*/ 	.word	0xffffffff


	//   ....[27]....
        /*00e8*/ 	.word	0xffffffff


	//   ....[28]....
        /*00ec*/ 	.word	0xffffffff


	//   ....[29]....
        /*00f0*/ 	.word	0xffffffff


	//   ....[30]....
        /*00f4*/ 	.word	0x0500000a


	//   ....[31]....
        /*00f8*/ 	.word	0x0500000a


	//   ....[32]....
        /*00fc*/ 	.word	0x0500000a


	//   ....[33]....
        /*0100*/ 	.word	0x0500000a


	//   ....[34]....
        /*0104*/ 	.word	0x0500000a


	//   ....[35]....
        /*0108*/ 	.word	0x0500000a


	//   ....[36]....
        /*010c*/ 	.word	0x0500000a


	//   ....[37]....
        /*0110*/ 	.word	0x0500000a


	//   ....[38]....
        /*0114*/ 	.word	0x0500000a


	//   ....[39]....
        /*0118*/ 	.word	0x0500000a


	//   ....[40]....
        /*011c*/ 	.word	0x0500000a


	//   ....[41]....
        /*0120*/ 	.word	0x0500000a


	//   ....[42]....
        /*0124*/ 	.word	0x0500000a


	//   ....[43]....
        /*0128*/ 	.word	0x0500000a


	//   ....[44]....
        /*012c*/ 	.word	0x0500000a


	//----- nvinfo : EIATTR_COOP_GROUP_INSTR_OFFSETS
	.align		4
.L_1011:
        /*0130*/ 	.byte	0x04, 0x28
        /*0132*/ 	.short	(.L_1013 - .L_1012)


	//   ....[0]....
.L_1012:
        /*0134*/ 	.word	0x00000350


	//   ....[1]....
        /*0138*/ 	.word	0x00000380


	//   ....[2]....
        /*013c*/ 	.word	0x000003c0


	//   ....[3]....
        /*0140*/ 	.word	0x00000420


	//   ....[4]....
        /*0144*/ 	.word	0x00000490


	//   ....[5]....
        /*0148*/ 	.word	0x000004c0


	//   ....[6]....
        /*014c*/ 	.word	0x00000510


	//   ....[7]....
        /*0150*/ 	.word	0x00000590


	//   ....[8]....
        /*0154*/ 	.word	0x000005f0


	//   ....[9]....
        /*0158*/ 	.word	0x00000640


	//   ....[10]....
        /*015c*/ 	.word	0x000006c0


	//   ....[11]....
        /*0160*/ 	.word	0x00000720


	//   ....[12]....
        /*0164*/ 	.word	0x00000760


	//   ....[13]....
        /*0168*/ 	.word	0x00000830


	//   ....[14]....
        /*016c*/ 	.word	0x00000890


	//   ....[15]....
        /*0170*/ 	.word	0x00000af0


	//   ....[16]....
        /*0174*/ 	.word	0x00000b10


	//   ....[17]....
        /*0178*/ 	.word	0x00000b20


	//   ....[18]....
        /*017c*/ 	.word	0x00000b80


	//   ....[19]....
        /*0180*/ 	.word	0x00000c20


	//   ....[20]....
        /*0184*/ 	.word	0x00000c70


	//   ....[21]....
        /*0188*/ 	.word	0x00000c90


	//   ....[22]....
        /*018c*/ 	.word	0x00000d10


	//   ....[23]....
        /*0190*/ 	.word	0x00000d90


	//   ....[24]....
        /*0194*/ 	.word	0x00000dc0


	//   ....[25]....
        /*0198*/ 	.word	0x00000e30


	//   ....[26]....
        /*019c*/ 	.word	0x00000eb0


	//   ....[27]....
        /*01a0*/ 	.word	0x00000f60


	//   ....[28]....
        /*01a4*/ 	.word	0x00000f80


	//   ....[29]....
        /*01a8*/ 	.word	0x00000f90


	//   ....[30]....
        /*01ac*/ 	.word	0x000011d0


	//   ....[31]....
        /*01b0*/ 	.word	0x00001220


	//   ....[32]....
        /*01b4*/ 	.word	0x000012d0


	//   ....[33]....
        /*01b8*/ 	.word	0x000013a0


	//   ....[34]....
        /*01bc*/ 	.word	0x00001410


	//   ....[35]....
        /*01c0*/ 	.word	0x000014b0


	//   ....[36]....
        /*01c4*/ 	.word	0x00001580


	//   ....[37]....
        /*01c8*/ 	.word	0x00001600


	//   ....[38]....
        /*01cc*/ 	.word	0x000016a0


	//   ....[39]....
        /*01d0*/ 	.word	0x00001770


	//   ....[40]....
        /*01d4*/ 	.word	0x000017e0


	//   ....[41]....
        /*01d8*/ 	.word	0x00001890


	//   ....[42]....
        /*01dc*/ 	.word	0x00001960


	//   ....[43]....
        /*01e0*/ 	.word	0x000019c0


	//   ....[44]....
        /*01e4*/ 	.word	0x00001a10


	//----- nvinfo : EIATTR_EXIT_INSTR_OFFSETS
	.align		4
.L_1013:
        /*01e8*/ 	.byte	0x04, 0x1c
        /*01ea*/ 	.short	(.L_1015 - .L_1014)


	//   ....[0]....
.L_1014:
        /*01ec*/ 	.word	0x000010b0


	//   ....[1]....
        /*01f0*/ 	.word	0x00001160


	//----- nvinfo : EIATTR_CRS_STACK_SIZE
	.align		4
.L_1015:
        /*01f4*/ 	.byte	0x04, 0x1e
        /*01f6*/ 	.short	(.L_1017 - .L_1016)
.L_1016:
        /*01f8*/ 	.word	0x00000000


	//----- nvinfo : EIATTR_CBANK_PARAM_SIZE
	.align		4
.L_1017:
        /*01fc*/ 	.byte	0x03, 0x19
        /*01fe*/ 	.short	0x0024


	//----- nvinfo : EIATTR_PARAM_CBANK
	.align		4
        /*0200*/ 	.byte	0x04, 0x0a
        /*0202*/ 	.short	(.L_1019 - .L_1018)
	.align		4
.L_1018:
        /*0204*/ 	.word	index@(.nv.constant0._Z14welford_kernelIfffEvPKT_PT1_S4_iii)
        /*0208*/ 	.short	0x0210
        /*020a*/ 	.short	0x0024


	//----- nvinfo : EIATTR_SW_WAR
	.align		4
.L_1019:
        /*020c*/ 	.byte	0x04, 0x36
        /*020e*/ 	.short	(.L_1021 - .L_1020)
.L_1020:
        /*0210*/ 	.word	0x00000008
.L_1021:


//--------------------- .nv.callgraph             --------------------------
	.section	.nv.callgraph,"",@"SHT_CUDA_CALLGRAPH"
	.align	4
	.sectionentsize	8
	.align		4
        /*0000*/ 	.word	0x00000000
	.align		4
        /*0004*/ 	.word	0xffffffff
	.align		4
        /*0008*/ 	.word	0x00000000
	.align		4
        /*000c*/ 	.word	0xfffffffe
	.align		4
        /*0010*/ 	.word	0x00000000
	.align		4
        /*0014*/ 	.word	0xfffffffd
	.align		4
        /*0018*/ 	.word	0x00000000
	.align		4
        /*001c*/ 	.word	0xfffffffc


//--------------------- .nv.constant4             --------------------------
	.section	.nv.constant4,"a",@progbits
	.align	8
	.align		8
.nv.constant4:
        /*0000*/ 	.dword	_ZN41_INTERNAL_c40c9d7c_10_welford_cu_4d36edd84cuda3std3__45__cpo5beginE
	.align		8
        /*0008*/ 	.dword	_ZN41_INTERNAL_c40c9d7c_10_welford_cu_4d36edd84cuda3std3__45__cpo3endE
	.align		8
        /*0010*/ 	.dword	_ZN41_INTERNAL_c40c9d7c_10_welford_cu_4d36edd84cuda3std3__45__cpo6cbeginE
	.align		8
        /*0018*/ 	.dword	_ZN41_INTERNAL_c40c9d7c_10_welford_cu_4d36edd84cuda3std3__45__cpo4cendE
	.align		8
        /*0020*/ 	.dword	_ZN41_INTERNAL_c40c9d7c_10_welford_cu_4d36edd84cuda3std3__45__cpo6rbeginE
	.align		8
        /*0028*/ 	.dword	_ZN41_INTERNAL_c40c9d7c_10_welford_cu_4d36edd84cuda3std3__45__cpo4rendE
	.align		8
        /*0030*/ 	.dword	_ZN41_INTERNAL_c40c9d7c_10_welford_cu_4d36edd84cuda3std3__45__cpo7crbeginE
	.align		8
        /*0038*/ 	.dword	_ZN41_INTERNAL_c40c9d7c_10_welford_cu_4d36edd84cuda3std3__45__cpo5crendE
	.align		8
        /*0040*/ 	.dword	_ZN41_INTERNAL_c40c9d7c_10_welford_cu_4d36edd84cuda3std3__443_GLOBAL__N__c40c9d7c_10_welford_cu_4d36edd86ignoreE
	.align		8
        /*0048*/ 	.dword	_ZN41_INTERNAL_c40c9d7c_10_welford_cu_4d36edd84cuda3std3__419piecewise_constructE
	.align		8
        /*0050*/ 	.dword	_ZN41_INTERNAL_c40c9d7c_10_welford_cu_4d36edd84cuda3std3__48in_placeE
	.align		8
        /*0058*/ 	.dword	_ZN41_INTERNAL_c40c9d7c_10_welford_cu_4d36edd84cuda3std3__420unreachable_sentinelE
	.align		8
        /*0060*/ 	.dword	_ZN41_INTERNAL_c40c9d7c_10_welford_cu_4d36edd84cuda3std6ranges3__45__cpo4swapE
	.align		8
        /*0068*/ 	.dword	_ZN41_INTERNAL_c40c9d7c_10_welford_cu_4d36edd84cuda3std6ranges3__45__cpo9iter_moveE
	.align		8
        /*0070*/ 	.dword	_ZN41_INTERNAL_c40c9d7c_10_welford_cu_4d36edd84cuda3std6ranges3__45__cpo5beginE
	.align		8
        /*0078*/ 	.dword	_ZN41_INTERNAL_c40c9d7c_10_welford_cu_4d36edd84cuda3std6ranges3__45__cpo3endE
	.align		8
        /*0080*/ 	.dword	_ZN41_INTERNAL_c40c9d7c_10_welford_cu_4d36edd84cuda3std6ranges3__45__cpo6cbeginE
	.align		8
        /*0088*/ 	.dword	_ZN41_INTERNAL_c40c9d7c_10_welford_cu_4d36edd84cuda3std6ranges3__45__cpo4cendE
	.align		8
        /*0090*/ 	.dword	_ZN41_INTERNAL_c40c9d7c_10_welford_cu_4d36edd84cuda3std6ranges3__45__cpo7advanceE
	.align		8
        /*0098*/ 	.dword	_ZN41_INTERNAL_c40c9d7c_10_welford_cu_4d36edd84cuda3std6ranges3__45__cpo9iter_swapE
	.align		8
        /*00a0*/ 	.dword	_ZN41_INTERNAL_c40c9d7c_10_welford_cu_4d36edd84cuda3std6ranges3__45__cpo4nextE
	.align		8
        /*00a8*/ 	.dword	_ZN41_INTERNAL_c40c9d7c_10_welford_cu_4d36edd84cuda3std6ranges3__45__cpo4prevE
	.align		8
        /*00b0*/ 	.dword	_ZN41_INTERNAL_c40c9d7c_10_welford_cu_4d36edd84cuda3std6ranges3__45__cpo4dataE
	.align		8
        /*00b8*/ 	.dword	_ZN41_INTERNAL_c40c9d7c_10_welford_cu_4d36edd84cuda3std6ranges3__45__cpo5cdataE
	.align		8
        /*00c0*/ 	.dword	_ZN41_INTERNAL_c40c9d7c_10_welford_cu_4d36edd84cuda3std6ranges3__45__cpo4sizeE
	.align		8
        /*00c8*/ 	.dword	_ZN41_INTERNAL_c40c9d7c_10_welford_cu_4d36edd84cuda3std6ranges3__45__cpo5ssizeE
	.align		8
        /*00d0*/ 	.dword	_ZN41_INTERNAL_c40c9d7c_10_welford_cu_4d36edd84cuda3std6ranges3__45__cpo8distanceE
	.align		8
        /*00d8*/ 	.dword	_ZN41_INTERNAL_c40c9d7c_10_welford_cu_4d36edd86thrust23THRUST_300001_SM_900_NS6system6detail10sequential3seqE


//--------------------- .text._Z27relu_backward_c_last_kernelIN3c104HalfEfS1_Li4EEvPKT_S4_S4_PKT0_S7_PKT1_SA_PS2_ii --------------------------
	.section	.text._Z27relu_backward_c_last_kernelIN3c104HalfEfS1_Li4EEvPKT_S4_S4_PKT0_S7_PKT1_SA_PS2_ii,"ax",@progbits
	.align	128
        .global         _Z27relu_backward_c_last_kernelIN3c104HalfEfS1_Li4EEvPKT_S4_S4_PKT0_S7_PKT1_SA_PS2_ii
        .type           _Z27relu_backward_c_last_kernelIN3c104HalfEfS1_Li4EEvPKT_S4_S4_PKT0_S7_PKT1_SA_PS2_ii,@function
        .size           _Z27relu_backward_c_last_kernelIN3c104HalfEfS1_Li4EEvPKT_S4_S4_PKT0_S7_PKT1_SA_PS2_ii,(.L_x_1051 - _Z27relu_backward_c_last_kernelIN3c104HalfEfS1_Li4EEvPKT_S4_S4_PKT0_S7_PKT1_SA_PS2_ii)
        .other          _Z27relu_backward_c_last_kernelIN3c104HalfEfS1_Li4EEvPKT_S4_S4_PKT0_S7_PKT1_SA_PS2_ii,@"STO_CUDA_ENTRY STV_DEFAULT"
_Z27relu_backward_c_last_kernelIN3c104HalfEfS1_Li4EEvPKT_S4_S4_PKT0_S7_PKT1_SA_PS2_ii:
.text._Z27relu_backward_c_last_kernelIN3c104HalfEfS1_Li4EEvPKT_S4_S4_PKT0_S7_PKT1_SA_PS2_ii:
[----:B------:R-:W-:Y:S01]  /*0000*/  LDC R1, c[0x0][0x28] ;  /* 0x00000a00ff017b82 */ /* 0x000fe20000000800 */
[----:B------:R-:W-:-:S07]  /*0010*/  ULDC UR4, c[0x0][0x10] ;  /* 0x0000040000047ab9 */ /* 0x000fce0000000800 */
[----:B------:R-:W0:Y:S01]  /*0020*/  LDC R6, c[0x0][0x4] ;  /* 0x00000100ff067b82 */ /* 0x000e220000000800 */
[----:B------:R-:W-:Y:S01]  /*0030*/  ULDC.64 UR6, c[0x0][0x238] ;  /* 0x00008e0000067ab9 */ /* 0x000fe20000000a00 */
[----:B------:R-:W-:-:S06]  /*0040*/  ULDC.64 UR8, c[0x0][0x240] ;  /* 0x0000900000087ab9 */ /* 0x000fcc0000000a00 */
[----:B------:R-:W1:Y:S01]  /*0050*/  LDC R5, c[0x0][0x250] ;  /* 0x00009400ff057b82 */ /* 0x000e620000000800 */
[----:B0-----:R-:W-:-:S04]  /*0060*/  IMAD R0, R6, UR4, RZ ;  /* 0x0000000406007c24 */ /* 0x001fc8000f8e02ff */
[----:B------:R-:W-:Y:S02]  /*0070*/  IMAD.SHL.U32 R4, R0, 0x4, RZ ;  /* 0x0000000400047824 */ /* 0x000fe400078e00ff */
[----:B-1----:R-:W-:-:S03]  /*0080*/  VIADD R5, R5, 0xffffffff ;  /* 0xffffffff05057836 */ /* 0x002fc60000000000 */
[-C--:B------:R-:W-:Y:S02]  /*0090*/  IABS R8, R4.reuse ;  /* 0x0000000400087213 */ /* 0x080fe40000000000 */
[-C--:B------:R-:W-:Y:S02]  /*00a0*/  IABS R11, R4.reuse ;  /* 0x00000004000b7213 */ /* 0x080fe40000000000 */
[----:B------:R-:W0:Y:S01]  /*00b0*/  I2F.RP R7, R8 ;  /* 0x0000000800077306 */ /* 0x000e220000209400 */
[----:B------:R-:W-:Y:S02]  /*00c0*/  IABS R10, R5 ;  /* 0x00000005000a7213 */ /* 0x000fe40000000000 */
[----:B------:R-:W-:-:S04]  /*00d0*/  LOP3.LUT R5, R5, R4, RZ, 0x3c, !PT ;  /* 0x0000000405057212 */ /* 0x000fc800078e3cff */
[----:B------:R-:W-:Y:S01]  /*00e0*/  ISETP.GE.AND P2, PT, R5, RZ, PT ;  /* 0x000000ff0500720c */ /* 0x000fe20003f46270 */
[----:B0-----:R-:W0:Y:S02]  /*00f0*/  MUFU.RCP R7, R7 ;  /* 0x0000000700077308 */ /* 0x001e240000001000 */
[----:B0-----:R-:W-:Y:S01]  /*0100*/  VIADD R2, R7, 0xffffffe ;  /* 0x0ffffffe07027836 */ /* 0x001fe20000000000 */
[----:B------:R-:W-:-:S05]  /*0110*/  IADD3 R7, RZ, -R11, RZ ;  /* 0x8000000bff077210 */ /* 0x000fca0007ffe0ff */
[----:B------:R0:W1:Y:S02]  /*0120*/  F2I.FTZ.U32.TRUNC.NTZ R3, R2 ;  /* 0x0000000200037305 */ /* 0x000064000021f000 */
[----:B0-----:R-:W-:Y:S01]  /*0130*/  IMAD.MOV.U32 R2, RZ, RZ, RZ ;  /* 0x000000ffff027224 */ /* 0x001fe200078e00ff */
[----:B-1----:R-:W-:-:S05]  /*0140*/  IADD3 R9, RZ, -R3, RZ ;  /* 0x80000003ff097210 */ /* 0x002fca0007ffe0ff */
[----:B------:R-:W-:-:S04]  /*0150*/  IMAD R9, R9, R8, RZ ;  /* 0x0000000809097224 */ /* 0x000fc800078e02ff */
[----:B------:R-:W-:-:S06]  /*0160*/  IMAD.HI.U32 R3, R3, R9, R2 ;  /* 0x0000000903037227 */ /* 0x000fcc00078e0002 */
[----:B------:R-:W-:-:S04]  /*0170*/  IMAD.HI.U32 R2, R3, R10, RZ ;  /* 0x0000000a03027227 */ /* 0x000fc800078e00ff */
[----:B------:R-:W-:Y:S02]  /*0180*/  IMAD R3, R2, R7, R10 ;  /* 0x0000000702037224 */ /* 0x000fe400078e020a */
[----:B------:R-:W0:Y:S03]  /*0190*/  S2R R10, SR_CTAID.X ;  /* 0x00000000000a7919 */ /* 0x000e260000002500 */
[----:B------:R-:W-:-:S13]  /*01a0*/  ISETP.GT.U32.AND P1, PT, R8, R3, PT ;  /* 0x000000030800720c */ /* 0x000fda0003f24070 */
[----:B------:R-:W-:Y:S02]  /*01b0*/  @!P1 IMAD.IADD R3, R3, 0x1, -R8 ;  /* 0x0000000103039824 */ /* 0x000fe400078e0a08 */
[----:B------:R-:W-:Y:S01]  /*01c0*/  @!P1 VIADD R2, R2, 0x1 ;  /* 0x0000000102029836 */ /* 0x000fe20000000000 */
[----:B------:R-:W-:Y:S02]  /*01d0*/  ISETP.NE.AND P1, PT, R4, RZ, PT ;  /* 0x000000ff0400720c */ /* 0x000fe40003f25270 */
[----:B------:R-:W-:Y:S02]  /*01e0*/  ISETP.GE.U32.AND P0, PT, R3, R8, PT ;  /* 0x000000080300720c */ /* 0x000fe40003f06070 */
[----:B------:R-:W1:Y:S11]  /*01f0*/  S2R R3, SR_TID.X ;  /* 0x0000000000037919 */ /* 0x000e760000002100 */
[----:B------:R-:W-:-:S02]  /*0200*/  @P0 IADD3 R2, R2, 0x1, RZ ;  /* 0x0000000102020810 */ /* 0x000fc40007ffe0ff */
[----:B------:R-:W-:-:S03]  /*0210*/  ISETP.NE.U32.AND P0, PT, RZ, UR6, PT ;  /* 0x00000006ff007c0c */ /* 0x000fc6000bf05070 */
[----:B------:R-:W-:Y:S01]  /*0220*/  @!P2 IMAD.MOV R2, RZ, RZ, -R2 ;  /* 0x000000ffff02a224 */ /* 0x000fe200078e0a02 */
[----:B------:R-:W-:Y:S02]  /*0230*/  @!P1 LOP3.LUT R2, RZ, R4, RZ, 0x33, !PT ;  /* 0x00000004ff029212 */ /* 0x000fe400078e33ff */
[----:B------:R-:W-:Y:S02]  /*0240*/  ISETP.NE.U32.AND P1, PT, RZ, UR8, PT ;  /* 0x00000008ff007c0c */ /* 0x000fe4000bf25070 */
[----:B------:R-:W-:Y:S02]  /*0250*/  ISETP.GE.AND P2, PT, R2, RZ, PT ;  /* 0x000000ff0200720c */ /* 0x000fe40003f46270 */
[----:B------:R-:W-:Y:S02]  /*0260*/  ISETP.NE.AND.EX P0, PT, RZ, UR7, PT, P0 ;  /* 0x00000007ff007c0c */ /* 0x000fe4000bf05300 */
[----:B------:R-:W-:-:S09]  /*0270*/  ISETP.NE.AND.EX P1, PT, RZ, UR9, PT, P1 ;  /* 0x00000009ff007c0c */ /* 0x000fd2000bf25310 */
[----:B01----:R-:W-:Y:S05]  /*0280*/  @!P2 EXIT ;  /* 0x000000000000a94d */ /* 0x003fea0003800000 */
[----:B------:R-:W0:Y:S01]  /*0290*/  LDC.64 R8, c[0x0][0x228] ;  /* 0x00008a00ff087b82 */ /* 0x000e220000000a00 */
[----:B------:R-:W-:Y:S02]  /*02a0*/  ULDC UR5, c[0x0][0x0] ;  /* 0x0000000000057ab9 */ /* 0x000fe40000000800 */
[----:B------:R-:W-:-:S05]  /*02b0*/  IMAD R10, R10, UR5, R3 ;  /* 0x000000050a0a7c24 */ /* 0x000fca000f8e0203 */
[----:B------:R-:W1:Y:S01]  /*02c0*/  LDC.64 R12, c[0x0][0x230] ;  /* 0x00008c00ff0c7b82 */ /* 0x000e620000000a00 */
[----:B------:R-:W-:Y:S02]  /*02d0*/  SHF.R.S32.HI R3, RZ, 0x1f, R10 ;  /* 0x0000001fff037819 */ /* 0x000fe4000001140a */
[C---:B------:R-:W-:Y:S02]  /*02e0*/  @P0 LEA R14, P2, R10.reuse, UR6, 0x1 ;  /* 0x000000060a0e0c11 */ /* 0x040fe4000f8408ff */
[C---:B------:R-:W-:Y:S02]  /*02f0*/  @P1 LEA R16, P3, R10.reuse, UR8, 0x1 ;  /* 0x000000080a101c11 */ /* 0x040fe4000f8608ff */
[C-C-:B------:R-:W-:Y:S01]  /*0300*/  @P0 LEA.HI.X R15, R10.reuse, UR7, R3.reuse, 0x1, P2 ;  /* 0x000000070a0f0c11 */ /* 0x140fe200090f0c03 */
[----:B------:R-:W2:Y:S01]  /*0310*/  S2R R19, SR_TID.Y ;  /* 0x0000000000137919 */ /* 0x000ea20000002200 */
[C---:B------:R-:W-:Y:S01]  /*0320*/  @P1 LEA.HI.X R17, R10.reuse, UR9, R3, 0x1, P3 ;  /* 0x000000090a111c11 */ /* 0x040fe200098f0c03 */
[----:B------:R-:W-:Y:S01]  /*0330*/  ULDC.64 UR8, c[0x0][0x208] ;  /* 0x0000820000087ab9 */ /* 0x000fe20000000a00 */
[----:B------:R-:W2:Y:S01]  /*0340*/  S2UR UR5, SR_CTAID.Y ;  /* 0x00000000000579c3 */ /* 0x000ea20000002600 */
[----:B------:R-:W3:Y:S01]  /*0350*/  @P0 LDG.E.U16.CONSTANT R14, desc[UR8][R14.64] ;  /* 0x000000080e0e0981 */ /* 0x000ee2000c1e9500 */
[----:B------:R-:W-:Y:S01]  /*0360*/  ULDC.64 UR6, c[0x0][0x220] ;  /* 0x0000880000067ab9 */ /* 0x000fe20000000a00 */
[----:B0-----:R-:W-:-:S02]  /*0370*/  IMAD.WIDE R8, R10, 0x4, R8 ;  /* 0x000000040a087825 */ /* 0x001fc400078e0208 */
[----:B------:R-:W4:Y:S04]  /*0380*/  @P1 LDG.E.U16.CONSTANT R16, desc[UR8][R16.64] ;  /* 0x0000000810101981 */ /* 0x000f28000c1e9500 */
[----:B------:R0:W5:Y:S01]  /*0390*/  LDG.E.CONSTANT R3, desc[UR8][R8.64] ;  /* 0x0000000808037981 */ /* 0x000162000c1e9900 */
[----:B-1----:R-:W-:-:S05]  /*03a0*/  IMAD.WIDE R12, R10, 0x4, R12 ;  /* 0x000000040a0c7825 */ /* 0x002fca00078e020c */
[----:B------:R0:W5:Y:S01]  /*03b0*/  LDG.E.CONSTANT R4, desc[UR8][R12.64] ;  /* 0x000000080c047981 */ /* 0x000162000c1e9900 */
[----:B------:R-:W-:-:S04]  /*03c0*/  ISETP.NE.U32.AND P2, PT, RZ, UR6, PT ;  /* 0x00000006ff007c0c */ /* 0x000fc8000bf45070 */
[----:B------:R-:W-:Y:S01]  /*03d0*/  ISETP.NE.AND.EX P2, PT, RZ, UR7, PT, P2 ;  /* 0x00000007ff007c0c */ /* 0x000fe2000bf45320 */
[----:B------:R-:W-:Y:S01]  /*03e0*/  HFMA2.MMA R7, -RZ, RZ, 0, 0 ;  /* 0x00000000ff077435 */ /* 0x000fe200000001ff */
[----:B------:R-:W-:Y:S02]  /*03f0*/  IMAD.MOV.U32 R5, RZ, RZ, 0x3f800000 ;  /* 0x3f800000ff057424 */ /* 0x000fe400078e00ff */
[----:B--2---:R-:W-:Y:S02]  /*0400*/  IMAD R21, R6, UR5, R19 ;  /* 0x0000000506157c24 */ /* 0x004fe4000f8e0213 */
[----:B---3--:R-:W-:Y:S02]  /*0410*/  @P0 HADD2.F32 R5, -RZ, R14.H0_H0 ;  /* 0x2000000eff050230 */ /* 0x008fe40000004100 */
[----:B----4-:R-:W-:-:S05]  /*0420*/  @P1 HADD2.F32 R7, -RZ, R16.H0_H0 ;  /* 0x20000010ff071230 */ /* 0x010fca0000004100 */
[----:B0-----:R-:W-:Y:S05]  /*0430*/  @!P2 BRA `(.L_x_0) ;  /* 0x00000008001ca947 */ /* 0x001fea0003800000 */
[----:B------:R-:W0:Y:S01]  /*0440*/  LDC.64 R14, c[0x0][0x218] ;  /* 0x00008600ff0e7b82 */ /* 0x000e220000000a00 */
[----:B------:R-:W-:Y:S02]  /*0450*/  UIMAD UR6, UR4, 0x3, UR5 ;  /* 0x00000003040678a4 */ /* 0x000fe4000f8e0205 */
[----:B------:R-:W-:Y:S02]  /*0460*/  ULEA UR7, UR4, UR5, 0x1 ;  /* 0x0000000504077291 */ /* 0x000fe4000f8e083f */
[----:B------:R-:W-:Y:S02]  /*0470*/  UIADD3 UR4, UR4, UR5, URZ ;  /* 0x0000000504047290 */ /* 0x000fe4000fffe03f */
[C-C-:B------:R-:W-:Y:S01]  /*0480*/  IMAD R9, R6.reuse, UR6, R19.reuse ;  /* 0x0000000606097c24 */ /* 0x140fe2000f8e0213 */
[----:B------:R-:W1:Y:S01]  /*0490*/  LDC.64 R12, c[0x0][0x220] ;  /* 0x00008800ff0c7b82 */ /* 0x000e620000000a00 */
[C-C-:B------:R-:W-:Y:S01]  /*04a0*/  IMAD R11, R6.reuse, UR7, R19.reuse ;  /* 0x00000007060b7c24 */ /* 0x140fe2000f8e0213 */
[----:B------:R-:W-:Y:S01]  /*04b0*/  ULDC UR5, c[0x0][0x254] ;  /* 0x0000950000057ab9 */ /* 0x000fe20000000800 */
[----:B------:R-:W-:Y:S01]  /*04c0*/  IMAD R17, R6, UR4, R19 ;  /* 0x0000000406117c24 */ /* 0x000fe2000f8e0213 */
[----:B------:R-:W-:Y:S01]  /*04d0*/  ISETP.GE.AND P0, PT, R10, UR5, PT ;  /* 0x000000050a007c0c */ /* 0x000fe2000bf06270 */
[--C-:B------:R-:W-:Y:S01]  /*04e0*/  IMAD R6, R9, UR5, R10.reuse ;  /* 0x0000000509067c24 */ /* 0x100fe2000f8e020a */
[----:B------:R-:W-:Y:S01]  /*04f0*/  UMOV UR4, 0xffffffff ;  /* 0xffffffff00047882 */ /* 0x000fe20000000000 */
[--C-:B------:R-:W-:Y:S01]  /*0500*/  IMAD R8, R11, UR5, R10.reuse ;  /* 0x000000050b087c24 */ /* 0x100fe2000f8e020a */
[----:B------:R-:W-:Y:S01]  /*0510*/  ULDC UR12, c[0x0][0x250] ;  /* 0x00009400000c7ab9 */ /* 0x000fe20000000800 */
[--C-:B------:R-:W-:Y:S01]  /*0520*/  IMAD R9, R17, UR5, R10.reuse ;  /* 0x0000000511097c24 */ /* 0x100fe2000f8e020a */
[----:B------:R-:W-:Y:S01]  /*0530*/  ULDC.64 UR6, c[0x0][0x210] ;  /* 0x0000840000067ab9 */ /* 0x000fe20000000a00 */
[----:B------:R-:W-:Y:S01]  /*0540*/  IMAD R10, R21, UR5, R10 ;  /* 0x00000005150a7c24 */ /* 0x000fe2000f8e020a */
[----:B------:R-:W-:Y:S01]  /*0550*/  ULDC.64 UR10, c[0x0][0x248] ;  /* 0x00009200000a7ab9 */ /* 0x000fe20000000a00 */
[----:B------:R-:W-:-:S07]  /*0560*/  IMAD R11, R0, UR5, RZ ;  /* 0x00000005000b7c24 */ /* 0x000fce000f8e02ff */
.L_x_17:
[----:B------:R-:W-:Y:S01]  /*0570*/  ISETP.GE.OR P1, PT, R21, UR12, P0 ;  /* 0x0000000c15007c0c */ /* 0x000fe20008726670 */
[----:B------:R-:W-:-:S12]  /*0580*/  BSSY B0, `(.L_x_1) ;  /* 0x0000018000007945 */ /* 0x000fd80003800000 */
[----:B01234-:R-:W-:Y:S05]  /*0590*/  @P1 BRA `(.L_x_2) ;  /* 0x0000000000581947 */ /* 0x01ffea0003800000 */
[----:B0-----:R-:W-:-:S06]  /*05a0*/  IMAD.WIDE R16, R10, 0x2, R14 ;  /* 0x000000020a107825 */ /* 0x001fcc00078e020e */
[----:B------:R-:W2:Y:S01]  /*05b0*/  LDG.E.U16.CONSTANT R16, desc[UR8][R16.64] ;  /* 0x0000000810107981 */ /* 0x000ea2000c1e9500 */
[----:B-1----:R-:W-:-:S06]  /*05c0*/  IMAD.WIDE R18, R10, 0x2, R12 ;  /* 0x000000020a127825 */ /* 0x002fcc00078e020c */
[----:B------:R-:W3:Y:S01]  /*05d0*/  LDG.E.U16.CONSTANT R18, desc[UR8][R18.64] ;  /* 0x0000000812127981 */ /* 0x000ee2000c1e9500 */
[----:B------:R-:W-:Y:S01]  /*05e0*/  BSSY B1, `(.L_x_3) ;  /* 0x0000010000017945 */ /* 0x000fe20003800000 */
[----:B--2---:R-:W-:Y:S01]  /*05f0*/  HADD2.F32 R20, -RZ, R16.H0_H0 ;  /* 0x20000010ff147230 */ /* 0x004fe20000004100 */
[----:B------:R-:W-:-:S04]  /*0600*/  LEA R16, P2, R10, UR10, 0x1 ;  /* 0x0000000a0a107c11 */ /* 0x000fc8000f8408ff */
[----:B-----5:R-:W-:Y:S01]  /*0610*/  FADD.FTZ R20, -R3, R20 ;  /* 0x0000001403147221 */ /* 0x020fe20000010100 */
[----:B---3--:R-:W-:-:S03]  /*0620*/  HADD2.F32 R23, -RZ, R18.H0_H0 ;  /* 0x20000012ff177230 */ /* 0x008fc60000004100 */
[----:B------:R-:W-:-:S04]  /*0630*/  FMUL.FTZ R20, R20, R5 ;  /* 0x0000000514147220 */ /* 0x000fc80000410000 */
[----:B------:R-:W-:-:S04]  /*0640*/  FFMA.FTZ R20, R4, R20, R7 ;  /* 0x0000001404147223 */ /* 0x000fc80000010007 */
[----:B------:R-:W-:Y:S01]  /*0650*/  FADD.FTZ R20, R20, R23 ;  /* 0x0000001714147221 */ /* 0x000fe20000010000 */
[----:B------:R-:W-:-:S04]  /*0660*/  SHF.R.S32.HI R23, RZ, 0x1f, R10 ;  /* 0x0000001fff177819 */ /* 0x000fc8000001140a */
[----:B------:R-:W-:Y:S02]  /*0670*/  FSETP.GTU.FTZ.AND P1, PT, R20, RZ, PT ;  /* 0x000000ff1400720b */ /* 0x000fe40003f3c000 */
[----:B------:R-:W-:-:S11]  /*0680*/  LEA.HI.X R17, R10, UR11, R23, 0x1, P2 ;  /* 0x0000000b0a117c11 */ /* 0x000fd600090f0c17 */
[----:B------:R-:W-:Y:S01]  /*0690*/  @!P1 PRMT R19, RZ, 0x7610, R19 ;  /* 0x00007610ff139816 */ /* 0x000fe20000000013 */
[----:B------:R-:W-:Y:S06]  /*06a0*/  @!P1 BRA `(.L_x_4) ;  /* 0x00000000000c9947 */ /* 0x000fec0003800000 */
[----:B------:R-:W-:-:S04]  /*06b0*/  LEA R18, P1, R10, UR6, 0x1 ;  /* 0x000000060a127c11 */ /* 0x000fc8000f8208ff */
[----:B------:R-:W-:-:S06]  /*06c0*/  LEA.HI.X R19, R10, UR7, R23, 0x1, P1 ;  /* 0x000000070a137c11 */ /* 0x000fcc00088f0c17 */
[----:B------:R0:W5:Y:S03]  /*06d0*/  LDG.E.U16.CONSTANT R19, desc[UR8][R18.64] ;  /* 0x0000000812137981 */ /* 0x000166000c1e9500 */
.L_x_4:
[----:B------:R-:W-:Y:S05]  /*06e0*/  BSYNC B1 ;  /* 0x0000000000017941 */ /* 0x000fea0003800000 */
.L_x_3:
[----:B-----5:R2:W-:Y:S02]  /*06f0*/  STG.E.U16 desc[UR8][R16.64], R19 ;  /* 0x0000001310007986 */ /* 0x0205e4000c101508 */
.L_x_2:
[----:B------:R-:W-:Y:S05]  /*0700*/  BSYNC B0 ;  /* 0x0000000000007941 */ /* 0x000fea0003800000 */
.L_x_1:
[----:B------:R-:W-:Y:S01]  /*0710*/  IMAD.IADD R21, R21, 0x1, R0 ;  /* 0x0000000115157824 */ /* 0x000fe200078e0200 */
[----:B------:R-:W-:Y:S04]  /*0720*/  BSSY B0, `(.L_x_5) ;  /* 0x0000019000007945 */ /* 0x000fe80003800000 */
[----:B------:R-:W-:-:S13]  /*0730*/  ISETP.GE.OR P1, PT, R21, UR12, P0 ;  /* 0x0000000c15007c0c */ /* 0x000fda0008726670 */
[----:B------:R-:W-:Y:S05]  /*0740*/  @P1 BRA `(.L_x_6) ;  /* 0x0000000000581947 */ /* 0x000fea0003800000 */
[----:B0-2---:R-:W-:-:S06]  /*0750*/  IMAD.WIDE R16, R9, 0x2, R14 ;  /* 0x0000000209107825 */ /* 0x005fcc00078e020e */
        /* <DEDUP_REMOVED lines=10> */
[----:B------:R-:W-:-:S05]  /*0800*/  FADD.FTZ R20, R20, R23 ;  /* 0x0000001714147221 */ /* 0x000fca0000010000 */
[----:B------:R-:W-:Y:S02]  /*0810*/  FSETP.GTU.FTZ.AND P1, PT, R20, RZ, PT ;  /* 0x000000ff1400720b */ /* 0x000fe40003f3c000 */
[----:B------:R-:W-:-:S04]  /*0820*/  SHF.R.S32.HI R20, RZ, 0x1f, R9 ;  /* 0x0000001fff147819 */ /* 0x000fc80000011409 */
[----:B------:R-:W-:-:S07]  /*0830*/  LEA.HI.X R17, R9, UR11, R20, 0x1, P2 ;  /* 0x0000000b09117c11 */ /* 0x000fce00090f0c14 */
[----:B------:R-:W-:Y:S01]  /*0840*/  @!P1 PRMT R19, RZ, 0x7610, R19 ;  /* 0x00007610ff139816 */ /* 0x000fe20000000013 */
[----:B------:R-:W-:Y:S06]  /*0850*/  @!P1 BRA `(.L_x_8) ;  /* 0x00000000000c9947 */ /* 0x000fec0003800000 */
[----:B------:R-:W-:-:S04]  /*0860*/  LEA R18, P1, R9, UR6, 0x1 ;  /* 0x0000000609127c11 */ /* 0x000fc8000f8208ff */
[----:B------:R-:W-:-:S06]  /*0870*/  LEA.HI.X R19, R9, UR7, R20, 0x1, P1 ;  /* 0x0000000709137c11 */ /* 0x000fcc00088f0c14 */
[----:B------:R0:W5:Y:S03]  /*0880*/  LDG.E.U16.CONSTANT R19, desc[UR8][R18.64] ;  /* 0x0000000812137981 */ /* 0x000166000c1e9500 */
.L_x_8:
[----:B------:R-:W-:Y:S05]  /*0890*/  BSYNC B1 ;  /* 0x0000000000017941 */ /* 0x000fea0003800000 */
.L_x_7:
[----:B-----5:R3:W-:Y:S02]  /*08a0*/  STG.E.U16 desc[UR8][R16.64], R19 ;  /* 0x0000001310007986 */ /* 0x0207e4000c101508 */
.L_x_6:
[----:B------:R-:W-:Y:S05]  /*08b0*/  BSYNC B0 ;  /* 0x0000000000007941 */ /* 0x000fea0003800000 */
.L_x_5:
[----:B------:R-:W-:Y:S01]  /*08c0*/  IMAD.IADD R21, R21, 0x1, R0 ;  /* 0x0000000115157824 */ /* 0x000fe200078e0200 */
[----:B------:R-:W-:Y:S04]  /*08d0*/  BSSY B0, `(.L_x_9) ;  /* 0x0000019000007945 */ /* 0x000fe80003800000 */
[----:B------:R-:W-:-:S13]  /*08e0*/  ISETP.GE.OR P1, PT, R21, UR12, P0 ;  /* 0x0000000c15007c0c */ /* 0x000fda0008726670 */
[----:B------:R-:W-:Y:S05]  /*08f0*/  @P1 BRA `(.L_x_10) ;  /* 0x0000000000581947 */ /* 0x000fea0003800000 */
[----:B0-23--:R-:W-:-:S06]  /*0900*/  IMAD.WIDE R16, R8, 0x2, R14 ;  /* 0x0000000208107825 */ /* 0x00dfcc00078e020e */
        /* <DEDUP_REMOVED lines=19> */
.L_x_12:
[----:B------:R-:W-:Y:S05]  /*0a40*/  BSYNC B1 ;  /* 0x0000000000017941 */ /* 0x000fea0003800000 */
.L_x_11:
[----:B-----5:R4:W-:Y:S02]  /*0a50*/  STG.E.U16 desc[UR8][R16.64], R19 ;  /* 0x0000001310007986 */ /* 0x0209e4000c101508 */
.L_x_10:
[----:B------:R-:W-:Y:S05]  /*0a60*/  BSYNC B0 ;  /* 0x0000000000007941 */ /* 0x000fea0003800000 */
.L_x_9:
[----:B------:R-:W-:Y:S01]  /*0a70*/  IADD3 R21, R21, R0, RZ ;  /* 0x0000000015157210 */ /* 0x000fe20007ffe0ff */
[----:B------:R-:W-:Y:S03]  /*0a80*/  BSSY B0, `(.L_x_13) ;  /* 0x0000019000007945 */ /* 0x000fe60003800000 */
[----:B------:R-:W-:-:S13]  /*0a90*/  ISETP.GE.OR P1, PT, R21, UR12, P0 ;  /* 0x0000000c15007c0c */ /* 0x000fda0008726670 */
[----:B------:R-:W-:Y:S05]  /*0aa0*/  @P1 BRA `(.L_x_14) ;  /* 0x0000000000581947 */ /* 0x000fea0003800000 */
[----:B0-234-:R-:W-:-:S06]  /*0ab0*/  IMAD.WIDE R16, R6, 0x2, R14 ;  /* 0x0000000206107825 */ /* 0x01dfcc00078e020e */
        /* <DEDUP_REMOVED lines=19> */
.L_x_16:
[----:B------:R-:W-:Y:S05]  /*0bf0*/  BSYNC B1 ;  /* 0x0000000000017941 */ /* 0x000fea0003800000 */
.L_x_15:
[----:B-----5:R1:W-:Y:S02]  /*0c00*/  STG.E.U16 desc[UR8][R16.64], R19 ;  /* 0x0000001310007986 */ /* 0x0203e4000c101508 */
.L_x_14:
[----:B------:R-:W-:Y:S05]  /*0c10*/  BSYNC B0 ;  /* 0x0000000000007941 */ /* 0x000fea0003800000 */
.L_x_13:
[----:B------:R-:W-:Y:S01]  /*0c20*/  UIADD3 UR4, UR4, 0x1, URZ ;  /* 0x0000000104047890 */ /* 0x000fe2000fffe03f */
[C---:B------:R-:W-:Y:S01]  /*0c30*/  IMAD R6, R11.reuse, 0x4, R6 ;  /* 0x000000040b067824 */ /* 0x040fe200078e0206 */
[C---:B------:R-:W-:Y:S01]  /*0c40*/  LEA R9, R11.reuse, R9, 0x2 ;  /* 0x000000090b097211 */ /* 0x040fe200078e10ff */
[C---:B------:R-:W-:Y:S02]  /*0c50*/  IMAD R8, R11.reuse, 0x4, R8 ;  /* 0x000000040b087824 */ /* 0x040fe400078e0208 */
[----:B------:R-:W-:Y:S01]  /*0c60*/  IMAD R10, R11, 0x4, R10 ;  /* 0x000000040b0a7824 */ /* 0x000fe200078e020a */
[----:B------:R-:W-:Y:S01]  /*0c70*/  ISETP.LE.AND P1, PT, R2, UR4, PT ;  /* 0x0000000402007c0c */ /* 0x000fe2000bf23270 */
[----:B------:R-:W-:-:S12]  /*0c80*/  IMAD.IADD R21, R21, 0x1, R0 ;  /* 0x0000000115157824 */ /* 0x000fd800078e0200 */
[----:B------:R-:W-:Y:S05]  /*0c90*/  @!P1 BRA `(.L_x_17) ;  /* 0xfffffff800349947 */ /* 0x000fea000383ffff */
[----:B------:R-:W-:Y:S05]  /*0ca0*/  EXIT ;  /* 0x000000000000794d */ /* 0x000fea0003800000 */
.L_x_0:
[----:B------:R-:W0:Y:S01]  /*0cb0*/  LDC.64 R8, c[0x0][0x218] ;  /* 0x00008600ff087b82 */ /* 0x000e220000000a00 */
[----:B------:R-:W-:Y:S02]  /*0cc0*/  UIMAD UR6, UR4, 0x3, UR5 ;  /* 0x00000003040678a4 */ /* 0x000fe4000f8e0205 */
[----:B------:R-:W-:Y:S02]  /*0cd0*/  ULEA UR7, UR4, UR5, 0x1 ;  /* 0x0000000504077291 */ /* 0x000fe4000f8e083f */
[----:B------:R-:W-:Y:S02]  /*0ce0*/  UIADD3 UR4, UR4, UR5, URZ ;  /* 0x0000000504047290 */ /* 0x000fe4000fffe03f */
[C-C-:B------:R-:W-:Y:S01]  /*0cf0*/  IMAD R15, R6.reuse, UR6, R19.reuse ;  /* 0x00000006060f7c24 */ /* 0x140fe2000f8e0213 */
[----:B------:R-:W-:Y:S01]  /*0d00*/  ULDC UR5, c[0x0][0x254] ;  /* 0x0000950000057ab9 */ /* 0x000fe20000000800 */
[--C-:B------:R-:W-:Y:S01]  /*0d10*/  IMAD R17, R6, UR7, R19.reuse ;  /* 0x0000000706117c24 */ /* 0x100fe2000f8e0213 */
[----:B------:R-:W-:Y:S01]  /*0d20*/  ISETP.GE.AND P0, PT, R10, UR5, PT ;  /* 0x000000050a007c0c */ /* 0x000fe2000bf06270 */
[----:B------:R-:W-:Y:S01]  /*0d30*/  IMAD R19, R6, UR4, R19 ;  /* 0x0000000406137c24 */ /* 0x000fe2000f8e0213 */
[----:B------:R-:W-:Y:S01]  /*0d40*/  UMOV UR4, 0xffffffff ;  /* 0xffffffff00047882 */ /* 0x000fe20000000000 */
[--C-:B------:R-:W-:Y:S01]  /*0d50*/  IMAD R15, R15, UR5, R10.reuse ;  /* 0x000000050f0f7c24 */ /* 0x100fe2000f8e020a */
[----:B------:R-:W-:Y:S01]  /*0d60*/  ULDC UR6, c[0x0][0x250] ;  /* 0x0000940000067ab9 */ /* 0x000fe20000000800 */
[--C-:B------:R-:W-:Y:S01]  /*0d70*/  IMAD R17, R17, UR5, R10.reuse ;  /* 0x0000000511117c24 */ /* 0x100fe2000f8e020a */
[----:B------:R-:W-:Y:S01]  /*0d80*/  ULDC.64 UR10, c[0x0][0x210] ;  /* 0x00008400000a7ab9 */ /* 0x000fe20000000a00 */
[--C-:B------:R-:W-:Y:S01]  /*0d90*/  IMAD R19, R19, UR5, R10.reuse ;  /* 0x0000000513137c24 */ /* 0x100fe2000f8e020a */
[----:B------:R-:W-:Y:S01]  /*0da0*/  ULDC.64 UR12, c[0x0][0x248] ;  /* 0x00009200000c7ab9 */ /* 0x000fe20000000a00 */
[----:B------:R-:W-:-:S02]  /*0db0*/  IMAD R23, R21, UR5, R10 ;  /* 0x0000000515177c24 */ /* 0x000fc4000f8e020a */
[----:B------:R-:W-:-:S07]  /*0dc0*/  IMAD R6, R0, UR5, RZ ;  /* 0x0000000500067c24 */ /* 0x000fce000f8e02ff */
.L_x_34:
[----:B------:R-:W-:Y:S01]  /*0dd0*/  ISETP.GE.OR P1, PT, R21, UR6, P0 ;  /* 0x0000000615007c0c */ /* 0x000fe20008726670 */
[----:B------:R-:W-:-:S12]  /*0de0*/  BSSY B0, `(.L_x_18) ;  /* 0x0000014000007945 */ /* 0x000fd80003800000 */
[----:B0-----:R-:W-:Y:S05]  /*0df0*/  @P1 BRA `(.L_x_19) ;  /* 0x0000000000481947 */ /* 0x001fea0003800000 */
[----:B0-----:R-:W-:-:S06]  /*0e00*/  IMAD.WIDE R12, R23, 0x2, R8 ;  /* 0x00000002170c7825 */ /* 0x001fcc00078e0208 */
[----:B------:R-:W2:Y:S01]  /*0e10*/  LDG.E.U16.CONSTANT R12, desc[UR8][R12.64] ;  /* 0x000000080c0c7981 */ /* 0x000ea2000c1e9500 */
[----:B------:R-:W-:Y:S01]  /*0e20*/  SHF.R.S32.HI R14, RZ, 0x1f, R23 ;  /* 0x0000001fff0e7819 */ /* 0x000fe20000011417 */
[----:B------:R-:W-:Y:S01]  /*0e30*/  BSSY B1, `(.L_x_20) ;  /* 0x000000d000017945 */ /* 0x000fe20003800000 */
[----:B--2---:R-:W-:-:S05]  /*0e40*/  HADD2.F32 R10, -RZ, R12.H0_H0 ;  /* 0x2000000cff0a7230 */ /* 0x004fca0000004100 */
[----:B-----5:R-:W-:-:S04]  /*0e50*/  FADD.FTZ R10, -R3, R10 ;  /* 0x0000000a030a7221 */ /* 0x020fc80000010100 */
[----:B------:R-:W-:-:S04]  /*0e60*/  FMUL.FTZ R10, R10, R5 ;  /* 0x000000050a0a7220 */ /* 0x000fc80000410000 */
[----:B------:R-:W-:-:S05]  /*0e70*/  FFMA.FTZ R10, R4, R10, R7 ;  /* 0x0000000a040a7223 */ /* 0x000fca0000010007 */
[----:B------:R-:W-:Y:S02]  /*0e80*/  FSETP.GTU.FTZ.AND P1, PT, R10, RZ, PT ;  /* 0x000000ff0a00720b */ /* 0x000fe40003f3c000 */
[----:B------:R-:W-:-:S04]  /*0e90*/  LEA R10, P2, R23, UR12, 0x1 ;  /* 0x0000000c170a7c11 */ /* 0x000fc8000f8408ff */
[----:B------:R-:W-:-:S07]  /*0ea0*/  LEA.HI.X R11, R23, UR13, R14, 0x1, P2 ;  /* 0x0000000d170b7c11 */ /* 0x000fce00090f0c0e */
[----:B------:R-:W-:Y:S01]  /*0eb0*/  @!P1 PRMT R25, RZ, 0x7610, R25 ;  /* 0x00007610ff199816 */ /* 0x000fe20000000019 */
[----:B------:R-:W-:Y:S06]  /*0ec0*/  @!P1 BRA `(.L_x_21) ;  /* 0x00000000000c9947 */ /* 0x000fec0003800000 */
[----:B------:R-:W-:-:S04]  /*0ed0*/  LEA R12, P1, R23, UR10, 0x1 ;  /* 0x0000000a170c7c11 */ /* 0x000fc8000f8208ff */
[----:B------:R-:W-:-:S05]  /*0ee0*/  LEA.HI.X R13, R23, UR11, R14, 0x1, P1 ;  /* 0x0000000b170d7c11 */ /* 0x000fca00088f0c0e */
[----:B------:R0:W5:Y:S04]  /*0ef0*/  LDG.E.U16.CONSTANT R25, desc[UR8][R12.64] ;  /* 0x000000080c197981 */ /* 0x000168000c1e9500 */
.L_x_21:
[----:B------:R-:W-:Y:S05]  /*0f00*/  BSYNC B1 ;  /* 0x0000000000017941 */ /* 0x000fea0003800000 */
.L_x_20:
[----:B-----5:R1:W-:Y:S02]  /*0f10*/  STG.E.U16 desc[UR8][R10.64], R25 ;  /* 0x000000190a007986 */ /* 0x0203e4000c101508 */
.L_x_19:
[----:B------:R-:W-:Y:S05]  /*0f20*/  BSYNC B0 ;  /* 0x0000000000007941 */ /* 0x000fea0003800000 */
.L_x_18:
[----:B-1----:R-:W-:Y:S01]  /*0f30*/  IADD3 R25, R21, R0, RZ ;  /* 0x0000000015197210 */ /* 0x002fe20007ffe0ff */
[----:B------:R-:W-:Y:S03]  /*0f40*/  BSSY B0, `(.L_x_22) ;  /* 0x0000015000007945 */ /* 0x000fe60003800000 */
[----:B------:R-:W-:-:S13]  /*0f50*/  ISETP.GE.OR P1, PT, R25, UR6, P0 ;  /* 0x0000000619007c0c */ /* 0x000fda0008726670 */
[----:B------:R-:W-:Y:S05]  /*0f60*/  @P1 BRA `(.L_x_23) ;  /* 0x0000000000481947 */ /* 0x000fea0003800000 */
        /* <DEDUP_REMOVED lines=16> */
.L_x_25:
[----:B------:R-:W-:Y:S05]  /*1070*/  BSYNC B1 ;  /* 0x0000000000017941 */ /* 0x000fea0003800000 */
.L_x_24:
[----:B-----5:R1:W-:Y:S02]  /*1080*/  STG.E.U16 desc[UR8][R10.64], R21 ;  /* 0x000000150a007986 */ /* 0x0203e4000c101508 */
.L_x_23:
[----:B------:R-:W-:Y:S05]  /*1090*/  BSYNC B0 ;  /* 0x0000000000007941 */ /* 0x000fea0003800000 */
.L_x_22:
[----:B------:R-:W-:Y:S01]  /*10a0*/  IMAD.IADD R25, R25, 0x1, R0 ;  /* 0x0000000119197824 */ /* 0x000fe200078e0200 */
[----:B------:R-:W-:Y:S04]  /*10b0*/  BSSY B0, `(.L_x_26) ;  /* 0x0000015000007945 */ /* 0x000fe80003800000 */
[----:B------:R-:W-:-:S13]  /*10c0*/  ISETP.GE.OR P1, PT, R25, UR6, P0 ;  /* 0x0000000619007c0c */ /* 0x000fda0008726670 */
[----:B------:R-:W-:Y:S05]  /*10d0*/  @P1 BRA `(.L_x_27) ;  /* 0x0000000000481947 */ /* 0x000fea0003800000 */
[----:B0-----:R-:W-:-:S06]  /*10e0*/  IMAD.WIDE R12, R17, 0x2, R8 ;  /* 0x00000002110c7825 */ /* 0x001fcc00078e0208 */
[----:B------:R-:W1:Y:S01]  /*10f0*/  LDG.E.U16.CONSTANT R12, desc[UR8][R12.64] ;  /* 0x000000080c0c7981 */ /* 0x000e62000c1e9500 */
[----:B------:R-:W-:Y:S01]  /*1100*/  SHF.R.S32.HI R14, RZ, 0x1f, R17 ;  /* 0x0000001fff0e7819 */ /* 0x000fe20000011411 */
[----:B------:R-:W-:Y:S01]  /*1110*/  BSSY B1, `(.L_x_28) ;  /* 0x000000d000017945 */ /* 0x000fe20003800000 */
[----:B-1----:R-:W-:-:S05]  /*1120*/  HADD2.F32 R10, -RZ, R12.H0_H0 ;  /* 0x2000000cff0a7230 */ /* 0x002fca0000004100 */
        /* <DEDUP_REMOVED lines=11> */
.L_x_29:
[----:B------:R-:W-:Y:S05]  /*11e0*/  BSYNC B1 ;  /* 0x0000000000017941 */ /* 0x000fea0003800000 */
.L_x_28:
[----:B-----5:R2:W-:Y:S02]  /*11f0*/  STG.E.U16 desc[UR8][R10.64], R21 ;  /* 0x000000150a007986 */ /* 0x0205e4000c101508 */
.L_x_27:
[----:B------:R-:W-:Y:S05]  /*1200*/  BSYNC B0 ;  /* 0x0000000000007941 */ /* 0x000fea0003800000 */
.L_x_26:
        /* <DEDUP_REMOVED lines=8> */
[----:B-12---:R-:W-:-:S05]  /*1290*/  HADD2.F32 R10, -RZ, R12.H0_H0 ;  /* 0x2000000cff0a7230 */ /* 0x006fca0000004100 */
        /* <DEDUP_REMOVED lines=11> */
.L_x_33:
[----:B------:R-:W-:Y:S05]  /*1350*/  BSYNC B1 ;  /* 0x0000000000017941 */ /* 0x000fea0003800000 */
.L_x_32:
[----:B-----5:R3:W-:Y:S02]  /*1360*/  STG.E.U16 desc[UR8][R10.64], R21 ;  /* 0x000000150a007986 */ /* 0x0207e4000c101508 */
.L_x_31:
[----:B------:R-:W-:Y:S05]  /*1370*/  BSYNC B0 ;  /* 0x0000000000007941 */ /* 0x000fea0003800000 */
.L_x_30:
[----:B------:R-:W-:Y:S01]  /*1380*/  UIADD3 UR4, UR4, 0x1, URZ ;  /* 0x0000000104047890 */ /* 0x000fe2000fffe03f */
[C---:B------:R-:W-:Y:S01]  /*1390*/  LEA R23, R6.reuse, R23, 0x2 ;  /* 0x0000001706177211 */ /* 0x040fe200078e10ff */
[C---:B------:R-:W-:Y:S01]  /*13a0*/  IMAD R15, R6.reuse, 0x4, R15 ;  /* 0x00000004060f7824 */ /* 0x040fe200078e020f */
[C---:B------:R-:W-:Y:S01]  /*13b0*/  LEA R17, R6.reuse, R17, 0x2 ;  /* 0x0000001106117211 */ /* 0x040fe200078e10ff */
[----:B------:R-:W-:Y:S01]  /*13c0*/  IMAD R19, R6, 0x4, R19 ;  /* 0x0000000406137824 */ /* 0x000fe200078e0213 */
[----:B-123--:R-:W-:Y:S02]  /*13d0*/  IADD3 R21, R25, R0, RZ ;  /* 0x0000000019157210 */ /* 0x00efe40007ffe0ff */
[----:B------:R-:W-:-:S13]  /*13e0*/  ISETP.LE.AND P1, PT, R2, UR4, PT ;  /* 0x0000000402007c0c */ /* 0x000fda000bf23270 */
[----:B------:R-:W-:Y:S05]  /*13f0*/  @!P1 BRA `(.L_x_34) ;  /* 0xfffffff800749947 */ /* 0x000fea000383ffff */
[----:B------:R-:W-:Y:S05]  /*1400*/  EXIT ;  /* 0x000000000000794d */ /* 0x000fea0003800000 */
.L_x_35:
[----:B------:R-:W-:-:S00]  /*1410*/  BRA `(.L_x_35) ;  /* 0xfffffffc00fc7947 */ /* 0x000fc0000383ffff */
[----:B------:R-:W-:-:S00]  /*1420*/  NOP ;  /* 0x0000000000007918 */ /* 0x000fc00000000000 */
        /* <DEDUP_REMOVED lines=13> */
.L_x_1051:


//--------------------- .text._Z27relu_backward_c_last_kernelIN3c104HalfEffLi4EEvPKT_S4_S4_PKT0_S7_PKT1_SA_PS2_ii --------------------------
	.section	.text._Z27relu_backward_c_last_kernelIN3c104HalfEffLi4EEvPKT_S4_S4_PKT0_S7_PKT1_SA_PS2_ii,"ax",@progbits
	.align	128
        .global         _Z27relu_backward_c_last_kernelIN3c104HalfEffLi4EEvPKT_S4_S4_PKT0_S7_PKT1_SA_PS2_ii
        .type           _Z27relu_backward_c_last_kernelIN3c104HalfEffLi4EEvPKT_S4_S4_PKT0_S7_PKT1_SA_PS2_ii,@function
        .size           _Z27relu_backward_c_last_kernelIN3c104HalfEffLi4EEvPKT_S4_S4_PKT0_S7_PKT1_SA_PS2_ii,(.L_x_1052 - _Z27relu_backward_c_last_kernelIN3c104HalfEffLi4EEvPKT_S4_S4_PKT0_S7_PKT1_SA_PS2_ii)
        .other          _Z27relu_backward_c_last_kernelIN3c104HalfEffLi4EEvPKT_S4_S4_PKT0_S7_PKT1_SA_PS2_ii,@"STO_CUDA_ENTRY STV_DEFAULT"
_Z27relu_backward_c_last_kernelIN3c104HalfEffLi4EEvPKT_S4_S4_PKT0_S7_PKT1_SA_PS2_ii:
.text._Z27relu_backward_c_last_kernelIN3c104HalfEffLi4EEvPKT_S4_S4_PKT0_S7_PKT1_SA_PS2_ii:
[----:B------:R-:W-:Y:S01]  /*0000*/  LDC R1, c[0x0][0x28] ;  /* 0x00000a00ff017b82 */ /* 0x000fe20000000800 */
[----:B------:R-:W-:-:S07]  /*0010*/  ULDC UR4, c[0x0][0x10] ;  /* 0x0000040000047ab9 */ /* 0x000fce0000000800 */
[----:B------:R-:W0:Y:S01]  /*0020*/  LDC R6, c[0x0][0x4] ;  /* 0x00000100ff067b82 */ /* 0x000e220000000800 */
[----:B------:R-:W-:Y:S01]  /*0030*/  ULDC.64 UR6, c[0x0][0x238] ;  /* 0x00008e0000067ab9 */ /* 0x000fe20000000a00 */
[----:B------:R-:W-:-:S06]  /*0040*/  ULDC.64 UR8, c[0x0][0x240] ;  /* 0x0000900000087ab9 */ /* 0x000fcc0000000a00 */
[----:B------:R-:W1:Y:S01]  /*0050*/  LDC R5, c[0x0][0x250] ;  /* 0x00009400ff057b82 */ /* 0x000e620000000800 */
[----:B0-----:R-:W-:-:S04]  /*0060*/  IMAD R0, R6, UR4, RZ ;  /* 0x0000000406007c24 */ /* 0x001fc8000f8e02ff */
[----:B------:R-:W-:Y:S01]  /*0070*/  IMAD.SHL.U32 R4, R0, 0x4, RZ ;  /* 0x0000000400047824 */ /* 0x000fe200078e00ff */
[----:B-1----:R-:W-:-:S04]  /*0080*/  IADD3 R5, R5, -0x1, RZ ;  /* 0xffffffff05057810 */ /* 0x002fc80007ffe0ff */
[-C--:B------:R-:W-:Y:S02]  /*0090*/  IABS R8, R4.reuse ;  /* 0x0000000400087213 */ /* 0x080fe40000000000 */
[----:B------:R-:W-:Y:S02]  /*00a0*/  IABS R10, R5 ;  /* 0x00000005000a7213 */ /* 0x000fe40000000000 */
[----:B------:R-:W0:Y:S01]  /*00b0*/  I2F.RP R7, R8 ;  /* 0x0000000800077306 */ /* 0x000e220000209400 */
[-C--:B------:R-:W-:Y:S02]  /*00c0*/  IABS R11, R4.reuse ;  /* 0x00000004000b7213 */ /* 0x080fe40000000000 */
[----:B------:R-:W-:-:S04]  /*00d0*/  LOP3.LUT R5, R5, R4, RZ, 0x3c, !PT ;  /* 0x0000000405057212 */ /* 0x000fc800078e3cff */
[----:B------:R-:W-:Y:S01]  /*00e0*/  ISETP.GE.AND P2, PT, R5, RZ, PT ;  /* 0x000000ff0500720c */ /* 0x000fe20003f46270 */
[----:B0-----:R-:W0:Y:S02]  /*00f0*/  MUFU.RCP R7, R7 ;  /* 0x0000000700077308 */ /* 0x001e240000001000 */
[----:B0-----:R-:W-:Y:S02]  /*0100*/  VIADD R2, R7, 0xffffffe ;  /* 0x0ffffffe07027836 */ /* 0x001fe40000000000 */
[----:B------:R-:W-:-:S04]  /*0110*/  IMAD.MOV R7, RZ, RZ, -R11 ;  /* 0x000000ffff077224 */ /* 0x000fc800078e0a0b */
[----:B------:R0:W1:Y:S02]  /*0120*/  F2I.FTZ.U32.TRUNC.NTZ R3, R2 ;  /* 0x0000000200037305 */ /* 0x000064000021f000 */
[----:B0-----:R-:W-:Y:S02]  /*0130*/  IMAD.MOV.U32 R2, RZ, RZ, RZ ;  /* 0x000000ffff027224 */ /* 0x001fe400078e00ff */
[----:B-1----:R-:W-:-:S04]  /*0140*/  IMAD.MOV R9, RZ, RZ, -R3 ;  /* 0x000000ffff097224 */ /* 0x002fc800078e0a03 */
[----:B------:R-:W-:-:S04]  /*0150*/  IMAD R9, R9, R8, RZ ;  /* 0x0000000809097224 */ /* 0x000fc800078e02ff */
[----:B------:R-:W-:-:S06]  /*0160*/  IMAD.HI.U32 R3, R3, R9, R2 ;  /* 0x0000000903037227 */ /* 0x000fcc00078e0002 */
[----:B------:R-:W-:-:S04]  /*0170*/  IMAD.HI.U32 R2, R3, R10, RZ ;  /* 0x0000000a03027227 */ /* 0x000fc800078e00ff */
[----:B------:R-:W-:Y:S02]  /*0180*/  IMAD R3, R2, R7, R10 ;  /* 0x0000000702037224 */ /* 0x000fe400078e020a */
[----:B------:R-:W0:Y:S03]  /*0190*/  S2R R10, SR_CTAID.X ;  /* 0x00000000000a7919 */ /* 0x000e260000002500 */
[----:B------:R-:W-:-:S13]  /*01a0*/  ISETP.GT.U32.AND P1, PT, R8, R3, PT ;  /* 0x000000030800720c */ /* 0x000fda0003f24070 */
[-C--:B------:R-:W-:Y:S01]  /*01b0*/  @!P1 IADD3 R3, R3, -R8.reuse, RZ ;  /* 0x8000000803039210 */ /* 0x080fe20007ffe0ff */
[----:B------:R-:W-:Y:S01]  /*01c0*/  @!P1 VIADD R2, R2, 0x1 ;  /* 0x0000000102029836 */ /* 0x000fe20000000000 */
[----:B------:R-:W-:Y:S02]  /*01d0*/  ISETP.NE.AND P1, PT, R4, RZ, PT ;  /* 0x000000ff0400720c */ /* 0x000fe40003f25270 */
[----:B------:R-:W-:Y:S02]  /*01e0*/  ISETP.GE.U32.AND P0, PT, R3, R8, PT ;  /* 0x000000080300720c */ /* 0x000fe40003f06070 */
[----:B------:R-:W1:Y:S11]  /*01f0*/  S2R R3, SR_TID.X ;  /* 0x0000000000037919 */ /* 0x000e760000002100 */
[----:B------:R-:W-:Y:S01]  /*0200*/  @P0 VIADD R2, R2, 0x1 ;  /* 0x0000000102020836 */ /* 0x000fe20000000000 */
[----:B------:R-:W-:-:S04]  /*0210*/  ISETP.NE.U32.AND P0, PT, RZ, UR6, PT ;  /* 0x00000006ff007c0c */ /* 0x000fc8000bf05070 */
[----:B------:R-:W-:Y:S02]  /*0220*/  @!P2 IADD3 R2, -R2, RZ, RZ ;  /* 0x000000ff0202a210 */ /* 0x000fe40007ffe1ff */
[----:B------:R-:W-:Y:S02]  /*0230*/  @!P1 LOP3.LUT R2, RZ, R4, RZ, 0x33, !PT ;  /* 0x00000004ff029212 */ /* 0x000fe400078e33ff */
[----:B------:R-:W-:Y:S02]  /*0240*/  ISETP.NE.U32.AND P1, PT, RZ, UR8, PT ;  /* 0x00000008ff007c0c */ /* 0x000fe4000bf25070 */
[----:B------:R-:W-:Y:S02]  /*0250*/  ISETP.GE.AND P2, PT, R2, RZ, PT ;  /* 0x000000ff0200720c */ /* 0x000fe40003f46270 */
[----:B------:R-:W-:-:S11]  /*0260*/  ISETP.NE.AND.EX P0, PT, RZ, UR7, PT, P0 ;  /* 0x00000007ff007c0c */ /* 0x000fd6000bf05300 */
[----:B01----:R-:W-:Y:S05]  /*0270*/  @!P2 EXIT ;  /* 0x000000000000a94d */ /* 0x003fea0003800000 */
[----:B------:R-:W0:Y:S01]  /*0280*/  LDC.64 R8, c[0x0][0x228] ;  /* 0x00008a00ff087b82 */ /* 0x000e220000000a00 */
[----:B------:R-:W-:Y:S01]  /*0290*/  ISETP.NE.AND.EX P1, PT, RZ, UR9, PT, P1 ;  /* 0x00000009ff007c0c */ /* 0x000fe2000bf25310 */
[----:B------:R-:W-:Y:S01]  /*02a0*/  ULDC UR5, c[0x0][0x0] ;  /* 0x0000000000057ab9 */ /* 0x000fe20000000800 */
[----:B------:R-:W-:Y:S02]  /*02b0*/  IMAD.MOV.U32 R4, RZ, RZ, RZ ;  /* 0x000000ffff047224 */ /* 0x000fe400078e00ff */
[----:B------:R-:W-:-:S03]  /*02c0*/  IMAD R10, R10, UR5, R3 ;  /* 0x000000050a0a7c24 */ /* 0x000fc6000f8e0203 */
[----:B------:R-:W1:Y:S02]  /*02d0*/  LDC.64 R12, c[0x0][0x230] ;  /* 0x00008c00ff0c7b82 */ /* 0x000e640000000a00 */
[----:B------:R-:W-:Y:S01]  /*02e0*/  SHF.R.S32.HI R3, RZ, 0x1f, R10 ;  /* 0x0000001fff037819 */ /* 0x000fe2000001140a */
[----:B------:R-:W2:Y:S01]  /*02f0*/  S2R R19, SR_TID.Y ;  /* 0x0000000000137919 */ /* 0x000ea20000002200 */
[C---:B------:R-:W-:Y:S02]  /*0300*/  @P0 LEA R14, P2, R10.reuse, UR6, 0x2 ;  /* 0x000000060a0e0c11 */ /* 0x040fe4000f8410ff */
[C---:B------:R-:W-:Y:S02]  /*0310*/  @P1 LEA R16, P3, R10.reuse, UR8, 0x2 ;  /* 0x000000080a101c11 */ /* 0x040fe4000f8610ff */
[C-C-:B------:R-:W-:Y:S01]  /*0320*/  @P0 LEA.HI.X R15, R10.reuse, UR7, R3.reuse, 0x2, P2 ;  /* 0x000000070a0f0c11 */ /* 0x140fe200090f1403 */
[----:B------:R-:W2:Y:S01]  /*0330*/  S2UR UR5, SR_CTAID.Y ;  /* 0x00000000000579c3 */ /* 0x000ea20000002600 */
[----:B------:R-:W-:Y:S01]  /*0340*/  @P1 LEA.HI.X R17, R10, UR9, R3, 0x2, P3 ;  /* 0x000000090a111c11 */ /* 0x000fe200098f1403 */
[----:B------:R-:W-:Y:S01]  /*0350*/  ULDC.64 UR8, c[0x0][0x208] ;  /* 0x0000820000087ab9 */ /* 0x000fe20000000a00 */
[----:B------:R-:W-:Y:S01]  /*0360*/  IMAD.MOV.U32 R3, RZ, RZ, 0x3f800000 ;  /* 0x3f800000ff037424 */ /* 0x000fe200078e00ff */
[----:B------:R-:W-:-:S02]  /*0370*/  ULDC.64 UR6, c[0x0][0x220] ;  /* 0x0000880000067ab9 */ /* 0x000fc40000000a00 */
[----:B------:R3:W5:Y:S01]  /*0380*/  @P1 LDG.E.CONSTANT R4, desc[UR8][R16.64] ;  /* 0x0000000810041981 */ /* 0x000762000c1e9900 */
[----:B0-----:R-:W-:-:S03]  /*0390*/  IMAD.WIDE R8, R10, 0x4, R8 ;  /* 0x000000040a087825 */ /* 0x001fc600078e0208 */
[----:B------:R3:W5:Y:S04]  /*03a0*/  @P0 LDG.E.CONSTANT R3, desc[UR8][R14.64] ;  /* 0x000000080e030981 */ /* 0x000768000c1e9900 */
[----:B------:R3:W5:Y:S01]  /*03b0*/  LDG.E.CONSTANT R5, desc[UR8][R8.64] ;  /* 0x0000000808057981 */ /* 0x000762000c1e9900 */
[----:B-1----:R-:W-:-:S05]  /*03c0*/  IMAD.WIDE R12, R10, 0x4, R12 ;  /* 0x000000040a0c7825 */ /* 0x002fca00078e020c */
[----:B------:R3:W5:Y:S01]  /*03d0*/  LDG.E.CONSTANT R7, desc[UR8][R12.64] ;  /* 0x000000080c077981 */ /* 0x000762000c1e9900 */
[----:B------:R-:W-:-:S04]  /*03e0*/  ISETP.NE.U32.AND P0, PT, RZ, UR6, PT ;  /* 0x00000006ff007c0c */ /* 0x000fc8000bf05070 */
[----:B------:R-:W-:Y:S01]  /*03f0*/  ISETP.NE.AND.EX P0, PT, RZ, UR7, PT, P0 ;  /* 0x00000007ff007c0c */ /* 0x000fe2000bf05300 */
[----:B--2---:R-:W-:-:S12]  /*0400*/  IMAD R21, R6, UR5, R19 ;  /* 0x0000000506157c24 */ /* 0x004fd8000f8e0213 */
[----:B---3--:R-:W-:Y:S05]  /*0410*/  @!P0 BRA `(.L_x_36) ;  /* 0x00000008001c8947 */ /* 0x008fea0003800000 */
        /* <DEDUP_REMOVED lines=19> */
.L_x_53:
        /* <DEDUP_REMOVED lines=23> */
.L_x_40:
[----:B------:R-:W-:Y:S05]  /*06c0*/  BSYNC B1 ;  /* 0x0000000000017941 */ /* 0x000fea0003800000 */
.L_x_39:
[----:B-----5:R2:W-:Y:S02]  /*06d0*/  STG.E.U16 desc[UR8][R16.64], R19 ;  /* 0x0000001310007986 */ /* 0x0205e4000c101508 */
.L_x_38:
[----:B------:R-:W-:Y:S05]  /*06e0*/  BSYNC B0 ;  /* 0x0000000000007941 */ /* 0x000fea0003800000 */
.L_x_37:
[----:B------:R-:W-:Y:S01]  /*06f0*/  IADD3 R21, R21, R0, RZ ;  /* 0x0000000015157210 */ /* 0x000fe20007ffe0ff */
[----:B------:R-:W-:Y:S03]  /*0700*/  BSSY B0, `(.L_x_41) ;  /* 0x0000019000007945 */ /* 0x000fe60003800000 */
        /* <DEDUP_REMOVED lines=22> */
.L_x_44:
[----:B------:R-:W-:Y:S05]  /*0870*/  BSYNC B1 ;  /* 0x0000000000017941 */ /* 0x000fea0003800000 */
.L_x_43:
[----:B-----5:R3:W-:Y:S02]  /*0880*/  STG.E.U16 desc[UR8][R16.64], R19 ;  /* 0x0000001310007986 */ /* 0x0207e4000c101508 */
.L_x_42:
[----:B------:R-:W-:Y:S05]  /*0890*/  BSYNC B0 ;  /* 0x0000000000007941 */ /* 0x000fea0003800000 */
.L_x_41:
        /* <DEDUP_REMOVED lines=24> */
.L_x_48:
[----:B------:R-:W-:Y:S05]  /*0a20*/  BSYNC B1 ;  /* 0x0000000000017941 */ /* 0x000fea0003800000 */
.L_x_47:
[----:B-----5:R4:W-:Y:S02]  /*0a30*/  STG.E.U16 desc[UR8][R16.64], R19 ;  /* 0x0000001310007986 */ /* 0x0209e4000c101508 */
.L_x_46:
[----:B------:R-:W-:Y:S05]  /*0a40*/  BSYNC B0 ;  /* 0x0000000000007941 */ /* 0x000fea0003800000 */
.L_x_45:
[----:B------:R-:W-:Y:S01]  /*0a50*/  IMAD.IADD R21, R21, 0x1, R0 ;  /* 0x0000000115157824 */ /* 0x000fe200078e0200 */
[----:B------:R-:W-:Y:S04]  /*0a60*/  BSSY B0, `(.L_x_49) ;  /* 0x0000019000007945 */ /* 0x000fe80003800000 */
        /* <DEDUP_REMOVED lines=22> */
.L_x_52:
[----:B------:R-:W-:Y:S05]  /*0bd0*/  BSYNC B1 ;  /* 0x0000000000017941 */ /* 0x000fea0003800000 */
.L_x_51:
[----:B-----5:R1:W-:Y:S02]  /*0be0*/  STG.E.U16 desc[UR8][R16.64], R19 ;  /* 0x0000001310007986 */ /* 0x0203e4000c101508 */
.L_x_50:
[----:B------:R-:W-:Y:S05]  /*0bf0*/  BSYNC B0 ;  /* 0x0000000000007941 */ /* 0x000fea0003800000 */
.L_x_49:
[----:B------:R-:W-:Y:S01]  /*0c00*/  UIADD3 UR4, UR4, 0x1, URZ ;  /* 0x0000000104047890 */ /* 0x000fe2000fffe03f */
[C---:B------:R-:W-:Y:S01]  /*0c10*/  LEA R6, R11.reuse, R6, 0x2 ;  /* 0x000000060b067211 */ /* 0x040fe200078e10ff */
[C---:B------:R-:W-:Y:S01]  /*0c20*/  IMAD R8, R11.reuse, 0x4, R8 ;  /* 0x000000040b087824 */ /* 0x040fe200078e0208 */
[C---:B------:R-:W-:Y:S01]  /*0c30*/  LEA R10, R11.reuse, R10, 0x2 ;  /* 0x0000000a0b0a7211 */ /* 0x040fe200078e10ff */
[----:B------:R-:W-:Y:S02]  /*0c40*/  IMAD R9, R11, 0x4, R9 ;  /* 0x000000040b097824 */ /* 0x000fe400078e0209 */
[----:B------:R-:W-:Y:S01]  /*0c50*/  ISETP.LE.AND P1, PT, R2, UR4, PT ;  /* 0x0000000402007c0c */ /* 0x000fe2000bf23270 */
[----:B------:R-:W-:-:S12]  /*0c60*/  IMAD.IADD R21, R21, 0x1, R0 ;  /* 0x0000000115157824 */ /* 0x000fd800078e0200 */
[----:B------:R-:W-:Y:S05]  /*0c70*/  @!P1 BRA `(.L_x_53) ;  /* 0xfffffff800349947 */ /* 0x000fea000383ffff */
[----:B------:R-:W-:Y:S05]  /*0c80*/  EXIT ;  /* 0x000000000000794d */ /* 0x000fea0003800000 */
.L_x_36:
        /* <DEDUP_REMOVED lines=18> */
.L_x_70:
        /* <DEDUP_REMOVED lines=19> */
.L_x_57:
[----:B------:R-:W-:Y:S05]  /*0ee0*/  BSYNC B1 ;  /* 0x0000000000017941 */ /* 0x000fea0003800000 */
.L_x_56:
[----:B-----5:R1:W-:Y:S02]  /*0ef0*/  STG.E.U16 desc[UR8][R10.64], R25 ;  /* 0x000000190a007986 */ /* 0x0203e4000c101508 */
.L_x_55:
[----:B------:R-:W-:Y:S05]  /*0f00*/  BSYNC B0 ;  /* 0x0000000000007941 */ /* 0x000fea0003800000 */
.L_x_54:
[----:B-1----:R-:W-:Y:S01]  /*0f10*/  IMAD.IADD R25, R21, 0x1, R0 ;  /* 0x0000000115197824 */ /* 0x002fe200078e0200 */
[----:B------:R-:W-:Y:S04]  /*0f20*/  BSSY B0, `(.L_x_58) ;  /* 0x0000015000007945 */ /* 0x000fe80003800000 */
        /* <DEDUP_REMOVED lines=18> */
.L_x_61:
[----:B------:R-:W-:Y:S05]  /*1050*/  BSYNC B1 ;  /* 0x0000000000017941 */ /* 0x000fea0003800000 */
.L_x_60:
[----:B-----5:R1:W-:Y:S02]  /*1060*/  STG.E.U16 desc[UR8][R10.64], R21 ;  /* 0x000000150a007986 */ /* 0x0203e4000c101508 */
.L_x_59:
[----:B------:R-:W-:Y:S05]  /*1070*/  BSYNC B0 ;  /* 0x0000000000007941 */ /* 0x000fea0003800000 */
.L_x_58:
[----:B------:R-:W-:Y:S01]  /*1080*/  IADD3 R25, R25, R0, RZ ;  /* 0x0000000019197210 */ /* 0x000fe20007ffe0ff */
[----:B------:R-:W-:Y:S03]  /*1090*/  BSSY B0, `(.L_x_62) ;  /* 0x0000015000007945 */ /* 0x000fe60003800000 */
        /* <DEDUP_REMOVED lines=18> */
.L_x_65:
[----:B------:R-:W-:Y:S05]  /*11c0*/  BSYNC B1 ;  /* 0x0000000000017941 */ /* 0x000fea0003800000 */
.L_x_64:
[----:B-----5:R2:W-:Y:S02]  /*11d0*/  STG.E.U16 desc[UR8][R10.64], R21 ;  /* 0x000000150a007986 */ /* 0x0205e4000c101508 */
.L_x_63:
[----:B------:R-:W-:Y:S05]  /*11e0*/  BSYNC B0 ;  /* 0x0000000000007941 */ /* 0x000fea0003800000 */
.L_x_62:
        /* <DEDUP_REMOVED lines=20> */
.L_x_69:
[----:B------:R-:W-:Y:S05]  /*1330*/  BSYNC B1 ;  /* 0x0000000000017941 */ /* 0x000fea0003800000 */
.L_x_68:
[----:B-----5:R3:W-:Y:S02]  /*1340*/  STG.E.U16 desc[UR8][R10.64], R21 ;  /* 0x000000150a007986 */ /* 0x0207e4000c101508 */
.L_x_67:
[----:B------:R-:W-:Y:S05]  /*1350*/  BSYNC B0 ;  /* 0x0000000000007941 */ /* 0x000fea0003800000 */
.L_x_66:
[----:B------:R-:W-:Y:S01]  /*1360*/  UIADD3 UR4, UR4, 0x1, URZ ;  /* 0x0000000104047890 */ /* 0x000fe2000fffe03f */
[C---:B------:R-:W-:Y:S01]  /*1370*/  IMAD R23, R6.reuse, 0x4, R23 ;  /* 0x0000000406177824 */ /* 0x040fe200078e0217 */
[C---:B------:R-:W-:Y:S01]  /*1380*/  LEA R15, R6.reuse, R15, 0x2 ;  /* 0x0000000f060f7211 */ /* 0x040fe200078e10ff */
[C---:B------:R-:W-:Y:S01]  /*1390*/  IMAD R17, R6.reuse, 0x4, R17 ;  /* 0x0000000406117824 */ /* 0x040fe200078e0211 */
[----:B-123--:R-:W-:Y:S01]  /*13a0*/  IADD3 R21, R25, R0, RZ ;  /* 0x0000000019157210 */ /* 0x00efe20007ffe0ff */
[----:B------:R-:W-:Y:S01]  /*13b0*/  IMAD R19, R6, 0x4, R19 ;  /* 0x0000000406137824 */ /* 0x000fe200078e0213 */
[----:B------:R-:W-:-:S13]  /*13c0*/  ISETP.LE.AND P1, PT, R2, UR4, PT ;  /* 0x0000000402007c0c */ /* 0x000fda000bf23270 */
[----:B------:R-:W-:Y:S05]  /*13d0*/  @!P1 BRA `(.L_x_70) ;  /* 0xfffffff800749947 */ /* 0x000fea000383ffff */
[----:B------:R-:W-:Y:S05]  /*13e0*/  EXIT ;  /* 0x000000000000794d */ /* 0x000fea0003800000 */
.L_x_71:
        /* <DEDUP_REMOVED lines=9> */
.L_x_1052:


//--------------------- .text._Z27relu_backward_c_last_kernelIfffLi4EEvPKT_S2_S2_PKT0_S5_PKT1_S8_PS0_ii --------------------------
	.section	.text._Z27relu_backward_c_last_kernelIfffLi4EEvPKT_S2_S2_PKT0_S5_PKT1_S8_PS0_ii,"ax",@progbits
	.align	128
        .global         _Z27relu_backward_c_last_kernelIfffLi4EEvPKT_S2_S2_PKT0_S5_PKT1_S8_PS0_ii
        .type           _Z27relu_backward_c_last_kernelIfffLi4EEvPKT_S2_S2_PKT0_S5_PKT1_S8_PS0_ii,@function
        .size           _Z27relu_backward_c_last_kernelIfffLi4EEvPKT_S2_S2_PKT0_S5_PKT1_S8_PS0_ii,(.L_x_1053 - _Z27relu_backward_c_last_kernelIfffLi4EEvPKT_S2_S2_PKT0_S5_PKT1_S8_PS0_ii)
        .other          _Z27relu_backward_c_last_kernelIfffLi4EEvPKT_S2_S2_PKT0_S5_PKT1_S8_PS0_ii,@"STO_CUDA_ENTRY STV_DEFAULT"
_Z27relu_backward_c_last_kernelIfffLi4EEvPKT_S2_S2_PKT0_S5_PKT1_S8_PS0_ii:
.text._Z27relu_backward_c_last_kernelIfffLi4EEvPKT_S2_S2_PKT0_S5_PKT1_S8_PS0_ii:
        /* <DEDUP_REMOVED lines=27> */
[----:B------:R-:W-:Y:S01]  /*01b0*/  @!P1 IMAD.IADD R3, R3, 0x1, -R8 ;  /* 0x0000000103039824 */ /* 0x000fe200078e0a08 */
[----:B------:R-:W-:Y:S02]  /*01c0*/  @!P1 IADD3 R2, R2, 0x1, RZ ;  /* 0x0000000102029810 */ /* 0x000fe40007ffe0ff */
[----:B------:R-:W-:Y:S02]  /*01d0*/  ISETP.NE.AND P1, PT, R4, RZ, PT ;  /* 0x000000ff0400720c */ /* 0x000fe40003f25270 */
[----:B------:R-:W-:Y:S02]  /*01e0*/  ISETP.GE.U32.AND P0, PT, R3, R8, PT ;  /* 0x000000080300720c */ /* 0x000fe40003f06070 */
[----:B------:R-:W1:Y:S11]  /*01f0*/  S2R R3, SR_TID.X ;  /* 0x0000000000037919 */ /* 0x000e760000002100 */
[----:B------:R-:W-:Y:S01]  /*0200*/  @P0 VIADD R2, R2, 0x1 ;  /* 0x0000000102020836 */ /* 0x000fe20000000000 */
[----:B------:R-:W-:-:S03]  /*0210*/  ISETP.NE.U32.AND P0, PT, RZ, UR6, PT ;  /* 0x00000006ff007c0c */ /* 0x000fc6000bf05070 */
[----:B------:R-:W-:Y:S01]  /*0220*/  @!P2 IMAD.MOV R2, RZ, RZ, -R2 ;  /* 0x000000ffff02a224 */ /* 0x000fe200078e0a02 */
        /* <DEDUP_REMOVED lines=19> */
[----:B------:R-:W-:Y:S01]  /*0360*/  HFMA2.MMA R3, -RZ, RZ, 1.875, 0 ;  /* 0x3f800000ff037435 */ /* 0x000fe200000001ff */
[----:B------:R-:W-:-:S02]  /*0370*/  ULDC.64 UR6, c[0x0][0x220] ;  /* 0x0000880000067ab9 */ /* 0x000fc40000000a00 */
[----:B------:R3:W5:Y:S01]  /*0380*/  @P1 LDG.E.CONSTANT R4, desc[UR8][R16.64] ;  /* 0x0000000810041981 */ /* 0x000762000c1e9900 */
[----:B0-----:R-:W-:-:S05]  /*0390*/  IMAD.WIDE R8, R10, 0x4, R8 ;  /* 0x000000040a087825 */ /* 0x001fca00078e0208 */
[----:B------:R3:W5:Y:S01]  /*03a0*/  LDG.E.CONSTANT R5, desc[UR8][R8.64] ;  /* 0x0000000808057981 */ /* 0x000762000c1e9900 */
[----:B-1----:R-:W-:-:S03]  /*03b0*/  IMAD.WIDE R12, R10, 0x4, R12 ;  /* 0x000000040a0c7825 */ /* 0x002fc600078e020c */
[----:B------:R3:W5:Y:S04]  /*03c0*/  @P0 LDG.E.CONSTANT R3, desc[UR8][R14.64] ;  /* 0x000000080e030981 */ /* 0x000768000c1e9900 */
        /* <DEDUP_REMOVED lines=18> */
[----:B------:R-:W-:Y:S01]  /*04f0*/  ULDC.64 UR6, c[0x0][0x248] ;  /* 0x0000920000067ab9 */ /* 0x000fe20000000a00 */
[----:B------:R-:W-:-:S02]  /*0500*/  IMAD R9, R17, UR5, R10 ;  /* 0x0000000511097c24 */ /* 0x000fc4000f8e020a */
[----:B------:R-:W-:Y:S02]  /*0510*/  IMAD R10, R21, UR5, R10 ;  /* 0x00000005150a7c24 */ /* 0x000fe4000f8e020a */
[----:B------:R-:W-:Y:S01]  /*0520*/  IMAD R11, R0, UR5, RZ ;  /* 0x00000005000b7c24 */ /* 0x000fe2000f8e02ff */
[----:B------:R-:W-:-:S06]  /*0530*/  ULDC UR5, c[0x0][0x250] ;  /* 0x0000940000057ab9 */ /* 0x000fcc0000000800 */
.L_x_81:
[C-C-:B------:R-:W-:Y:S01]  /*0540*/  IMAD.IADD R17, R21.reuse, 0x1, R0.reuse ;  /* 0x0000000115117824 */ /* 0x140fe200078e0200 */
[----:B------:R-:W-:Y:S01]  /*0550*/  ISETP.GE.OR P4, PT, R21, UR5, P0 ;  /* 0x0000000515007c0c */ /* 0x000fe20008786670 */
[----:B------:R-:W-:Y:S03]  /*0560*/  BSSY B0, `(.L_x_73) ;  /* 0x0000019000007945 */ /* 0x000fe60003800000 */
[C---:B------:R-:W-:Y:S02]  /*0570*/  IADD3 R23, R17.reuse, R0, RZ ;  /* 0x0000000011177210 */ /* 0x040fe40007ffe0ff */
[----:B------:R-:W-:Y:S02]  /*0580*/  ISETP.GE.OR P3, PT, R17, UR5, P0 ;  /* 0x0000000511007c0c */ /* 0x000fe40008766670 */
[C---:B------:R-:W-:Y:S01]  /*0590*/  ISETP.GE.OR P1, PT, R23.reuse, UR5, P0 ;  /* 0x0000000517007c0c */ /* 0x040fe20008726670 */
[----:B------:R-:W-:-:S05]  /*05a0*/  IMAD.IADD R19, R23, 0x1, R0 ;  /* 0x0000000117137824 */ /* 0x000fca00078e0200 */
[----:B------:R-:W-:Y:S01]  /*05b0*/  ISETP.GE.OR P2, PT, R19, UR5, P0 ;  /* 0x0000000513007c0c */ /* 0x000fe20008746670 */
[----:B------:R-:W-:-:S12]  /*05c0*/  @P4 BRA `(.L_x_74) ;  /* 0x0000000000484947 */ /* 0x000fd80003800000 */
[----:B0-----:R-:W-:-:S06]  /*05d0*/  IMAD.WIDE R22, R10, 0x4, R12 ;  /* 0x000000040a167825 */ /* 0x001fcc00078e020c */
[----:B------:R0:W2:Y:S01]  /*05e0*/  LDG.E.CONSTANT R22, desc[UR8][R22.64] ;  /* 0x0000000816167981 */ /* 0x0000a2000c1e9900 */
[----:B-1----:R-:W-:-:S06]  /*05f0*/  IMAD.WIDE R20, R10, 0x4, R14 ;  /* 0x000000040a147825 */ /* 0x002fcc00078e020e */
[----:B------:R-:W3:Y:S01]  /*0600*/  LDG.E.CONSTANT R21, desc[UR8][R20.64] ;  /* 0x0000000814157981 */ /* 0x000ee2000c1e9900 */
[----:B------:R-:W-:Y:S01]  /*0610*/  SHF.R.S32.HI R25, RZ, 0x1f, R10 ;  /* 0x0000001fff197819 */ /* 0x000fe2000001140a */
[----:B0-----:R-:W-:Y:S02]  /*0620*/  IMAD.MOV.U32 R23, RZ, RZ, RZ ;  /* 0x000000ffff177224 */ /* 0x001fe400078e00ff */
[----:B--2--5:R-:W-:-:S04]  /*0630*/  FADD.FTZ R16, -R5, R22 ;  /* 0x0000001605107221 */ /* 0x024fc80000010100 */
[----:B------:R-:W-:-:S04]  /*0640*/  FMUL.FTZ R16, R16, R3 ;  /* 0x0000000310107220 */ /* 0x000fc80000410000 */
[----:B------:R-:W-:-:S04]  /*0650*/  FFMA.FTZ R16, R7, R16, R4 ;  /* 0x0000001007107223 */ /* 0x000fc80000010004 */
[----:B---3--:R-:W-:-:S05]  /*0660*/  FADD.FTZ R16, R16, R21 ;  /* 0x0000001510107221 */ /* 0x008fca0000010000 */
[----:B------:R-:W-:-:S13]  /*0670*/  FSETP.GTU.FTZ.AND P4, PT, R16, RZ, PT ;  /* 0x000000ff1000720b */ /* 0x000fda0003f9c000 */
[----:B------:R-:W0:Y:S02]  /*0680*/  @P4 LDC.64 R16, c[0x0][0x210] ;  /* 0x00008400ff104b82 */ /* 0x000e240000000a00 */
[----:B0-----:R-:W-:-:S04]  /*0690*/  @P4 LEA R16, P5, R10, R16, 0x2 ;  /* 0x000000100a104211 */ /* 0x001fc800078a10ff */
[----:B------:R-:W-:-:S05]  /*06a0*/  @P4 LEA.HI.X R17, R10, R17, R25, 0x2, P5 ;  /* 0x000000110a114211 */ /* 0x000fca00028f1419 */
[----:B------:R-:W2:Y:S01]  /*06b0*/  @P4 LDG.E.CONSTANT R23, desc[UR8][R16.64] ;  /* 0x0000000810174981 */ /* 0x000ea2000c1e9900 */
[----:B------:R-:W-:-:S04]  /*06c0*/  LEA R20, P4, R10, UR6, 0x2 ;  /* 0x000000060a147c11 */ /* 0x000fc8000f8810ff */
[----:B------:R-:W-:-:S05]  /*06d0*/  LEA.HI.X R21, R10, UR7, R25, 0x2, P4 ;  /* 0x000000070a157c11 */ /* 0x000fca000a0f1419 */
[----:B--2---:R2:W-:Y:S04]  /*06e0*/  STG.E desc[UR8][R20.64], R23 ;  /* 0x0000001714007986 */ /* 0x0045e8000c101908 */
.L_x_74:
[----:B------:R-:W-:Y:S05]  /*06f0*/  BSYNC B0 ;  /* 0x0000000000007941 */ /* 0x000fea0003800000 */
.L_x_73:
[----:B------:R-:W-:Y:S04]  /*0700*/  BSSY B0, `(.L_x_75) ;  /* 0x0000014000007945 */ /* 0x000fe80003800000 */
[----:B------:R-:W-:Y:S05]  /*0710*/  @P3 BRA `(.L_x_76) ;  /* 0x0000000000483947 */ /* 0x000fea0003800000 */
[----:B0-2---:R-:W-:-:S06]  /*0720*/  IMAD.WIDE R22, R9, 0x4, R12 ;  /* 0x0000000409167825 */ /* 0x005fcc00078e020c */
[----:B------:R0:W2:Y:S01]  /*0730*/  LDG.E.CONSTANT R22, desc[UR8][R22.64] ;  /* 0x0000000816167981 */ /* 0x0000a2000c1e9900 */
[----:B-1----:R-:W-:-:S06]  /*0740*/  IMAD.WIDE R20, R9, 0x4, R14 ;  /* 0x0000000409147825 */ /* 0x002fcc00078e020e */
[----:B------:R-:W3:Y:S01]  /*0750*/  LDG.E.CONSTANT R21, desc[UR8][R20.64] ;  /* 0x0000000814157981 */ /* 0x000ee2000c1e9900 */
[----:B------:R-:W-:Y:S02]  /*0760*/  SHF.R.S32.HI R18, RZ, 0x1f, R9 ;  /* 0x0000001fff127819 */ /* 0x000fe40000011409 */
[----:B0-----:R-:W-:Y:S01]  /*0770*/  MOV R23, RZ ;  /* 0x000000ff00177202 */ /* 0x001fe20000000f00 */
        /* <DEDUP_REMOVED lines=12> */
.L_x_76:
[----:B------:R-:W-:Y:S05]  /*0840*/  BSYNC B0 ;  /* 0x0000000000007941 */ /* 0x000fea0003800000 */
.L_x_75:
[----:B------:R-:W-:Y:S04]  /*0850*/  BSSY B0, `(.L_x_77) ;  /* 0x0000014000007945 */ /* 0x000fe80003800000 */
[----:B------:R-:W-:Y:S05]  /*0860*/  @P1 BRA `(.L_x_78) ;  /* 0x0000000000481947 */ /* 0x000fea0003800000 */
[----:B0-23--:R-:W-:-:S06]  /*0870*/  IMAD.WIDE R22, R8, 0x4, R12 ;  /* 0x0000000408167825 */ /* 0x00dfcc00078e020c */
        /* <DEDUP_REMOVED lines=17> */
.L_x_78:
[----:B------:R-:W-:Y:S05]  /*0990*/  BSYNC B0 ;  /* 0x0000000000007941 */ /* 0x000fea0003800000 */
.L_x_77:
[----:B------:R-:W-:Y:S04]  /*09a0*/  BSSY B0, `(.L_x_79) ;  /* 0x0000014000007945 */ /* 0x000fe80003800000 */
[----:B------:R-:W-:Y:S05]  /*09b0*/  @P2 BRA `(.L_x_80) ;  /* 0x0000000000482947 */ /* 0x000fea0003800000 */
[----:B0-234-:R-:W-:-:S06]  /*09c0*/  IMAD.WIDE R22, R6, 0x4, R12 ;  /* 0x0000000406167825 */ /* 0x01dfcc00078e020c */
        /* <DEDUP_REMOVED lines=17> */
.L_x_80:
[----:B------:R-:W-:Y:S05]  /*0ae0*/  BSYNC B0 ;  /* 0x0000000000007941 */ /* 0x000fea0003800000 */
.L_x_79:
[----:B------:R-:W-:Y:S01]  /*0af0*/  UIADD3 UR4, UR4, 0x1, URZ ;  /* 0x0000000104047890 */ /* 0x000fe2000fffe03f */
[C---:B------:R-:W-:Y:S01]  /*0b00*/  LEA R6, R11.reuse, R6, 0x2 ;  /* 0x000000060b067211 */ /* 0x040fe200078e10ff */
[C---:B------:R-:W-:Y:S01]  /*0b10*/  IMAD R8, R11.reuse, 0x4, R8 ;  /* 0x000000040b087824 */ /* 0x040fe200078e0208 */
[C---:B------:R-:W-:Y:S01]  /*0b20*/  LEA R10, R11.reuse, R10, 0x2 ;  /* 0x0000000a0b0a7211 */ /* 0x040fe200078e10ff */
[----:B------:R-:W-:Y:S02]  /*0b30*/  IMAD R9, R11, 0x4, R9 ;  /* 0x000000040b097824 */ /* 0x000fe400078e0209 */
[----:B------:R-:W-:Y:S01]  /*0b40*/  ISETP.LE.AND P1, PT, R2, UR4, PT ;  /* 0x0000000402007c0c */ /* 0x000fe2000bf23270 */
[----:B0-234-:R-:W-:-:S12]  /*0b50*/  IMAD.IADD R21, R19, 0x1, R0 ;  /* 0x0000000113157824 */ /* 0x01dfd800078e0200 */
[----:B------:R-:W-:Y:S05]  /*0b60*/  @!P1 BRA `(.L_x_81) ;  /* 0xfffffff800749947 */ /* 0x000fea000383ffff */
[----:B------:R-:W-:Y:S05]  /*0b70*/  EXIT ;  /* 0x000000000000794d */ /* 0x000fea0003800000 */
.L_x_72:
        /* <DEDUP_REMOVED lines=11> */
[----:B------:R-:W-:Y:S01]  /*0c30*/  ULDC.64 UR6, c[0x0][0x248] ;  /* 0x0000920000067ab9 */ /* 0x000fe20000000a00 */
[----:B------:R-:W-:-:S02]  /*0c40*/  IMAD R8, R11, UR5, R10 ;  /* 0x000000050b087c24 */ /* 0x000fc4000f8e020a */
[--C-:B------:R-:W-:Y:S02]  /*0c50*/  IMAD R9, R19, UR5, R10.reuse ;  /* 0x0000000513097c24 */ /* 0x100fe4000f8e020a */
[----:B------:R-:W-:Y:S02]  /*0c60*/  IMAD R10, R21, UR5, R10 ;  /* 0x00000005150a7c24 */ /* 0x000fe4000f8e020a */
[----:B------:R-:W-:Y:S01]  /*0c70*/  IMAD R11, R0, UR5, RZ ;  /* 0x00000005000b7c24 */ /* 0x000fe2000f8e02ff */
[----:B------:R-:W-:-:S06]  /*0c80*/  ULDC UR5, c[0x0][0x250] ;  /* 0x0000940000057ab9 */ /* 0x000fcc0000000800 */
.L_x_90:
        /* <DEDUP_REMOVED lines=10> */
[----:B------:R-:W2:Y:S01]  /*0d30*/  LDG.E.CONSTANT R18, desc[UR8][R18.64] ;  /* 0x0000000812127981 */ /* 0x000ea2000c1e9900 */
[----:B------:R-:W-:Y:S01]  /*0d40*/  SHF.R.S32.HI R23, RZ, 0x1f, R10 ;  /* 0x0000001fff177819 */ /* 0x000fe2000001140a */
[----:B------:R-:W-:Y:S02]  /*0d50*/  IMAD.MOV.U32 R21, RZ, RZ, RZ ;  /* 0x000000ffff157224 */ /* 0x000fe400078e00ff */
[----:B--2--5:R-:W-:-:S04]  /*0d60*/  FADD.FTZ R14, -R5, R18 ;  /* 0x00000012050e7221 */ /* 0x024fc80000010100 */
[----:B------:R-:W-:-:S04]  /*0d70*/  FMUL.FTZ R14, R14, R3 ;  /* 0x000000030e0e7220 */ /* 0x000fc80000410000 */
[----:B------:R-:W-:-:S05]  /*0d80*/  FFMA.FTZ R14, R7, R14, R4 ;  /* 0x0000000e070e7223 */ /* 0x000fca0000010004 */
        /* <DEDUP_REMOVED lines=8> */
.L_x_83:
[----:B------:R-:W-:Y:S05]  /*0e10*/  BSYNC B0 ;  /* 0x0000000000007941 */ /* 0x000fea0003800000 */
.L_x_82:
[----:B------:R-:W-:Y:S04]  /*0e20*/  BSSY B0, `(.L_x_84) ;  /* 0x0000011000007945 */ /* 0x000fe80003800000 */
[----:B------:R-:W-:Y:S05]  /*0e30*/  @P3 BRA `(.L_x_85) ;  /* 0x00000000003c3947 */ /* 0x000fea0003800000 */
[----:B01----:R-:W-:-:S06]  /*0e40*/  IMAD.WIDE R18, R9, 0x4, R12 ;  /* 0x0000000409127825 */ /* 0x003fcc00078e020c */
[----:B------:R-:W2:Y:S01]  /*0e50*/  LDG.E.CONSTANT R18, desc[UR8][R18.64] ;  /* 0x0000000812127981 */ /* 0x000ea2000c1e9900 */
[----:B------:R-:W-:Y:S01]  /*0e60*/  HFMA2.MMA R21, -RZ, RZ, 0, 0 ;  /* 0x00000000ff157435 */ /* 0x000fe200000001ff */
[----:B------:R-:W-:Y:S01]  /*0e70*/  SHF.R.S32.HI R16, RZ, 0x1f, R9 ;  /* 0x0000001fff107819 */ /* 0x000fe20000011409 */
        /* <DEDUP_REMOVED lines=11> */
.L_x_85:
[----:B------:R-:W-:Y:S05]  /*0f30*/  BSYNC B0 ;  /* 0x0000000000007941 */ /* 0x000fea0003800000 */
.L_x_84:
[----:B------:R-:W-:Y:S04]  /*0f40*/  BSSY B0, `(.L_x_86) ;  /* 0x0000011000007945 */ /* 0x000fe80003800000 */
[----:B------:R-:W-:Y:S05]  /*0f50*/  @P1 BRA `(.L_x_87) ;  /* 0x00000000003c1947 */ /* 0x000fea0003800000 */
[----:B012---:R-:W-:-:S06]  /*0f60*/  IMAD.WIDE R18, R8, 0x4, R12 ;  /* 0x0000000408127825 */ /* 0x007fcc00078e020c */
        /* <DEDUP_REMOVED lines=14> */
.L_x_87:
[----:B------:R-:W-:Y:S05]  /*1050*/  BSYNC B0 ;  /* 0x0000000000007941 */ /* 0x000fea0003800000 */
.L_x_86:
[----:B------:R-:W-:Y:S04]  /*1060*/  BSSY B0, `(.L_x_88) ;  /* 0x0000011000007945 */ /* 0x000fe80003800000 */
[----:B------:R-:W-:Y:S05]  /*1070*/  @P2 BRA `(.L_x_89) ;  /* 0x00000000003c2947 */ /* 0x000fea0003800000 */
[----:B0123--:R-:W-:-:S06]  /*1080*/  IMAD.WIDE R18, R6, 0x4, R12 ;  /* 0x0000000406127825 */ /* 0x00ffcc00078e020c */
        /* <DEDUP_REMOVED lines=14> */
.L_x_89:
[----:B------:R-:W-:Y:S05]  /*1170*/  BSYNC B0 ;  /* 0x0000000000007941 */ /* 0x000fea0003800000 */
.L_x_88:
[----:B------:R-:W-:Y:S01]  /*1180*/  UIADD3 UR4, UR4, 0x1, URZ ;  /* 0x0000000104047890 */ /* 0x000fe2000fffe03f */
[C---:B------:R-:W-:Y:S01]  /*1190*/  LEA R10, R11.reuse, R10, 0x2 ;  /* 0x0000000a0b0a7211 */ /* 0x040fe200078e10ff */
[C---:B------:R-:W-:Y:S01]  /*11a0*/  IMAD R6, R11.reuse, 0x4, R6 ;  /* 0x000000040b067824 */ /* 0x040fe200078e0206 */
[C---:B------:R-:W-:Y:S01]  /*11b0*/  LEA R9, R11.reuse, R9, 0x2 ;  /* 0x000000090b097211 */ /* 0x040fe200078e10ff */
[----:B------:R-:W-:Y:S02]  /*11c0*/  IMAD R8, R11, 0x4, R8 ;  /* 0x000000040b087824 */ /* 0x000fe400078e0208 */
[----:B------:R-:W-:Y:S01]  /*11d0*/  ISETP.LE.AND P1, PT, R2, UR4, PT ;  /* 0x0000000402007c0c */ /* 0x000fe2000bf23270 */
[----:B-1234-:R-:W-:-:S12]  /*11e0*/  IMAD.IADD R21, R17, 0x1, R0 ;  /* 0x0000000111157824 */ /* 0x01efd800078e0200 */
[----:B------:R-:W-:Y:S05]  /*11f0*/  @!P1 BRA `(.L_x_90) ;  /* 0xfffffff800a49947 */ /* 0x000fea000383ffff */
[----:B------:R-:W-:Y:S05]  /*1200*/  EXIT ;  /* 0x000000000000794d */ /* 0x000fea0003800000 */
.L_x_91:
        /* <DEDUP_REMOVED lines=15> */
.L_x_1053:


//--------------------- .text._Z32batchnorm_backward_c_last_kernelIN3c104HalfEfS1_Li4EEvPKT_S4_PKT0_S7_PKT1_S7_S7_PKiPS2_lii --------------------------
	.section	.text._Z32batchnorm_backward_c_last_kernelIN3c104HalfEfS1_Li4EEvPKT_S4_PKT0_S7_PKT1_S7_S7_PKiPS2_lii,"ax",@progbits
	.align	128
        .global         _Z32batchnorm_backward_c_last_kernelIN3c104HalfEfS1_Li4EEvPKT_S4_PKT0_S7_PKT1_S7_S7_PKiPS2_lii
        .type           _Z32batchnorm_backward_c_last_kernelIN3c104HalfEfS1_Li4EEvPKT_S4_PKT0_S7_PKT1_S7_S7_PKiPS2_lii,@function
        .size           _Z32batchnorm_backward_c_last_kernelIN3c104HalfEfS1_Li4EEvPKT_S4_PKT0_S7_PKT1_S7_S7_PKiPS2_lii,(.L_x_1054 - _Z32batchnorm_backward_c_last_kernelIN3c104HalfEfS1_Li4EEvPKT_S4_PKT0_S7_PKT1_S7_S7_PKiPS2_lii)
        .other          _Z32batchnorm_backward_c_last_kernelIN3c104HalfEfS1_Li4EEvPKT_S4_PKT0_S7_PKT1_S7_S7_PKiPS2_lii,@"STO_CUDA_ENTRY STV_DEFAULT"
_Z32batchnorm_backward_c_last_kernelIN3c104HalfEfS1_Li4EEvPKT_S4_PKT0_S7_PKT1_S7_S7_PKiPS2_lii:
.text._Z32batchnorm_backward_c_last_kernelIN3c104HalfEfS1_Li4EEvPKT_S4_PKT0_S7_PKT1_S7_S7_PKiPS2_lii:
[----:B------:R-:W-:Y:S08]  /*0000*/  LDC R1, c[0x0][0x28] ;  /* 0x00000a00ff017b82 */ /* 0x000ff00000000800 */
[----:B------:R-:W0:Y:S01]  /*0010*/  LDC.64 R2, c[0x0][0x258] ;  /* 0x00009600ff027b82 */ /* 0x000e220000000a00 */
[----:B------:R-:W-:Y:S01]  /*0020*/  ULDC.64 UR12, c[0x0][0x208] ;  /* 0x00008200000c7ab9 */ /* 0x000fe20000000a00 */
[----:B------:R-:W-:Y:S01]  /*0030*/  IMAD.MOV.U32 R8, RZ, RZ, RZ ;  /* 0x000000ffff087224 */ /* 0x000fe200078e00ff */
[----:B0-----:R-:W-:-:S04]  /*0040*/  ISETP.GE.U32.AND P0, PT, R2, 0x1, PT ;  /* 0x000000010200780c */ /* 0x001fc80003f06070 */
[----:B------:R-:W-:-:S13]  /*0050*/  ISETP.GE.AND.EX P0, PT, R3, RZ, PT, P0 ;  /* 0x000000ff0300720c */ /* 0x000fda0003f06300 */
[----:B------:R-:W-:Y:S05]  /*0060*/  @!P0 BRA `(.L_x_92) ;  /* 0x0000000800848947 */ /* 0x000fea0003800000 */
[C---:B------:R-:W-:Y:S01]  /*0070*/  IADD3 R0, P1, R2.reuse, -0x1, RZ ;  /* 0xffffffff02007810 */ /* 0x040fe20007f3e0ff */
[----:B------:R-:W-:Y:S01]  /*0080*/  UMOV UR4, URZ ;  /* 0x0000003f00047c82 */ /* 0x000fe20008000000 */
[----:B------:R-:W-:Y:S02]  /*0090*/  LOP3.LUT R7, R2, 0x3, RZ, 0xc0, !PT ;  /* 0x0000000302077812 */ /* 0x000fe400078ec0ff */
[----:B------:R-:W-:Y:S02]  /*00a0*/  CS2R R4, SRZ ;  /* 0x0000000000047805 */ /* 0x000fe4000001ff00 */
[----:B------:R-:W-:Y:S02]  /*00b0*/  ISETP.GE.U32.AND P0, PT, R0, 0x3, PT ;  /* 0x000000030000780c */ /* 0x000fe40003f06070 */
[----:B------:R-:W-:-:S04]  /*00c0*/  IADD3.X R0, R3, -0x1, RZ, P1, !PT ;  /* 0xffffffff03007810 */ /* 0x000fc80000ffe4ff */
[----:B------:R-:W-:-:S13]  /*00d0*/  ISETP.GE.U32.AND.EX P0, PT, R0, RZ, PT, P0 ;  /* 0x000000ff0000720c */ /* 0x000fda0003f06100 */
[----:B------:R-:W-:Y:S05]  /*00e0*/  @!P0 BRA `(.L_x_93) ;  /* 0x0000000800148947 */ /* 0x000fea0003800000 */
[----:B------:R-:W-:Y:S01]  /*00f0*/  IADD3 R0, P0, R7, -R2, RZ ;  /* 0x8000000207007210 */ /* 0x000fe20007f1e0ff */
[----:B------:R-:W-:Y:S01]  /*0100*/  ULDC.64 UR4, c[0x0][0x248] ;  /* 0x0000920000047ab9 */ /* 0x000fe20000000a00 */
[----:B------:R-:W-:Y:S02]  /*0110*/  CS2R R4, SRZ ;  /* 0x0000000000047805 */ /* 0x000fe4000001ff00 */
[----:B------:R-:W-:Y:S01]  /*0120*/  MOV R2, UR4 ;  /* 0x0000000400027c02 */ /* 0x000fe20008000f00 */
[----:B------:R-:W-:Y:S01]  /*0130*/  UMOV UR4, URZ ;  /* 0x0000003f00047c82 */ /* 0x000fe20008000000 */
[----:B------:R-:W-:Y:S02]  /*0140*/  IMAD.X R6, RZ, RZ, ~R3, P0 ;  /* 0x000000ffff067224 */ /* 0x000fe400000e0e03 */
[----:B------:R-:W-:-:S03]  /*0150*/  IMAD.U32 R3, RZ, RZ, UR5 ;  /* 0x00000005ff037e24 */ /* 0x000fc6000f8e00ff */
[----:B------:R-:W-:-:S13]  /*0160*/  ISETP.GE.AND P0, PT, R6, RZ, PT ;  /* 0x000000ff0600720c */ /* 0x000fda0003f06270 */
[----:B------:R-:W-:Y:S05]  /*0170*/  @P0 BRA `(.L_x_94) ;  /* 0x00000004009c0947 */ /* 0x000fea0003800000 */
[----:B------:R-:W-:-:S04]  /*0180*/  IADD3 R8, P0, RZ, -R0, RZ ;  /* 0x80000000ff087210 */ /* 0x000fc80007f1e0ff */
[----:B------:R-:W-:Y:S01]  /*0190*/  ISETP.GT.U32.AND P1, PT, R8, 0xc, PT ;  /* 0x0000000c0800780c */ /* 0x000fe20003f24070 */
[----:B------:R-:W-:Y:S01]  /*01a0*/  IMAD.X R8, RZ, RZ, ~R6, P0 ;  /* 0x000000ffff087224 */ /* 0x000fe200000e0e06 */
[----:B------:R-:W-:-:S04]  /*01b0*/  PLOP3.LUT P0, PT, PT, PT, PT, 0x80, 0x0 ;  /* 0x000000000000781c */ /* 0x000fc80003f0f070 */
[----:B------:R-:W-:-:S13]  /*01c0*/  ISETP.GT.AND.EX P1, PT, R8, RZ, PT, P1 ;  /* 0x000000ff0800720c */ /* 0x000fda0003f24310 */
[----:B------:R-:W-:Y:S05]  /*01d0*/  @!P1 BRA `(.L_x_95) ;  /* 0x0000000000e89947 */ /* 0x000fea0003800000 */
[----:B------:R-:W-:-:S13]  /*01e0*/  PLOP3.LUT P0, PT, PT, PT, PT, 0x8, 0x0 ;  /* 0x000000000000781c */ /* 0x000fda0003f0e170 */
.L_x_96:
[----:B------:R-:W2:Y:S04]  /*01f0*/  LDG.E.CONSTANT R21, desc[UR12][R2.64] ;  /* 0x0000000c02157981 */ /* 0x000ea8000c1e9900 */
[----:B------:R-:W2:Y:S04]  /*0200*/  LDG.E.CONSTANT R20, desc[UR12][R2.64+0x4] ;  /* 0x0000040c02147981 */ /* 0x000ea8000c1e9900 */
[----:B------:R-:W3:Y:S04]  /*0210*/  LDG.E.CONSTANT R22, desc[UR12][R2.64+0x8] ;  /* 0x0000080c02167981 */ /* 0x000ee8000c1e9900 */
[----:B------:R-:W3:Y:S04]  /*0220*/  LDG.E.CONSTANT R23, desc[UR12][R2.64+0xc] ;  /* 0x00000c0c02177981 */ /* 0x000ee8000c1e9900 */
[----:B------:R-:W4:Y:S04]  /*0230*/  LDG.E.CONSTANT R19, desc[UR12][R2.64+0x10] ;  /* 0x0000100c02137981 */ /* 0x000f28000c1e9900 */
[----:B------:R-:W4:Y:S04]  /*0240*/  LDG.E.CONSTANT R18, desc[UR12][R2.64+0x14] ;  /* 0x0000140c02127981 */ /* 0x000f28000c1e9900 */
[----:B------:R-:W5:Y:S04]  /*0250*/  LDG.E.CONSTANT R17, desc[UR12][R2.64+0x18] ;  /* 0x0000180c02117981 */ /* 0x000f68000c1e9900 */
        /* <DEDUP_REMOVED lines=8> */
[----:B------:R-:W5:Y:S01]  /*02e0*/  LDG.E.CONSTANT R9, desc[UR12][R2.64+0x3c] ;  /* 0x00003c0c02097981 */ /* 0x000f62000c1e9900 */
[----:B------:R-:W-:Y:S01]  /*02f0*/  UIADD3 UR4, UR4, 0x10, URZ ;  /* 0x0000001004047890 */ /* 0x000fe2000fffe03f */
[----:B--2---:R-:W-:-:S02]  /*0300*/  IADD3 R24, P1, P2, R20, R4, R21 ;  /* 0x0000000414187210 */ /* 0x004fc40007a3e015 */
[----:B------:R-:W-:Y:S02]  /*0310*/  SHF.R.S32.HI R4, RZ, 0x1f, R21 ;  /* 0x0000001fff047819 */ /* 0x000fe40000011415 */
[----:B------:R-:W-:-:S04]  /*0320*/  SHF.R.S32.HI R20, RZ, 0x1f, R20 ;  /* 0x0000001fff147819 */ /* 0x000fc80000011414 */
[----:B------:R-:W-:Y:S02]  /*0330*/  IADD3.X R20, R20, R5, R4, P1, P2 ;  /* 0x0000000514147210 */ /* 0x000fe40000fe4404 */
[--C-:B---3--:R-:W-:Y:S02]  /*0340*/  IADD3 R4, P1, P2, R23, R24, R22.reuse ;  /* 0x0000001817047210 */ /* 0x108fe40007a3e016 */
[----:B------:R-:W-:Y:S02]  /*0350*/  SHF.R.S32.HI R22, RZ, 0x1f, R22 ;  /* 0x0000001fff167819 */ /* 0x000fe40000011416 */
[----:B------:R-:W-:-:S04]  /*0360*/  SHF.R.S32.HI R23, RZ, 0x1f, R23 ;  /* 0x0000001fff177819 */ /* 0x000fc80000011417 */
[----:B------:R-:W-:Y:S02]  /*0370*/  IADD3.X R22, R23, R20, R22, P1, P2 ;  /* 0x0000001417167210 */ /* 0x000fe40000fe4416 */
[--C-:B----4-:R-:W-:Y:S02]  /*0380*/  IADD3 R4, P1, P2, R18, R4, R19.reuse ;  /* 0x0000000412047210 */ /* 0x110fe40007a3e013 */
[----:B------:R-:W-:Y:S02]  /*0390*/  SHF.R.S32.HI R19, RZ, 0x1f, R19 ;  /* 0x0000001fff137819 */ /* 0x000fe40000011413 */
[----:B------:R-:W-:-:S04]  /*03a0*/  SHF.R.S32.HI R18, RZ, 0x1f, R18 ;  /* 0x0000001fff127819 */ /* 0x000fc80000011412 */
[----:B------:R-:W-:Y:S02]  /*03b0*/  IADD3.X R18, R18, R22, R19, P1, P2 ;  /* 0x0000001612127210 */ /* 0x000fe40000fe4413 */
[--C-:B-----5:R-:W-:Y:S02]  /*03c0*/  IADD3 R4, P1, P2, R16, R4, R17.reuse ;  /* 0x0000000410047210 */ /* 0x120fe40007a3e011 */
[----:B------:R-:W-:Y:S02]  /*03d0*/  SHF.R.S32.HI R17, RZ, 0x1f, R17 ;  /* 0x0000001fff117819 */ /* 0x000fe40000011411 */
[----:B------:R-:W-:-:S04]  /*03e0*/  SHF.R.S32.HI R16, RZ, 0x1f, R16 ;  /* 0x0000001fff107819 */ /* 0x000fc80000011410 */
[----:B------:R-:W-:Y:S02]  /*03f0*/  IADD3.X R16, R16, R18, R17, P1, P2 ;  /* 0x0000001210107210 */ /* 0x000fe40000fe4411 */
[--C-:B------:R-:W-:Y:S02]  /*0400*/  IADD3 R4, P1, P2, R15, R4, R14.reuse ;  /* 0x000000040f047210 */ /* 0x100fe40007a3e00e */
[----:B------:R-:W-:Y:S02]  /*0410*/  SHF.R.S32.HI R14, RZ, 0x1f, R14 ;  /* 0x0000001fff0e7819 */ /* 0x000fe4000001140e */
[----:B------:R-:W-:-:S04]  /*0420*/  SHF.R.S32.HI R15, RZ, 0x1f, R15 ;  /* 0x0000001fff0f7819 */ /* 0x000fc8000001140f */
[----:B------:R-:W-:Y:S02]  /*0430*/  IADD3.X R14, R15, R16, R14, P1, P2 ;  /* 0x000000100f0e7210 */ /* 0x000fe40000fe440e */
[--C-:B------:R-:W-:Y:S02]  /*0440*/  IADD3 R4, P1, P2, R13, R4, R10.reuse ;  /* 0x000000040d047210 */ /* 0x100fe40007a3e00a */
[----:B------:R-:W-:Y:S02]  /*0450*/  SHF.R.S32.HI R10, RZ, 0x1f, R10 ;  /* 0x0000001fff0a7819 */ /* 0x000fe4000001140a */
[----:B------:R-:W-:Y:S02]  /*0460*/  SHF.R.S32.HI R13, RZ, 0x1f, R13 ;  /* 0x0000001fff0d7819 */ /* 0x000fe4000001140d */
[----:B------:R-:W-:Y:S02]  /*0470*/  SHF.R.S32.HI R5, RZ, 0x1f, R8 ;  /* 0x0000001fff057819 */ /* 0x000fe40000011408 */
[----:B------:R-:W-:-:S02]  /*0480*/  IADD3.X R10, R13, R14, R10, P1, P2 ;  /* 0x0000000e0d0a7210 */ /* 0x000fc40000fe440a */
[----:B------:R-:W-:Y:S02]  /*0490*/  IADD3 R0, P1, R0, 0x10, RZ ;  /* 0x0000001000007810 */ /* 0x000fe40007f3e0ff */
[--C-:B------:R-:W-:Y:S02]  /*04a0*/  IADD3 R4, P2, P3, R11, R4, R12.reuse ;  /* 0x000000040b047210 */ /* 0x100fe40007b5e00c */
[----:B------:R-:W-:Y:S02]  /*04b0*/  IADD3.X R6, RZ, R6, RZ, P1, !PT ;  /* 0x00000006ff067210 */ /* 0x000fe40000ffe4ff */
[----:B------:R-:W-:Y:S02]  /*04c0*/  ISETP.GE.U32.AND P1, PT, R0, -0xc, PT ;  /* 0xfffffff40000780c */ /* 0x000fe40003f26070 */
[----:B------:R-:W-:Y:S02]  /*04d0*/  SHF.R.S32.HI R12, RZ, 0x1f, R12 ;  /* 0x0000001fff0c7819 */ /* 0x000fe4000001140c */
[----:B------:R-:W-:-:S02]  /*04e0*/  ISETP.GE.AND.EX P1, PT, R6, -0x1, PT, P1 ;  /* 0xffffffff0600780c */ /* 0x000fc40003f26310 */
[----:B------:R-:W-:-:S04]  /*04f0*/  SHF.R.S32.HI R11, RZ, 0x1f, R11 ;  /* 0x0000001fff0b7819 */ /* 0x000fc8000001140b */
[----:B------:R-:W-:Y:S02]  /*0500*/  IADD3.X R11, R11, R10, R12, P2, P3 ;  /* 0x0000000a0b0b7210 */ /* 0x000fe400017e640c */
[----:B------:R-:W-:Y:S02]  /*0510*/  IADD3 R10, P2, R2, 0x40, RZ ;  /* 0x00000040020a7810 */ /* 0x000fe40007f5e0ff */
[----:B------:R-:W-:Y:S02]  /*0520*/  IADD3 R4, P3, P4, R9, R4, R8 ;  /* 0x0000000409047210 */ /* 0x000fe40007c7e008 */
[----:B------:R-:W-:Y:S01]  /*0530*/  SHF.R.S32.HI R2, RZ, 0x1f, R9 ;  /* 0x0000001fff027819 */ /* 0x000fe20000011409 */
[----:B------:R-:W-:-:S03]  /*0540*/  IMAD.X R3, RZ, RZ, R3, P2 ;  /* 0x000000ffff037224 */ /* 0x000fc600010e0603 */
[----:B------:R-:W-:Y:S01]  /*0550*/  IADD3.X R5, R2, R11, R5, P3, P4 ;  /* 0x0000000b02057210 */ /* 0x000fe20001fe8405 */
[----:B------:R-:W-:Y:S01]  /*0560*/  IMAD.MOV.U32 R2, RZ, RZ, R10 ;  /* 0x000000ffff027224 */ /* 0x000fe200078e000a */
[----:B------:R-:W-:Y:S06]  /*0570*/  @!P1 BRA `(.L_x_96) ;  /* 0xfffffffc001c9947 */ /* 0x000fec000383ffff */
.L_x_95:
[----:B------:R-:W-:-:S04]  /*0580*/  IADD3 R8, P2, RZ, -R0, RZ ;  /* 0x80000000ff087210 */ /* 0x000fc80007f5e0ff */
[----:B------:R-:W-:Y:S02]  /*0590*/  ISETP.GT.U32.AND P1, PT, R8, 0x4, PT ;  /* 0x000000040800780c */ /* 0x000fe40003f24070 */
[----:B------:R-:W-:-:S04]  /*05a0*/  IADD3.X R8, RZ, ~R6, RZ, P2, !PT ;  /* 0x80000006ff087210 */ /* 0x000fc800017fe4ff */
[----:B------:R-:W-:-:S13]  /*05b0*/  ISETP.GT.AND.EX P1, PT, R8, RZ, PT, P1 ;  /* 0x000000ff0800720c */ /* 0x000fda0003f24310 */
[----:B------:R-:W-:Y:S05]  /*05c0*/  @!P1 BRA `(.L_x_97) ;  /* 0x00000000007c9947 */ /* 0x000fea0003800000 */
[----:B------:R-:W2:Y:S04]  /*05d0*/  LDG.E.CONSTANT R9, desc[UR12][R2.64] ;  /* 0x0000000c02097981 */ /* 0x000ea8000c1e9900 */
[----:B------:R-:W2:Y:S04]  /*05e0*/  LDG.E.CONSTANT R8, desc[UR12][R2.64+0x4] ;  /* 0x0000040c02087981 */ /* 0x000ea8000c1e9900 */
[----:B------:R-:W3:Y:S04]  /*05f0*/  LDG.E.CONSTANT R10, desc[UR12][R2.64+0x8] ;  /* 0x0000080c020a7981 */ /* 0x000ee8000c1e9900 */
[----:B------:R-:W3:Y:S04]  /*0600*/  LDG.E.CONSTANT R11, desc[UR12][R2.64+0xc] ;  /* 0x00000c0c020b7981 */ /* 0x000ee8000c1e9900 */
[----:B------:R-:W4:Y:S04]  /*0610*/  LDG.E.CONSTANT R12, desc[UR12][R2.64+0x10] ;  /* 0x0000100c020c7981 */ /* 0x000f28000c1e9900 */
[----:B------:R-:W4:Y:S04]  /*0620*/  LDG.E.CONSTANT R13, desc[UR12][R2.64+0x14] ;  /* 0x0000140c020d7981 */ /* 0x000f28000c1e9900 */
[----:B------:R-:W5:Y:S04]  /*0630*/  LDG.E.CONSTANT R14, desc[UR12][R2.64+0x18] ;  /* 0x0000180c020e7981 */ /* 0x000f68000c1e9900 */
[----:B------:R-:W5:Y:S01]  /*0640*/  LDG.E.CONSTANT R15, desc[UR12][R2.64+0x1c] ;  /* 0x00001c0c020f7981 */ /* 0x000f62000c1e9900 */
[----:B------:R-:W-:Y:S01]  /*0650*/  IADD3 R0, P4, R0, 0x8, RZ ;  /* 0x0000000800007810 */ /* 0x000fe20007f9e0ff */
[----:B------:R-:W-:-:S04]  /*0660*/  UIADD3 UR4, UR4, 0x8, URZ ;  /* 0x0000000804047890 */ /* 0x000fc8000fffe03f */
[----:B------:R-:W-:Y:S01]  /*0670*/  IMAD.X R6, RZ, RZ, R6, P4 ;  /* 0x000000ffff067224 */ /* 0x000fe200020e0606 */
[--C-:B--2---:R-:W-:Y:S02]  /*0680*/  IADD3 R16, P0, P1, R8, R4, R9.reuse ;  /* 0x0000000408107210 */ /* 0x104fe4000791e009 */
        /* <DEDUP_REMOVED lines=9> */
[----:B------:R-:W-:Y:S02]  /*0720*/  SHF.R.S32.HI R13, RZ, 0x1f, R13 ;  /* 0x0000001fff0d7819 */ /* 0x000fe4000001140d */
[----:B------:R-:W-:Y:S02]  /*0730*/  IADD3 R8, P3, R2, 0x20, RZ ;  /* 0x0000002002087810 */ /* 0x000fe40007f7e0ff */
[----:B------:R-:W-:-:S02]  /*0740*/  IADD3.X R12, R13, R10, R12, P0, P1 ;  /* 0x0000000a0d0c7210 */ /* 0x000fc400007e240c */
[--C-:B-----5:R-:W-:Y:S01]  /*0750*/  IADD3 R4, P1, P2, R15, R4, R14.reuse ;  /* 0x000000040f047210 */ /* 0x120fe20007a3e00e */
[----:B------:R-:W-:Y:S01]  /*0760*/  IMAD.X R3, RZ, RZ, R3, P3 ;  /* 0x000000ffff037224 */ /* 0x000fe200018e0603 */
[----:B------:R-:W-:Y:S02]  /*0770*/  SHF.R.S32.HI R5, RZ, 0x1f, R14 ;  /* 0x0000001fff057819 */ /* 0x000fe4000001140e */
[----:B------:R-:W-:Y:S02]  /*0780*/  SHF.R.S32.HI R2, RZ, 0x1f, R15 ;  /* 0x0000001fff027819 */ /* 0x000fe4000001140f */
[----:B------:R-:W-:Y:S02]  /*0790*/  PLOP3.LUT P0, PT, PT, PT, PT, 0x8, 0x0 ;  /* 0x000000000000781c */ /* 0x000fe40003f0e170 */
[----:B------:R-:W-:Y:S02]  /*07a0*/  IADD3.X R5, R2, R12, R5, P1, P2 ;  /* 0x0000000c02057210 */ /* 0x000fe40000fe4405 */
[----:B------:R-:W-:-:S09]  /*07b0*/  MOV R2, R8 ;  /* 0x0000000800027202 */ /* 0x000fd20000000f00 */
.L_x_97:
[----:B------:R-:W-:-:S04]  /*07c0*/  ISETP.NE.U32.AND P1, PT, R0, RZ, PT ;  /* 0x000000ff0000720c */ /* 0x000fc80003f25070 */
[----:B------:R-:W-:-:S13]  /*07d0*/  ISETP.NE.OR.EX P0, PT, R6, RZ, P0, P1 ;  /* 0x000000ff0600720c */ /* 0x000fda0000705710 */
[----:B------:R-:W-:Y:S05]  /*07e0*/  @!P0 BRA `(.L_x_93) ;  /* 0x0000000000548947 */ /* 0x000fea0003800000 */
.L_x_94:
[----:B------:R-:W2:Y:S04]  /*07f0*/  LDG.E.CONSTANT R9, desc[UR12][R2.64] ;  /* 0x0000000c02097981 */ /* 0x000ea8000c1e9900 */
[----:B------:R-:W2:Y:S04]  /*0800*/  LDG.E.CONSTANT R8, desc[UR12][R2.64+0x4] ;  /* 0x0000040c02087981 */ /* 0x000ea8000c1e9900 */
[----:B------:R-:W3:Y:S04]  /*0810*/  LDG.E.CONSTANT R11, desc[UR12][R2.64+0x8] ;  /* 0x0000080c020b7981 */ /* 0x000ee8000c1e9900 */
[----:B------:R-:W3:Y:S01]  /*0820*/  LDG.E.CONSTANT R12, desc[UR12][R2.64+0xc] ;  /* 0x00000c0c020c7981 */ /* 0x000ee2000c1e9900 */
[----:B------:R-:W-:Y:S01]  /*0830*/  IADD3 R0, P0, R0, 0x4, RZ ;  /* 0x0000000400007810 */ /* 0x000fe20007f1e0ff */
[----:B------:R-:W-:-:S04]  /*0840*/  UIADD3 UR4, UR4, 0x4, URZ ;  /* 0x0000000404047890 */ /* 0x000fc8000fffe03f */
[----:B------:R-:W-:Y:S01]  /*0850*/  IMAD.X R6, RZ, RZ, R6, P0 ;  /* 0x000000ffff067224 */ /* 0x000fe200000e0606 */
[----:B------:R-:W-:-:S04]  /*0860*/  ISETP.NE.U32.AND P0, PT, R0, RZ, PT ;  /* 0x000000ff0000720c */ /* 0x000fc80003f05070 */
[----:B------:R-:W-:Y:S02]  /*0870*/  ISETP.NE.AND.EX P0, PT, R6, RZ, PT, P0 ;  /* 0x000000ff0600720c */ /* 0x000fe40003f05300 */
[--C-:B--2---:R-:W-:Y:S02]  /*0880*/  IADD3 R10, P1, P2, R8, R4, R9.reuse ;  /* 0x00000004080a7210 */ /* 0x104fe40007a3e009 */
[----:B------:R-:W-:Y:S02]  /*0890*/  SHF.R.S32.HI R4, RZ, 0x1f, R9 ;  /* 0x0000001fff047819 */ /* 0x000fe40000011409 */
[----:B------:R-:W-:-:S04]  /*08a0*/  SHF.R.S32.HI R8, RZ, 0x1f, R8 ;  /* 0x0000001fff087819 */ /* 0x000fc80000011408 */
[----:B------:R-:W-:Y:S02]  /*08b0*/  IADD3.X R5, R8, R5, R4, P1, P2 ;  /* 0x0000000508057210 */ /* 0x000fe40000fe4404 */
[----:B------:R-:W-:Y:S02]  /*08c0*/  IADD3 R8, P1, R2, 0x10, RZ ;  /* 0x0000001002087810 */ /* 0x000fe40007f3e0ff */
[--C-:B---3--:R-:W-:Y:S02]  /*08d0*/  IADD3 R4, P2, P3, R12, R10, R11.reuse ;  /* 0x0000000a0c047210 */ /* 0x108fe40007b5e00b */
[----:B------:R-:W-:Y:S01]  /*08e0*/  SHF.R.S32.HI R2, RZ, 0x1f, R11 ;  /* 0x0000001fff027819 */ /* 0x000fe2000001140b */
[----:B------:R-:W-:Y:S01]  /*08f0*/  IMAD.X R3, RZ, RZ, R3, P1 ;  /* 0x000000ffff037224 */ /* 0x000fe200008e0603 */
[----:B------:R-:W-:-:S04]  /*0900*/  SHF.R.S32.HI R12, RZ, 0x1f, R12 ;  /* 0x0000001fff0c7819 */ /* 0x000fc8000001140c */
[----:B------:R-:W-:Y:S02]  /*0910*/  IADD3.X R5, R12, R5, R2, P2, P3 ;  /* 0x000000050c057210 */ /* 0x000fe400017e6402 */
[----:B------:R-:W-:Y:S01]  /*0920*/  MOV R2, R8 ;  /* 0x0000000800027202 */ /* 0x000fe20000000f00 */
[----:B------:R-:W-:Y:S06]  /*0930*/  @P0 BRA `(.L_x_94) ;  /* 0xfffffffc00ac0947 */ /* 0x000fec000383ffff */
.L_x_93:
[----:B------:R-:W-:-:S04]  /*0940*/  ISETP.NE.U32.AND P0, PT, R7, RZ, PT ;  /* 0x000000ff0700720c */ /* 0x000fc80003f05070 */
[----:B------:R-:W-:-:S13]  /*0950*/  ISETP.NE.AND.EX P0, PT, RZ, RZ, PT, P0 ;  /* 0x000000ffff00720c */ /* 0x000fda0003f05300 */
[----:B------:R-:W-:Y:S05]  /*0960*/  @!P0 BRA `(.L_x_98) ;  /* 0x0000000000408947 */ /* 0x000fea0003800000 */
[----:B------:R-:W-:Y:S01]  /*0970*/  IADD3 R7, P0, RZ, -R7, RZ ;  /* 0x80000007ff077210 */ /* 0x000fe20007f1e0ff */
[----:B------:R-:W-:Y:S02]  /*0980*/  ULDC.64 UR6, c[0x0][0x248] ;  /* 0x0000920000067ab9 */ /* 0x000fe40000000a00 */
[----:B------:R-:W-:Y:S02]  /*0990*/  UIMAD.WIDE UR4, UR4, 0x4, UR6 ;  /* 0x00000004040478a5 */ /* 0x000fe4000f8e0206 */
[----:B------:R-:W-:-:S10]  /*09a0*/  IMAD.X R0, RZ, RZ, -0x1, P0 ;  /* 0xffffffffff007424 */ /* 0x000fd400000e06ff */
.L_x_99:
[----:B------:R-:W-:Y:S01]  /*09b0*/  IMAD.U32 R2, RZ, RZ, UR4 ;  /* 0x00000004ff027e24 */ /* 0x000fe2000f8e00ff */
[----:B------:R-:W-:-:S05]  /*09c0*/  MOV R3, UR5 ;  /* 0x0000000500037c02 */ /* 0x000fca0008000f00 */
[----:B------:R-:W2:Y:S01]  /*09d0*/  LDG.E.CONSTANT R2, desc[UR12][R2.64] ;  /* 0x0000000c02027981 */ /* 0x000ea2000c1e9900 */
[----:B------:R-:W-:Y:S01]  /*09e0*/  IADD3 R7, P0, R7, 0x1, RZ ;  /* 0x0000000107077810 */ /* 0x000fe20007f1e0ff */
[----:B------:R-:W-:-:S04]  /*09f0*/  UIADD3 UR4, UP0, UR4, 0x4, URZ ;  /* 0x0000000404047890 */ /* 0x000fc8000ff1e03f */
[----:B------:R-:W-:Y:S01]  /*0a00*/  IMAD.X R0, RZ, RZ, R0, P0 ;  /* 0x000000ffff007224 */ /* 0x000fe200000e0600 */
[----:B------:R-:W-:Y:S01]  /*0a10*/  ISETP.NE.U32.AND P0, PT, R7, RZ, PT ;  /* 0x000000ff0700720c */ /* 0x000fe20003f05070 */
[----:B------:R-:W-:-:S03]  /*0a20*/  UIADD3.X UR5, URZ, UR5, URZ, UP0, !UPT ;  /* 0x000000053f057290 */ /* 0x000fc600087fe43f */
[----:B------:R-:W-:Y:S02]  /*0a30*/  ISETP.NE.AND.EX P0, PT, R0, RZ, PT, P0 ;  /* 0x000000ff0000720c */ /* 0x000fe40003f05300 */
[----:B--2---:R-:W-:-:S04]  /*0a40*/  IADD3 R4, P1, R2, R4, RZ ;  /* 0x0000000402047210 */ /* 0x004fc80007f3e0ff */
[----:B------:R-:W-:-:S07]  /*0a50*/  LEA.HI.X.SX32 R5, R2, R5, 0x1, P1 ;  /* 0x0000000502057211 */ /* 0x000fce00008f0eff */
[----:B------:R-:W-:Y:S05]  /*0a60*/  @P0 BRA `(.L_x_99) ;  /* 0xfffffffc00d00947 */ /* 0x000fea000383ffff */
.L_x_98:
[----:B------:R0:W1:Y:S02]  /*0a70*/  I2F.S64 R8, R4 ;  /* 0x0000000400087312 */ /* 0x0000640000301400 */
.L_x_92:
[----:B------:R-:W-:Y:S01]  /*0a80*/  ULDC UR4, c[0x0][0x10] ;  /* 0x0000040000047ab9 */ /* 0x000fe20000000800 */
[----:B------:R-:W2:Y:S01]  /*0a90*/  LDC R10, c[0x0][0x4] ;  /* 0x00000100ff0a7b82 */ /* 0x000ea20000000800 */
[----:B------:R-:W-:Y:S01]  /*0aa0*/  ULDC UR5, c[0x0][0x260] ;  /* 0x0000980000057ab9 */ /* 0x000fe20000000800 */
[----:B------:R-:W3:Y:S01]  /*0ab0*/  S2R R14, SR_TID.X ;  /* 0x00000000000e7919 */ /* 0x000ee20000002100 */
[----:B------:R-:W-:Y:S01]  /*0ac0*/  IMAD.U32 R2, RZ, RZ, UR5 ;  /* 0x00000005ff027e24 */ /* 0x000fe2000f8e00ff */
[----:B------:R-:W-:Y:S01]  /*0ad0*/  ULDC.64 UR6, c[0x0][0x230] ;  /* 0x00008c0000067ab9 */ /* 0x000fe20000000a00 */
[----:B------:R-:W-:Y:S01]  /*0ae0*/  ULDC UR5, c[0x0][0x0] ;  /* 0x0000000000057ab9 */ /* 0x000fe20000000800 */
[----:B------:R-:W-:Y:S02]  /*0af0*/  ULDC.64 UR8, c[0x0][0x240] ;  /* 0x0000900000087ab9 */ /* 0x000fe40000000a00 */
[----:B------:R-:W-:Y:S01]  /*0b00*/  IADD3 R6, R2, -0x1, RZ ;  /* 0xffffffff02067810 */ /* 0x000fe20007ffe0ff */
[----:B--2---:R-:W-:-:S04]  /*0b10*/  IMAD R0, R10, UR4, RZ ;  /* 0x000000040a007c24 */ /* 0x004fc8000f8e02ff */
[----:B------:R-:W-:-:S05]  /*0b20*/  IMAD.SHL.U32 R3, R0, 0x4, RZ ;  /* 0x0000000400037824 */ /* 0x000fca00078e00ff */
[----:B------:R-:W-:-:S04]  /*0b30*/  IABS R9, R3 ;  /* 0x0000000300097213 */ /* 0x000fc80000000000 */
[----:B------:R-:W2:Y:S08]  /*0b40*/  I2F.RP R7, R9 ;  /* 0x0000000900077306 */ /* 0x000eb00000209400 */
[----:B--2---:R-:W0:Y:S02]  /*0b50*/  MUFU.RCP R7, R7 ;  /* 0x0000000700077308 */ /* 0x004e240000001000 */
[----:B0-----:R-:W-:-:S02]  /*0b60*/  IADD3 R4, R7, 0xffffffe, RZ ;  /* 0x0ffffffe07047810 */ /* 0x001fc40007ffe0ff */
[----:B------:R-:W-:-:S04]  /*0b70*/  IABS R7, R6 ;  /* 0x0000000600077213 */ /* 0x000fc80000000000 */
[----:B------:R0:W2:Y:S01]  /*0b80*/  F2I.FTZ.U32.TRUNC.NTZ R5, R4 ;  /* 0x0000000400057305 */ /* 0x0000a2000021f000 */
[----:B------:R-:W-:-:S04]  /*0b90*/  LOP3.LUT R6, R6, R3, RZ, 0x3c, !PT ;  /* 0x0000000306067212 */ /* 0x000fc800078e3cff */
[----:B------:R-:W-:Y:S01]  /*0ba0*/  ISETP.GE.AND P2, PT, R6, RZ, PT ;  /* 0x000000ff0600720c */ /* 0x000fe20003f46270 */
[----:B0-----:R-:W-:Y:S02]  /*0bb0*/  IMAD.MOV.U32 R4, RZ, RZ, RZ ;  /* 0x000000ffff047224 */ /* 0x001fe400078e00ff */
[----:B--2---:R-:W-:-:S04]  /*0bc0*/  IMAD.MOV R12, RZ, RZ, -R5 ;  /* 0x000000ffff0c7224 */ /* 0x004fc800078e0a05 */
[----:B------:R-:W-:Y:S01]  /*0bd0*/  IMAD R11, R12, R9, RZ ;  /* 0x000000090c0b7224 */ /* 0x000fe200078e02ff */
[----:B------:R-:W-:-:S03]  /*0be0*/  IABS R12, R3 ;  /* 0x00000003000c7213 */ /* 0x000fc60000000000 */
[----:B------:R-:W-:Y:S01]  /*0bf0*/  IMAD.HI.U32 R4, R5, R11, R4 ;  /* 0x0000000b05047227 */ /* 0x000fe200078e0004 */
[----:B------:R-:W-:Y:S01]  /*0c00*/  IADD3 R12, RZ, -R12, RZ ;  /* 0x8000000cff0c7210 */ /* 0x000fe20007ffe0ff */
[----:B------:R-:W3:Y:S04]  /*0c10*/  S2R R5, SR_CTAID.X ;  /* 0x0000000000057919 */ /* 0x000ee80000002500 */
[----:B------:R-:W-:-:S04]  /*0c20*/  IMAD.HI.U32 R19, R4, R7, RZ ;  /* 0x0000000704137227 */ /* 0x000fc800078e00ff */
[----:B------:R-:W-:Y:S02]  /*0c30*/  IMAD R4, R19, R12, R7 ;  /* 0x0000000c13047224 */ /* 0x000fe400078e0207 */
[----:B------:R-:W0:Y:S03]  /*0c40*/  LDC.64 R12, c[0x0][0x228] ;  /* 0x00008a00ff0c7b82 */ /* 0x000e260000000a00 */
[----:B------:R-:W-:-:S05]  /*0c50*/  ISETP.GT.U32.AND P1, PT, R9, R4, PT ;  /* 0x000000040900720c */ /* 0x000fca0003f24070 */
[----:B------:R-:W2:Y:S08]  /*0c60*/  LDC.64 R6, c[0x0][0x238] ;  /* 0x00008e00ff067b82 */ /* 0x000eb00000000a00 */
[----:B------:R-:W-:Y:S01]  /*0c70*/  @!P1 IMAD.IADD R4, R4, 0x1, -R9 ;  /* 0x0000000104049824 */ /* 0x000fe200078e0a09 */
[----:B------:R-:W-:Y:S02]  /*0c80*/  @!P1 IADD3 R19, R19, 0x1, RZ ;  /* 0x0000000113139810 */ /* 0x000fe40007ffe0ff */
[----:B------:R-:W-:-:S02]  /*0c90*/  ISETP.NE.AND P1, PT, R3, RZ, PT ;  /* 0x000000ff0300720c */ /* 0x000fc40003f25270 */
[----:B------:R-:W-:-:S13]  /*0ca0*/  ISETP.GE.U32.AND P0, PT, R4, R9, PT ;  /* 0x000000090400720c */ /* 0x000fda0003f06070 */
[----:B------:R-:W-:Y:S01]  /*0cb0*/  @P0 VIADD R19, R19, 0x1 ;  /* 0x0000000113130836 */ /* 0x000fe20000000000 */
[----:B------:R-:W-:-:S04]  /*0cc0*/  ISETP.NE.U32.AND P0, PT, RZ, UR6, PT ;  /* 0x00000006ff007c0c */ /* 0x000fc8000bf05070 */
[----:B------:R-:W-:Y:S02]  /*0cd0*/  @!P2 IADD3 R19, -R19, RZ, RZ ;  /* 0x000000ff1313a210 */ /* 0x000fe40007ffe1ff */
[----:B------:R-:W-:Y:S01]  /*0ce0*/  @!P1 LOP3.LUT R19, RZ, R3, RZ, 0x33, !PT ;  /* 0x00000003ff139212 */ /* 0x000fe200078e33ff */
[----:B---3--:R-:W-:Y:S01]  /*0cf0*/  IMAD R3, R5, UR5, R14 ;  /* 0x0000000505037c24 */ /* 0x008fe2000f8e020e */
[----:B------:R-:W-:Y:S02]  /*0d00*/  ISETP.NE.AND.EX P0, PT, RZ, UR7, PT, P0 ;  /* 0x00000007ff007c0c */ /* 0x000fe4000bf05300 */
[----:B------:R-:W-:Y:S02]  /*0d10*/  ISETP.GE.AND P1, PT, R19, RZ, PT ;  /* 0x000000ff1300720c */ /* 0x000fe40003f26270 */
[----:B------:R-:W-:Y:S02]  /*0d20*/  LEA R14, P3, R3, UR8, 0x2 ;  /* 0x00000008030e7c11 */ /* 0x000fe4000f8610ff */
[----:B------:R-:W-:-:S07]  /*0d30*/  SHF.R.S32.HI R18, RZ, 0x1f, R3 ;  /* 0x0000001fff127819 */ /* 0x000fce0000011403 */
[----:B------:R-:W-:Y:S02]  /*0d40*/  @P0 LEA R20, P2, R3, UR6, 0x1 ;  /* 0x0000000603140c11 */ /* 0x000fe4000f8408ff */
[----:B0-2---:R-:W-:Y:S11]  /*0d50*/  @!P1 EXIT ;  /* 0x000000000000994d */ /* 0x005ff60003800000 */
[C---:B------:R-:W-:Y:S01]  /*0d60*/  IMAD.WIDE R16, R3.reuse, 0x4, R12 ;  /* 0x0000000403107825 */ /* 0x040fe200078e020c */
[C-C-:B------:R-:W-:Y:S01]  /*0d70*/  @P0 LEA.HI.X R21, R3.reuse, UR7, R18.reuse, 0x1, P2 ;  /* 0x0000000703150c11 */ /* 0x140fe200090f0c12 */
[----:B------:R-:W0:Y:S01]  /*0d80*/  LDC.64 R4, c[0x0][0x220] ;  /* 0x00008800ff047b82 */ /* 0x000e220000000a00 */
[C---:B------:R-:W-:Y:S01]  /*0d90*/  LEA.HI.X R15, R3.reuse, UR9, R18, 0x2, P3 ;  /* 0x00000009030f7c11 */ /* 0x040fe200098f1412 */
[----:B------:R-:W-:Y:S01]  /*0da0*/  IMAD.WIDE R6, R3, 0x4, R6 ;  /* 0x0000000403067825 */ /* 0x000fe200078e0206 */
[----:B------:R-:W2:Y:S05]  /*0db0*/  S2R R11, SR_TID.Y ;  /* 0x00000000000b7919 */ /* 0x000eaa0000002200 */
[----:B------:R-:W2:Y:S01]  /*0dc0*/  S2UR UR5, SR_CTAID.Y ;  /* 0x00000000000579c3 */ /* 0x000ea20000002600 */
[----:B------:R-:W3:Y:S01]  /*0dd0*/  LDG.E.CONSTANT R16, desc[UR12][R16.64] ;  /* 0x0000000c10107981 */ /* 0x000ee2000c1e9900 */
[----:B-1----:R-:W1:Y:S01]  /*0de0*/  MUFU.RCP R8, R8 ;  /* 0x0000000800087308 */ /* 0x002e620000001000 */
[----:B------:R-:W-:-:S02]  /*0df0*/  ULDC UR14, c[0x0][0x264] ;  /* 0x00009900000e7ab9 */ /* 0x000fc40000000800 */
[----:B------:R-:W4:Y:S04]  /*0e00*/  @P0 LDG.E.U16.CONSTANT R20, desc[UR12][R20.64] ;  /* 0x0000000c14140981 */ /* 0x000f28000c1e9500 */
[----:B------:R-:W4:Y:S04]  /*0e10*/  LDG.E.CONSTANT R14, desc[UR12][R14.64] ;  /* 0x0000000c0e0e7981 */ /* 0x000f28000c1e9900 */
[----:B------:R-:W4:Y:S01]  /*0e20*/  LDG.E.CONSTANT R7, desc[UR12][R6.64] ;  /* 0x0000000c06077981 */ /* 0x000f22000c1e9900 */
[----:B0-----:R-:W-:-:S04]  /*0e30*/  IMAD.WIDE R12, R3, 0x4, R4 ;  /* 0x00000004030c7825 */ /* 0x001fc800078e0204 */
[----:B------:R-:W-:Y:S01]  /*0e40*/  IMAD.MOV.U32 R5, RZ, RZ, 0x3f800000 ;  /* 0x3f800000ff057424 */ /* 0x000fe200078e00ff */
[----:B------:R2:W5:Y:S02]  /*0e50*/  LDG.E.CONSTANT R4, desc[UR12][R12.64] ;  /* 0x0000000c0c047981 */ /* 0x000564000c1e9900 */
[----:B--2---:R-:W-:Y:S02]  /*0e60*/  IMAD R13, R10, UR5, R11 ;  /* 0x000000050a0d7c24 */ /* 0x004fe4000f8e020b */
[----:B---3--:R-:W-:Y:S01]  /*0e70*/  FMUL.FTZ R9, R16, R16 ;  /* 0x0000001010097220 */ /* 0x008fe20000410000 */
[----:B----4-:R-:W-:Y:S01]  /*0e80*/  @P0 HADD2.F32 R5, -RZ, R20.H0_H0 ;  /* 0x20000014ff050230 */ /* 0x010fe20000004100 */
[----:B------:R-:W-:Y:S01]  /*0e90*/  ISETP.NE.AND P0, PT, R19, RZ, PT ;  /* 0x000000ff1300720c */ /* 0x000fe20003f05270 */
[----:B------:R-:W-:Y:S02]  /*0ea0*/  IMAD R20, R13, UR14, R3 ;  /* 0x0000000e0d147c24 */ /* 0x000fe4000f8e0203 */
[----:B------:R-:W-:Y:S01]  /*0eb0*/  FMUL.FTZ R9, R14, R9 ;  /* 0x000000090e097220 */ /* 0x000fe20000410000 */
[----:B------:R-:W-:-:S03]  /*0ec0*/  FMUL.FTZ R5, R16, R5 ;  /* 0x0000000510057220 */ /* 0x000fc60000410000 */
[-C--:B-1----:R-:W-:Y:S01]  /*0ed0*/  FMUL.FTZ R6, R9, R8.reuse ;  /* 0x0000000809067220 */ /* 0x082fe20000410000 */
[----:B------:R-:W-:Y:S01]  /*0ee0*/  IADD3 R9, R19, 0x1, RZ ;  /* 0x0000000113097810 */ /* 0x000fe20007ffe0ff */
[----:B------:R-:W-:-:S03]  /*0ef0*/  FMUL.FTZ R7, R7, R8 ;  /* 0x0000000807077220 */ /* 0x000fc60000410000 */
[----:B------:R-:W-:Y:S01]  /*0f00*/  LOP3.LUT R8, R9, 0x1, RZ, 0xc0, !PT ;  /* 0x0000000109087812 */ /* 0x000fe200078ec0ff */
[----:B------:R-:W-:Y:S01]  /*0f10*/  IMAD R9, R0, UR14, RZ ;  /* 0x0000000e00097c24 */ /* 0x000fe2000f8e02ff */
[----:B------:R-:W-:Y:S06]  /*0f20*/  @!P0 BRA `(.L_x_100) ;  /* 0x0000000800f48947 */ /* 0x000fec0003800000 */
[----:B------:R-:W0:Y:S01]  /*0f30*/  LDC R2, c[0x0][0x260] ;  /* 0x00009800ff027b82 */ /* 0x000e220000000800 */
[----:B------:R-:W-:Y:S01]  /*0f40*/  ULEA UR6, UR4, UR5, 0x2 ;  /* 0x0000000504067291 */ /* 0x000fe2000f8e103f */
[----:B------:R-:W-:Y:S01]  /*0f50*/  IADD3 R19, -R19, -0x1, R8 ;  /* 0xffffffff13137810 */ /* 0x000fe20007ffe108 */
[----:B------:R-:W-:Y:S01]  /*0f60*/  UIMAD UR7, UR4, 0x7, UR5 ;  /* 0x00000007040778a4 */ /* 0x000fe2000f8e0205 */
[----:B------:R-:W-:Y:S01]  /*0f70*/  ISETP.GE.AND P0, PT, R3, UR14, PT ;  /* 0x0000000e03007c0c */ /* 0x000fe2000bf06270 */
[----:B------:R-:W-:Y:S02]  /*0f80*/  UIMAD UR8, UR4, 0x6, UR5 ;  /* 0x00000006040878a4 */ /* 0x000fe4000f8e0205 */
[----:B------:R-:W-:Y:S01]  /*0f90*/  UIMAD UR9, UR4, 0x5, UR5 ;  /* 0x00000005040978a4 */ /* 0x000fe2000f8e0205 */
[C-C-:B------:R-:W-:Y:S01]  /*0fa0*/  IMAD R12, R10.reuse, UR6, R11.reuse ;  /* 0x000000060a0c7c24 */ /* 0x140fe2000f8e020b */
[----:B------:R-:W-:Y:S01]  /*0fb0*/  UIMAD UR10, UR4, 0x3, UR5 ;  /* 0x00000003040a78a4 */ /* 0x000fe2000f8e0205 */
[C-C-:B------:R-:W-:Y:S01]  /*0fc0*/  IMAD R14, R10.reuse, UR7, R11.reuse ;  /* 0x000000070a0e7c24 */ /* 0x140fe2000f8e020b */
[----:B------:R-:W-:Y:S01]  /*0fd0*/  ULEA UR11, UR4, UR5, 0x1 ;  /* 0x00000005040b7291 */ /* 0x000fe2000f8e083f */
[C-C-:B------:R-:W-:Y:S01]  /*0fe0*/  IMAD R22, R10.reuse, UR8, R11.reuse ;  /* 0x000000080a167c24 */ /* 0x140fe2000f8e020b */
[----:B------:R-:W-:Y:S01]  /*0ff0*/  UIADD3 UR4, UR4, UR5, URZ ;  /* 0x0000000504047290 */ /* 0x000fe2000fffe03f */
[----:B------:R-:W-:-:S02]  /*1000*/  IMAD R18, R10, UR9, R11 ;  /* 0x000000090a127c24 */ /* 0x000fc4000f8e020b */
[C-C-:B------:R-:W-:Y:S02]  /*1010*/  IMAD R24, R10.reuse, UR10, R11.reuse ;  /* 0x0000000a0a187c24 */ /* 0x140fe4000f8e020b */
[C-C-:B------:R-:W-:Y:S02]  /*1020*/  IMAD R26, R10.reuse, UR11, R11.reuse ;  /* 0x0000000b0a1a7c24 */ /* 0x140fe4000f8e020b */
[----:B------:R-:W-:Y:S02]  /*1030*/  IMAD R10, R10, UR4, R11 ;  /* 0x000000040a0a7c24 */ /* 0x000fe4000f8e020b */
[----:B------:R-:W-:Y:S02]  /*1040*/  IMAD.MOV.U32 R11, RZ, RZ, R13 ;  /* 0x000000ffff0b7224 */ /* 0x000fe400078e000d */
[--C-:B------:R-:W-:Y:S02]  /*1050*/  IMAD R12, R12, UR14, R3.reuse ;  /* 0x0000000e0c0c7c24 */ /* 0x100fe4000f8e0203 */
[----:B------:R-:W-:-:S02]  /*1060*/  IMAD R13, R14, UR14, R3 ;  /* 0x0000000e0e0d7c24 */ /* 0x000fc4000f8e0203 */
[--C-:B------:R-:W-:Y:S02]  /*1070*/  IMAD R22, R22, UR14, R3.reuse ;  /* 0x0000000e16167c24 */ /* 0x100fe4000f8e0203 */
[--C-:B------:R-:W-:Y:S02]  /*1080*/  IMAD R18, R18, UR14, R3.reuse ;  /* 0x0000000e12127c24 */ /* 0x100fe4000f8e0203 */
[--C-:B------:R-:W-:Y:S02]  /*1090*/  IMAD R24, R24, UR14, R3.reuse ;  /* 0x0000000e18187c24 */ /* 0x100fe4000f8e0203 */
[--C-:B------:R-:W-:Y:S02]  /*10a0*/  IMAD R26, R26, UR14, R3.reuse ;  /* 0x0000000e1a1a7c24 */ /* 0x100fe4000f8e0203 */
[----:B------:R-:W-:-:S07]  /*10b0*/  IMAD R10, R10, UR14, R3 ;  /* 0x0000000e0a0a7c24 */ /* 0x000fce000f8e0203 */
.L_x_101:
[----:B0-----:R-:W-:-:S13]  /*10c0*/  ISETP.GE.OR P1, PT, R11, R2, P0 ;  /* 0x000000020b00720c */ /* 0x001fda0000726670 */
[----:B------:R-:W0:Y:S08]  /*10d0*/  @!P1 LDC.64 R16, c[0x0][0x210] ;  /* 0x00008400ff109b82 */ /* 0x000e300000000a00 */
[----:B-1----:R-:W1:Y:S01]  /*10e0*/  @!P1 LDC.64 R14, c[0x0][0x218] ;  /* 0x00008600ff0e9b82 */ /* 0x002e620000000a00 */
[----:B0-----:R-:W-:-:S06]  /*10f0*/  @!P1 IMAD.WIDE R16, R20, 0x2, R16 ;  /* 0x0000000214109825 */ /* 0x001fcc00078e0210 */
[----:B------:R-:W2:Y:S01]  /*1100*/  @!P1 LDG.E.U16.CONSTANT R16, desc[UR12][R16.64] ;  /* 0x0000000c10109981 */ /* 0x000ea2000c1e9500 */
[----:B-1----:R-:W-:Y:S02]  /*1110*/  @!P1 IMAD.WIDE R28, R20, 0x2, R14 ;  /* 0x00000002141c9825 */ /* 0x002fe400078e020e */
[----:B------:R-:W0:Y:S04]  /*1120*/  @!P1 LDC.64 R14, c[0x0][0x250] ;  /* 0x00009400ff0e9b82 */ /* 0x000e280000000a00 */
[----:B------:R-:W3:Y:S01]  /*1130*/  @!P1 LDG.E.U16.CONSTANT R28, desc[UR12][R28.64] ;  /* 0x0000000c1c1c9981 */ /* 0x000ee2000c1e9500 */
[----:B--2---:R-:W-:Y:S02]  /*1140*/  @!P1 HADD2.F32 R21, -RZ, R16.H0_H0 ;  /* 0x20000010ff159230 */ /* 0x004fe40000004100 */
[----:B---3--:R-:W-:-:S03]  /*1150*/  @!P1 HADD2.F32 R23, -RZ, R28.H0_H0 ;  /* 0x2000001cff179230 */ /* 0x008fc60000004100 */
[----:B------:R-:W-:Y:S02]  /*1160*/  @!P1 FADD.FTZ R21, -R7, R21 ;  /* 0x0000001507159221 */ /* 0x000fe40000010100 */
[----:B-----5:R-:W-:-:S04]  /*1170*/  @!P1 FADD.FTZ R23, -R4, R23 ;  /* 0x0000001704179221 */ /* 0x020fc80000010100 */
[----:B------:R-:W-:Y:S01]  /*1180*/  @!P1 FFMA.FTZ R23, -R6, R23, R21 ;  /* 0x0000001706179223 */ /* 0x000fe20000010115 */
[----:B------:R-:W-:-:S03]  /*1190*/  IADD3 R21, R0, R11, RZ ;  /* 0x0000000b00157210 */ /* 0x000fc60007ffe0ff */
[----:B------:R-:W-:Y:S01]  /*11a0*/  @!P1 FMUL.FTZ R23, R5, R23 ;  /* 0x0000001705179220 */ /* 0x000fe20000410000 */
[----:B------:R-:W-:Y:S01]  /*11b0*/  ISETP.GE.OR P2, PT, R21, R2, P0 ;  /* 0x000000021500720c */ /* 0x000fe20000746670 */
[----:B0-----:R-:W-:-:S03]  /*11c0*/  @!P1 IMAD.WIDE R28, R20, 0x2, R14 ;  /* 0x00000002141c9825 */ /* 0x001fc600078e020e */
[----:B------:R-:W-:-:S04]  /*11d0*/  @!P1 F2FP.F16.F32.PACK_AB R23, RZ, R23 ;  /* 0x00000017ff17923e */ /* 0x000fc800000000ff */
[----:B------:R-:W-:-:S05]  /*11e0*/  PRMT R15, R23, 0x7610, R15 ;  /* 0x00007610170f7816 */ /* 0x000fca000000000f */
[----:B------:R0:W-:Y:S01]  /*11f0*/  @!P1 STG.E.U16 desc[UR12][R28.64], R15 ;  /* 0x0000000f1c009986 */ /* 0x0001e2000c10150c */
[----:B------:R-:W1:Y:S08]  /*1200*/  @!P2 LDC.64 R16, c[0x0][0x210] ;  /* 0x00008400ff10ab82 */ /* 0x000e700000000a00 */
[----:B0-----:R-:W0:Y:S01]  /*1210*/  @!P2 LDC.64 R14, c[0x0][0x218] ;  /* 0x00008600ff0eab82 */ /* 0x001e220000000a00 */
[----:B-1----:R-:W-:-:S06]  /*1220*/  @!P2 IMAD.WIDE R16, R10, 0x2, R16 ;  /* 0x000000020a10a825 */ /* 0x002fcc00078e0210 */
[----:B------:R-:W2:Y:S01]  /*1230*/  @!P2 LDG.E.U16.CONSTANT R16, desc[UR12][R16.64] ;  /* 0x0000000c1010a981 */ /* 0x000ea2000c1e9500 */
[----:B0-----:R-:W-:Y:S02]  /*1240*/  @!P2 IMAD.WIDE R28, R10, 0x2, R14 ;  /* 0x000000020a1ca825 */ /* 0x001fe400078e020e */
[----:B------:R-:W0:Y:S03]  /*1250*/  @!P2 LDC.64 R14, c[0x0][0x250] ;  /* 0x00009400ff0eab82 */ /* 0x000e260000000a00 */
[----:B------:R0:W3:Y:S01]  /*1260*/  @!P2 LDG.E.U16.CONSTANT R25, desc[UR12][R28.64] ;  /* 0x0000000c1c19a981 */ /* 0x0000e2000c1e9500 */
[----:B------:R-:W-:-:S05]  /*1270*/  IMAD.IADD R21, R0, 0x1, R21 ;  /* 0x0000000100157824 */ /* 0x000fca00078e0215 */
[----:B------:R-:W-:Y:S01]  /*1280*/  ISETP.GE.OR P1, PT, R21, R2, P0 ;  /* 0x000000021500720c */ /* 0x000fe20000726670 */
[----:B0-----:R-:W-:-:S04]  /*1290*/  @!P2 IMAD.WIDE R28, R10, 0x2, R14 ;  /* 0x000000020a1ca825 */ /* 0x001fc800078e020e */
[----:B--2---:R-:W-:-:S08]  /*12a0*/  @!P2 HADD2.F32 R23, -RZ, R16.H0_H0 ;  /* 0x20000010ff17a230 */ /* 0x004fd00000004100 */
[----:B------:R-:W0:Y:S01]  /*12b0*/  @!P1 LDC.64 R16, c[0x0][0x210] ;  /* 0x00008400ff109b82 */ /* 0x000e220000000a00 */
[----:B------:R-:W-:Y:S01]  /*12c0*/  @!P2 FADD.FTZ R23, -R7, R23 ;  /* 0x000000170717a221 */ /* 0x000fe20000010100 */
[----:B---3--:R-:W-:-:S05]  /*12d0*/  @!P2 HADD2.F32 R25, -RZ, R25.H0_H0 ;  /* 0x20000019ff19a230 */ /* 0x008fca0000004100 */
[----:B------:R-:W-:-:S04]  /*12e0*/  @!P2 FADD.FTZ R25, -R4, R25 ;  /* 0x000000190419a221 */ /* 0x000fc80000010100 */
[----:B------:R-:W-:-:S04]  /*12f0*/  @!P2 FFMA.FTZ R23, -R6, R25, R23 ;  /* 0x000000190617a223 */ /* 0x000fc80000010117 */
[----:B------:R-:W-:-:S05]  /*1300*/  @!P2 FMUL.FTZ R23, R5, R23 ;  /* 0x000000170517a220 */ /* 0x000fca0000410000 */
[----:B------:R-:W-:-:S04]  /*1310*/  @!P2 F2FP.F16.F32.PACK_AB R23, RZ, R23 ;  /* 0x00000017ff17a23e */ /* 0x000fc800000000ff */
[----:B------:R-:W-:-:S05]  /*1320*/  PRMT R15, R23, 0x7610, R15 ;  /* 0x00007610170f7816 */ /* 0x000fca000000000f */
[----:B------:R1:W-:Y:S02]  /*1330*/  @!P2 STG.E.U16 desc[UR12][R28.64], R15 ;  /* 0x0000000f1c00a986 */ /* 0x0003e4000c10150c */
[----:B-1----:R-:W1:Y:S01]  /*1340*/  @!P1 LDC.64 R14, c[0x0][0x218] ;  /* 0x00008600ff0e9b82 */ /* 0x002e620000000a00 */
[----:B0-----:R-:W-:-:S06]  /*1350*/  @!P1 IMAD.WIDE R16, R26, 0x2, R16 ;  /* 0x000000021a109825 */ /* 0x001fcc00078e0210 */
[----:B------:R-:W2:Y:S01]  /*1360*/  @!P1 LDG.E.U16.CONSTANT R16, desc[UR12][R16.64] ;  /* 0x0000000c10109981 */ /* 0x000ea2000c1e9500 */
[----:B-1----:R-:W-:Y:S02]  /*1370*/  @!P1 IMAD.WIDE R28, R26, 0x2, R14 ;  /* 0x000000021a1c9825 */ /* 0x002fe400078e020e */
[----:B------:R-:W0:Y:S03]  /*1380*/  @!P1 LDC.64 R14, c[0x0][0x250] ;  /* 0x00009400ff0e9b82 */ /* 0x000e260000000a00 */
[----:B------:R0:W3:Y:S01]  /*1390*/  @!P1 LDG.E.U16.CONSTANT R25, desc[UR12][R28.64] ;  /* 0x0000000c1c199981 */ /* 0x0000e2000c1e9500 */
[----:B------:R-:W-:-:S04]  /*13a0*/  IADD3 R21, R0, R21, RZ ;  /* 0x0000001500157210 */ /* 0x000fc80007ffe0ff */
        /* <DEDUP_REMOVED lines=91> */
[----:B------:R-:W0:Y:S01]  /*1960*/  @!P2 LDC.64 R28, c[0x0][0x250] ;  /* 0x00009400ff1cab82 */ /* 0x000e220000000a00 */
[----:B-1----:R-:W-:-:S06]  /*1970*/  @!P2 IMAD.WIDE R14, R13, 0x2, R14 ;  /* 0x000000020d0ea825 */ /* 0x002fcc00078e020e */
[----:B------:R-:W3:Y:S01]  /*1980*/  @!P2 LDG.E.U16.CONSTANT R14, desc[UR12][R14.64] ;  /* 0x0000000c0e0ea981 */ /* 0x000ee2000c1e9500 */
[----:B0-----:R-:W-:-:S04]  /*1990*/  @!P2 IMAD.WIDE R28, R13, 0x2, R28 ;  /* 0x000000020d1ca825 */ /* 0x001fc800078e021c */
[----:B------:R-:W-:-:S05]  /*19a0*/  VIADD R19, R19, 0x2 ;  /* 0x0000000213137836 */ /* 0x000fca0000000000 */
[----:B------:R-:W-:Y:S01]  /*19b0*/  ISETP.NE.AND P1, PT, R19, RZ, PT ;  /* 0x000000ff1300720c */ /* 0x000fe20003f25270 */
[C---:B------:R-:W-:Y:S01]  /*19c0*/  IMAD R20, R9.reuse, 0x8, R20 ;  /* 0x0000000809147824 */ /* 0x040fe200078e0214 */
[C---:B------:R-:W-:Y:S01]  /*19d0*/  LEA R10, R9.reuse, R10, 0x3 ;  /* 0x0000000a090a7211 */ /* 0x040fe200078e18ff */
[C---:B------:R-:W-:Y:S01]  /*19e0*/  IMAD R26, R9.reuse, 0x8, R26 ;  /* 0x00000008091a7824 */ /* 0x040fe200078e021a */
[C---:B------:R-:W-:Y:S01]  /*19f0*/  LEA R24, R9.reuse, R24, 0x3 ;  /* 0x0000001809187211 */ /* 0x040fe200078e18ff */
[C---:B------:R-:W-:Y:S01]  /*1a00*/  IMAD R18, R9.reuse, 0x8, R18 ;  /* 0x0000000809127824 */ /* 0x040fe200078e0212 */
[C---:B------:R-:W-:Y:S01]  /*1a10*/  LEA R12, R9.reuse, R12, 0x3 ;  /* 0x0000000c090c7211 */ /* 0x040fe200078e18ff */
[C---:B------:R-:W-:Y:S01]  /*1a20*/  IMAD R13, R9.reuse, 0x8, R13 ;  /* 0x00000008090d7824 */ /* 0x040fe200078e020d */
[----:B------:R-:W-:Y:S01]  /*1a30*/  LEA R22, R9, R22, 0x3 ;  /* 0x0000001609167211 */ /* 0x000fe200078e18ff */
[----:B--2---:R-:W-:-:S05]  /*1a40*/  @!P2 HADD2.F32 R23, -RZ, R16.H0_H0 ;  /* 0x20000010ff17a230 */ /* 0x004fca0000004100 */
[----:B------:R-:W-:Y:S01]  /*1a50*/  @!P2 FADD.FTZ R23, -R7, R23 ;  /* 0x000000170717a221 */ /* 0x000fe20000010100 */
[----:B---3--:R-:W-:-:S05]  /*1a60*/  @!P2 HADD2.F32 R25, -RZ, R14.H0_H0 ;  /* 0x2000000eff19a230 */ /* 0x008fca0000004100 */
[----:B------:R-:W-:-:S04]  /*1a70*/  @!P2 FADD.FTZ R25, -R4, R25 ;  /* 0x000000190419a221 */ /* 0x000fc80000010100 */
[----:B------:R-:W-:-:S04]  /*1a80*/  @!P2 FFMA.FTZ R23, -R6, R25, R23 ;  /* 0x000000190617a223 */ /* 0x000fc80000010117 */
[----:B------:R-:W-:-:S05]  /*1a90*/  @!P2 FMUL.FTZ R23, R5, R23 ;  /* 0x000000170517a220 */ /* 0x000fca0000410000 */
[----:B------:R-:W-:-:S05]  /*1aa0*/  @!P2 F2FP.F16.F32.PACK_AB R23, RZ, R23 ;  /* 0x00000017ff17a23e */ /* 0x000fca00000000ff */
[----:B------:R1:W-:Y:S01]  /*1ab0*/  @!P2 STG.E.U16 desc[UR12][R28.64], R23 ;  /* 0x000000171c00a986 */ /* 0x0003e2000c10150c */
[C---:B------:R-:W-:Y:S01]  /*1ac0*/  LEA R14, R0.reuse, R11, 0x3 ;  /* 0x0000000b000e7211 */ /* 0x040fe200078e18ff */
[----:B------:R-:W-:Y:S01]  /*1ad0*/  IMAD.IADD R11, R0, 0x1, R21 ;  /* 0x00000001000b7824 */ /* 0x000fe200078e0215 */
[----:B------:R-:W-:Y:S06]  /*1ae0*/  @P1 BRA `(.L_x_101) ;  /* 0xfffffff400741947 */ /* 0x000fec000383ffff */
[----:B------:R-:W-:-:S07]  /*1af0*/  MOV R13, R14 ;  /* 0x0000000e000d7202 */ /* 0x000fce0000000f00 */
.L_x_100:
[----:B------:R-:W-:-:S13]  /*1b00*/  ISETP.NE.AND P0, PT, R8, RZ, PT ;  /* 0x000000ff0800720c */ /* 0x000fda0003f05270 */
[----:B------:R-:W-:Y:S05]  /*1b10*/  @!P0 EXIT ;  /* 0x000000000000894d */ /* 0x000fea0003800000 */
[----:B------:R-:W-:Y:S01]  /*1b20*/  ULDC UR4, c[0x0][0x264] ;  /* 0x0000990000047ab9 */ /* 0x000fe20000000800 */
[----:B-1----:R-:W-:Y:S01]  /*1b30*/  IMAD.IADD R23, R20, 0x1, R9 ;  /* 0x0000000114177824 */ /* 0x002fe200078e0209 */
[----:B------:R-:W-:-:S04]  /*1b40*/  ISETP.GE.AND P0, PT, R3, UR4, PT ;  /* 0x0000000403007c0c */ /* 0x000fc8000bf06270 */
[----:B------:R-:W-:Y:S01]  /*1b50*/  ISETP.GE.OR P1, PT, R13, R2, P0 ;  /* 0x000000020d00720c */ /* 0x000fe20000726670 */
[----:B------:R-:W-:Y:S01]  /*1b60*/  IMAD.IADD R13, R0, 0x1, R13 ;  /* 0x00000001000d7824 */ /* 0x000fe200078e020d */
[----:B------:R-:W-:-:S04]  /*1b70*/  IADD3 R8, R23, R9, RZ ;  /* 0x0000000917087210 */ /* 0x000fc80007ffe0ff */
[----:B------:R-:W-:Y:S02]  /*1b80*/  IADD3 R3, R0, R13, RZ ;  /* 0x0000000d00037210 */ /* 0x000fe40007ffe0ff */
[-C--:B------:R-:W-:Y:S02]  /*1b90*/  ISETP.GE.OR P2, PT, R13, R2.reuse, P0 ;  /* 0x000000020d00720c */ /* 0x080fe40000746670 */
[----:B------:R-:W-:-:S03]  /*1ba0*/  ISETP.GE.OR P3, PT, R3, R2, P0 ;  /* 0x000000020300720c */ /* 0x000fc60000766670 */
[----:B------:R-:W0:Y:S08]  /*1bb0*/  @!P1 LDC.64 R24, c[0x0][0x210] ;  /* 0x00008400ff189b82 */ /* 0x000e300000000a00 */
[----:B------:R-:W1:Y:S08]  /*1bc0*/  @!P1 LDC.64 R12, c[0x0][0x218] ;  /* 0x00008600ff0c9b82 */ /* 0x000e700000000a00 */
[----:B------:R-:W2:Y:S08]  /*1bd0*/  @!P2 LDC.64 R18, c[0x0][0x210] ;  /* 0x00008400ff12ab82 */ /* 0x000eb00000000a00 */
[----:B------:R-:W3:Y:S01]  /*1be0*/  @!P2 LDC.64 R16, c[0x0][0x218] ;  /* 0x00008600ff10ab82 */ /* 0x000ee20000000a00 */
[----:B0-----:R-:W-:-:S05]  /*1bf0*/  @!P1 IMAD.WIDE R24, R20, 0x2, R24 ;  /* 0x0000000214189825 */ /* 0x001fca00078e0218 */
[----:B------:R0:W4:Y:S02]  /*1c00*/  @!P1 LDG.E.U16.CONSTANT R21, desc[UR12][R24.64] ;  /* 0x0000000c18159981 */ /* 0x000124000c1e9500 */
[----:B------:R-:W0:Y:S08]  /*1c10*/  @!P3 LDC.64 R14, c[0x0][0x210] ;  /* 0x00008400ff0ebb82 */ /* 0x000e300000000a00 */
[----:B------:R-:W0:Y:S01]  /*1c20*/  @!P3 LDC.64 R10, c[0x0][0x218] ;  /* 0x00008600ff0abb82 */ /* 0x000e220000000a00 */
[----:B-1----:R-:W-:-:S04]  /*1c30*/  @!P1 IMAD.WIDE R12, R20, 0x2, R12 ;  /* 0x00000002140c9825 */ /* 0x002fc800078e020c */
[C---:B--2---:R-:W-:Y:S02]  /*1c40*/  @!P2 IMAD.WIDE R18, R23.reuse, 0x2, R18 ;  /* 0x000000021712a825 */ /* 0x044fe400078e0212 */
[----:B------:R1:W2:Y:S01]  /*1c50*/  @!P1 LDG.E.U16.CONSTANT R12, desc[UR12][R12.64] ;  /* 0x0000000c0c0c9981 */ /* 0x0002a2000c1e9500 */
[----:B------:R-:W1:Y:S01]  /*1c60*/  @!P1 LDC.64 R28, c[0x0][0x250] ;  /* 0x00009400ff1c9b82 */ /* 0x000e620000000a00 */
[----:B---3--:R-:W-:Y:S02]  /*1c70*/  @!P2 IMAD.WIDE R16, R23, 0x2, R16 ;  /* 0x000000021710a825 */ /* 0x008fe400078e0210 */
[----:B------:R-:W3:Y:S04]  /*1c80*/  @!P2 LDG.E.U16.CONSTANT R18, desc[UR12][R18.64] ;  /* 0x0000000c1212a981 */ /* 0x000ee8000c1e9500 */
[----:B------:R-:W3:Y:S01]  /*1c90*/  @!P2 LDG.E.U16.CONSTANT R16, desc[UR12][R16.64] ;  /* 0x0000000c1010a981 */ /* 0x000ee2000c1e9500 */
[C---:B0-----:R-:W-:Y:S01]  /*1ca0*/  @!P3 IMAD.WIDE R14, R8.reuse, 0x2, R14 ;  /* 0x00000002080eb825 */ /* 0x041fe200078e020e */
[----:B------:R-:W0:Y:S05]  /*1cb0*/  @!P2 LDC.64 R24, c[0x0][0x250] ;  /* 0x00009400ff18ab82 */ /* 0x000e2a0000000a00 */
[----:B------:R-:W3:Y:S01]  /*1cc0*/  @!P3 LDG.E.U16.CONSTANT R14, desc[UR12][R14.64] ;  /* 0x0000000c0e0eb981 */ /* 0x000ee2000c1e9500 */
[----:B------:R-:W-:-:S02]  /*1cd0*/  @!P3 IMAD.WIDE R10, R8, 0x2, R10 ;  /* 0x00000002080ab825 */ /* 0x000fc400078e020a */
[----:B------:R-:W0:Y:S04]  /*1ce0*/  @!P3 LDC.64 R26, c[0x0][0x250] ;  /* 0x00009400ff1abb82 */ /* 0x000e280000000a00 */
[----:B------:R3:W3:Y:S01]  /*1cf0*/  @!P3 LDG.E.U16.CONSTANT R10, desc[UR12][R10.64] ;  /* 0x0000000c0a0ab981 */ /* 0x0006e2000c1e9500 */
[----:B------:R-:W-:-:S05]  /*1d00*/  IMAD.IADD R3, R0, 0x1, R3 ;  /* 0x0000000100037824 */ /* 0x000fca00078e0203 */
[----:B------:R-:W-:Y:S01]  /*1d10*/  ISETP.GE.OR P0, PT, R3, R2, P0 ;  /* 0x000000020300720c */ /* 0x000fe20000706670 */
[----:B-1----:R-:W-:-:S04]  /*1d20*/  @!P1 IMAD.WIDE R28, R20, 0x2, R28 ;  /* 0x00000002141c9825 */ /* 0x002fc800078e021c */
[----:B0-----:R-:W-:-:S04]  /*1d30*/  @!P2 IMAD.WIDE R24, R23, 0x2, R24 ;  /* 0x000000021718a825 */ /* 0x001fc800078e0218 */
[----:B------:R-:W-:-:S04]  /*1d40*/  @!P3 IMAD.WIDE R26, R8, 0x2, R26 ;  /* 0x00000002081ab825 */ /* 0x000fc800078e021a */
[----:B----4-:R-:W-:-:S05]  /*1d50*/  @!P1 HADD2.F32 R22, -RZ, R21.H0_H0 ;  /* 0x20000015ff169230 */ /* 0x010fca0000004100 */
[C---:B------:R-:W-:Y:S01]  /*1d60*/  @!P1 FADD.FTZ R13, -R7.reuse, R22 ;  /* 0x00000016070d9221 */ /* 0x040fe20000010100 */
[----:B--2---:R-:W-:Y:S02]  /*1d70*/  @!P1 HADD2.F32 R21, -RZ, R12.H0_H0 ;  /* 0x2000000cff159230 */ /* 0x004fe40000004100 */
[----:B---3--:R-:W-:Y:S02]  /*1d80*/  @!P2 HADD2.F32 R18, -RZ, R18.H0_H0 ;  /* 0x20000012ff12a230 */ /* 0x008fe40000004100 */
[----:B------:R-:W-:Y:S02]  /*1d90*/  @!P2 HADD2.F32 R12, -RZ, R16.H0_H0 ;  /* 0x20000010ff0ca230 */ /* 0x000fe40000004100 */
[C---:B-----5:R-:W-:Y:S01]  /*1da0*/  @!P1 FADD.FTZ R21, -R4.reuse, R21 ;  /* 0x0000001504159221 */ /* 0x060fe20000010100 */
[----:B------:R-:W-:Y:S01]  /*1db0*/  @!P2 FADD.FTZ R11, -R7, R18 ;  /* 0x00000012070ba221 */ /* 0x000fe20000010100 */
[----:B------:R-:W-:Y:S02]  /*1dc0*/  @!P3 HADD2.F32 R19, -RZ, R14.H0_H0 ;  /* 0x2000000eff13b230 */ /* 0x000fe40000004100 */
[----:B------:R-:W-:Y:S01]  /*1dd0*/  @!P2 FADD.FTZ R12, -R4, R12 ;  /* 0x0000000c040ca221 */ /* 0x000fe20000010100 */
[----:B------:R-:W-:-:S02]  /*1de0*/  @!P3 HADD2.F32 R17, -RZ, R10.H0_H0 ;  /* 0x2000000aff11b230 */ /* 0x000fc40000004100 */
[----:B------:R-:W-:Y:S01]  /*1df0*/  @!P3 FADD.FTZ R19, -R7, R19 ;  /* 0x000000130713b221 */ /* 0x000fe20000010100 */
[----:B------:R-:W-:Y:S02]  /*1e00*/  @!P1 FFMA.FTZ R10, -R6, R21, R13 ;  /* 0x00000015060a9223 */ /* 0x000fe4000001010d */
[----:B------:R-:W-:Y:S01]  /*1e10*/  @!P3 FADD.FTZ R14, -R4, R17 ;  /* 0x00000011040eb221 */ /* 0x000fe20000010100 */
[C---:B------:R-:W-:Y:S01]  /*1e20*/  @!P2 FFMA.FTZ R12, -R6.reuse, R12, R11 ;  /* 0x0000000c060ca223 */ /* 0x040fe2000001010b */
[C---:B------:R-:W-:Y:S02]  /*1e30*/  @!P1 FMUL.FTZ R10, R5.reuse, R10 ;  /* 0x0000000a050a9220 */ /* 0x040fe40000410000 */
[----:B------:R-:W-:Y:S01]  /*1e40*/  @!P3 FFMA.FTZ R14, -R6, R14, R19 ;  /* 0x0000000e060eb223 */ /* 0x000fe20000010113 */
[----:B------:R-:W-:-:S03]  /*1e50*/  @!P2 FMUL.FTZ R12, R5, R12 ;  /* 0x0000000c050ca220 */ /* 0x000fc60000410000 */
[----:B------:R-:W-:Y:S01]  /*1e60*/  @!P3 FMUL.FTZ R14, R5, R14 ;  /* 0x0000000e050eb220 */ /* 0x000fe20000410000 */
[----:B------:R-:W-:Y:S02]  /*1e70*/  @!P1 F2FP.F16.F32.PACK_AB R10, RZ, R10 ;  /* 0x0000000aff0a923e */ /* 0x000fe400000000ff */
[----:B------:R-:W-:Y:S02]  /*1e80*/  @!P2 F2FP.F16.F32.PACK_AB R12, RZ, R12 ;  /* 0x0000000cff0ca23e */ /* 0x000fe400000000ff */
[----:B------:R-:W-:Y:S01]  /*1e90*/  @!P3 F2FP.F16.F32.PACK_AB R14, RZ, R14 ;  /* 0x0000000eff0eb23e */ /* 0x000fe200000000ff */
[----:B------:R0:W-:Y:S04]  /*1ea0*/  @!P1 STG.E.U16 desc[UR12][R28.64], R10 ;  /* 0x0000000a1c009986 */ /* 0x0001e8000c10150c */
[----:B------:R0:W-:Y:S04]  /*1eb0*/  @!P2 STG.E.U16 desc[UR12][R24.64], R12 ;  /* 0x0000000c1800a986 */ /* 0x0001e8000c10150c */
[----:B------:R0:W-:Y:S01]  /*1ec0*/  @!P3 STG.E.U16 desc[UR12][R26.64], R14 ;  /* 0x0000000e1a00b986 */ /* 0x0001e2000c10150c */
[----:B------:R-:W-:Y:S05]  /*1ed0*/  @P0 EXIT ;  /* 0x000000000000094d */ /* 0x000fea0003800000 */
[----:B------:R-:W1:Y:S01]  /*1ee0*/  LDC.64 R2, c[0x0][0x210] ;  /* 0x00008400ff027b82 */ /* 0x000e620000000a00 */
[----:B------:R-:W-:-:S07]  /*1ef0*/  IADD3 R15, R8, R9, RZ ;  /* 0x00000009080f7210 */ /* 0x000fce0007ffe0ff */
[----:B0-----:R-:W0:Y:S01]  /*1f00*/  LDC.64 R10, c[0x0][0x218] ;  /* 0x00008600ff0a7b82 */ /* 0x001e220000000a00 */
[----:B-1----:R-:W-:-:S07]  /*1f10*/  IMAD.WIDE R8, R15, 0x2, R2 ;  /* 0x000000020f087825 */ /* 0x002fce00078e0202 */
[----:B------:R-:W1:Y:S01]  /*1f20*/  LDC.64 R2, c[0x0][0x250] ;  /* 0x00009400ff027b82 */ /* 0x000e620000000a00 */
[----:B------:R-:W2:Y:S01]  /*1f30*/  LDG.E.U16.CONSTANT R8, desc[UR12][R8.64] ;  /* 0x0000000c08087981 */ /* 0x000ea2000c1e9500 */
[----:B0-----:R-:W-:-:S06]  /*1f40*/  IMAD.WIDE R10, R15, 0x2, R10 ;  /* 0x000000020f0a7825 */ /* 0x001fcc00078e020a */
[----:B------:R-:W3:Y:S01]  /*1f50*/  LDG.E.U16.CONSTANT R10, desc[UR12][R10.64] ;  /* 0x0000000c0a0a7981 */ /* 0x000ee2000c1e9500 */
[----:B-1----:R-:W-:-:S04]  /*1f60*/  IMAD.WIDE R2, R15, 0x2, R2 ;  /* 0x000000020f027825 */ /* 0x002fc800078e0202 */
[----:B--2---:R-:W-:Y:S02]  /*1f70*/  HADD2.F32 R0, -RZ, R8.H0_H0 ;  /* 0x20000008ff007230 */ /* 0x004fe40000004100 */
[----:B---3--:R-:W-:-:S03]  /*1f80*/  HADD2.F32 R13, -RZ, R10.H0_H0 ;  /* 0x2000000aff0d7230 */ /* 0x008fc60000004100 */
[----:B------:R-:W-:Y:S02]  /*1f90*/  FADD.FTZ R7, -R7, R0 ;  /* 0x0000000007077221 */ /* 0x000fe40000010100 */
[----:B------:R-:W-:-:S04]  /*1fa0*/  FADD.FTZ R13, -R4, R13 ;  /* 0x0000000d040d7221 */ /* 0x000fc80000010100 */
[----:B------:R-:W-:-:S04]  /*1fb0*/  FFMA.FTZ R6, -R6, R13, R7 ;  /* 0x0000000d06067223 */ /* 0x000fc80000010107 */
[----:B------:R-:W-:-:S05]  /*1fc0*/  FMUL.FTZ R6, R5, R6 ;  /* 0x0000000605067220 */ /* 0x000fca0000410000 */
[----:B------:R-:W-:-:S05]  /*1fd0*/  F2FP.F16.F32.PACK_AB R6, RZ, R6 ;  /* 0x00000006ff06723e */ /* 0x000fca00000000ff */
[----:B------:R-:W-:Y:S01]  /*1fe0*/  STG.E.U16 desc[UR12][R2.64], R6 ;  /* 0x0000000602007986 */ /* 0x000fe2000c10150c */
[----:B------:R-:W-:Y:S05]  /*1ff0*/  EXIT ;  /* 0x000000000000794d */ /* 0x000fea0003800000 */
.L_x_102:
        /* <DEDUP_REMOVED lines=16> */
.L_x_1054:


//--------------------- .text._Z32batchnorm_backward_c_last_kernelIN3c104HalfEffLi4EEvPKT_S4_PKT0_S7_PKT1_S7_S7_PKiPS2_lii --------------------------
	.section	.text._Z32batchnorm_backward_c_last_kernelIN3c104HalfEffLi4EEvPKT_S4_PKT0_S7_PKT1_S7_S7_PKiPS2_lii,"ax",@progbits
	.align	128
        .global         _Z32batchnorm_backward_c_last_kernelIN3c104HalfEffLi4EEvPKT_S4_PKT0_S7_PKT1_S7_S7_PKiPS2_lii
        .type           _Z32batchnorm_backward_c_last_kernelIN3c104HalfEffLi4EEvPKT_S4_PKT0_S7_PKT1_S7_S7_PKiPS2_lii,@function
        .size           _Z32batchnorm_backward_c_last_kernelIN3c104HalfEffLi4EEvPKT_S4_PKT0_S7_PKT1_S7_S7_PKiPS2_lii,(.L_x_1055 - _Z32batchnorm_backward_c_last_kernelIN3c104HalfEffLi4EEvPKT_S4_PKT0_S7_PKT1_S7_S7_PKiPS2_lii)
        .other          _Z32batchnorm_backward_c_last_kernelIN3c104HalfEffLi4EEvPKT_S4_PKT0_S7_PKT1_S7_S7_PKiPS2_lii,@"STO_CUDA_ENTRY STV_DEFAULT"
_Z32batchnorm_backward_c_last_kernelIN3c104HalfEffLi4EEvPKT_S4_PKT0_S7_PKT1_S7_S7_PKiPS2_lii:
.text._Z32batchnorm_backward_c_last_kernelIN3c104HalfEffLi4EEvPKT_S4_PKT0_S7_PKT1_S7_S7_PKiPS2_lii:
        /* <DEDUP_REMOVED lines=31> */
.L_x_107:
        /* <DEDUP_REMOVED lines=57> */
.L_x_106:
        /* <DEDUP_REMOVED lines=36> */
.L_x_108:
[----:B------:R-:W-:-:S04]  /*07c0*/  ISETP.NE.U32.AND P1, PT, R0, RZ, PT ;  /* 0x000000ff0000720c */ /* 0x000fc80003f25070 */
[----:B------:R-:W-:-:S13]  /*07d0*/  ISETP.NE.OR.EX P0, PT, R6, RZ, P0, P1 ;  /* 0x000000ff0600720c */ /* 0x000fda0000705710 */
[----:B------:R-:W-:Y:S05]  /*07e0*/  @!P0 BRA `(.L_x_104) ;  /* 0x0000000000548947 */ /* 0x000fea0003800000 */
.L_x_105:
        /* <DEDUP_REMOVED lines=21> */
.L_x_104:
[----:B------:R-:W-:-:S04]  /*0940*/  ISETP.NE.U32.AND P0, PT, R7, RZ, PT ;  /* 0x000000ff0700720c */ /* 0x000fc80003f05070 */
[----:B------:R-:W-:-:S13]  /*0950*/  ISETP.NE.AND.EX P0, PT, RZ, RZ, PT, P0 ;  /* 0x000000ffff00720c */ /* 0x000fda0003f05300 */
[----:B------:R-:W-:Y:S05]  /*0960*/  @!P0 BRA `(.L_x_109) ;  /* 0x0000000000408947 */ /* 0x000fea0003800000 */
[----:B------:R-:W-:Y:S01]  /*0970*/  IADD3 R7, P0, RZ, -R7, RZ ;  /* 0x80000007ff077210 */ /* 0x000fe20007f1e0ff */
[----:B------:R-:W-:Y:S02]  /*0980*/  ULDC.64 UR6, c[0x0][0x248] ;  /* 0x0000920000067ab9 */ /* 0x000fe40000000a00 */
[----:B------:R-:W-:Y:S02]  /*0990*/  UIMAD.WIDE UR4, UR4, 0x4, UR6 ;  /* 0x00000004040478a5 */ /* 0x000fe4000f8e0206 */
[----:B------:R-:W-:-:S10]  /*09a0*/  IMAD.X R0, RZ, RZ, -0x1, P0 ;  /* 0xffffffffff007424 */ /* 0x000fd400000e06ff */
.L_x_110:
        /* <DEDUP_REMOVED lines=12> */
.L_x_109:
[----:B------:R0:W1:Y:S02]  /*0a70*/  I2F.S64 R9, R4 ;  /* 0x0000000400097312 */ /* 0x0000640000301400 */
.L_x_103:
[----:B------:R-:W-:Y:S01]  /*0a80*/  ULDC UR4, c[0x0][0x10] ;  /* 0x0000040000047ab9 */ /* 0x000fe20000000800 */
[----:B------:R-:W2:Y:S01]  /*0a90*/  LDC R10, c[0x0][0x4] ;  /* 0x00000100ff0a7b82 */ /* 0x000ea20000000800 */
[----:B------:R-:W-:Y:S01]  /*0aa0*/  ULDC UR5, c[0x0][0x260] ;  /* 0x0000980000057ab9 */ /* 0x000fe20000000800 */
[----:B------:R-:W-:Y:S01]  /*0ab0*/  ULDC.64 UR6, c[0x0][0x230] ;  /* 0x00008c0000067ab9 */ /* 0x000fe20000000a00 */
[----:B------:R-:W-:Y:S01]  /*0ac0*/  IMAD.U32 R2, RZ, RZ, UR5 ;  /* 0x00000005ff027e24 */ /* 0x000fe2000f8e00ff */
[----:B------:R-:W-:Y:S01]  /*0ad0*/  ULDC UR5, c[0x0][0x0] ;  /* 0x0000000000057ab9 */ /* 0x000fe20000000800 */
[----:B------:R-:W-:-:S03]  /*0ae0*/  ULDC.64 UR8, c[0x0][0x240] ;  /* 0x0000900000087ab9 */ /* 0x000fc60000000a00 */
[----:B------:R-:W-:Y:S01]  /*0af0*/  IADD3 R6, R2, -0x1, RZ ;  /* 0xffffffff02067810 */ /* 0x000fe20007ffe0ff */
[----:B------:R-:W3:Y:S01]  /*0b00*/  LDC.64 R22, c[0x0][0x228] ;  /* 0x00008a00ff167b82 */ /* 0x000ee20000000a00 */
        /* <DEDUP_REMOVED lines=14> */
[----:B------:R-:W-:Y:S02]  /*0bf0*/  IMAD.HI.U32 R4, R5, R13, R4 ;  /* 0x0000000d05047227 */ /* 0x000fe400078e0004 */
[----:B------:R-:W0:Y:S02]  /*0c00*/  S2R R5, SR_CTAID.X ;  /* 0x0000000000057919 */ /* 0x000e240000002500 */
[----:B------:R-:W-:Y:S02]  /*0c10*/  IMAD.MOV R8, RZ, RZ, -R8 ;  /* 0x000000ffff087224 */ /* 0x000fe400078e0a08 */
[----:B------:R-:W-:-:S04]  /*0c20*/  IMAD.HI.U32 R19, R4, R7, RZ ;  /* 0x0000000704137227 */ /* 0x000fc800078e00ff */
[----:B------:R-:W-:Y:S02]  /*0c30*/  IMAD R4, R19, R8, R7 ;  /* 0x0000000813047224 */ /* 0x000fe400078e0207 */
[----:B------:R-:W0:Y:S01]  /*0c40*/  S2R R8, SR_TID.X ;  /* 0x0000000000087919 */ /* 0x000e220000002100 */
[----:B------:R-:W2:Y:S02]  /*0c50*/  LDC.64 R6, c[0x0][0x238] ;  /* 0x00008e00ff067b82 */ /* 0x000ea40000000a00 */
[----:B------:R-:W-:-:S13]  /*0c60*/  ISETP.GT.U32.AND P1, PT, R11, R4, PT ;  /* 0x000000040b00720c */ /* 0x000fda0003f24070 */
[-C--:B------:R-:W-:Y:S01]  /*0c70*/  @!P1 IADD3 R4, R4, -R11.reuse, RZ ;  /* 0x8000000b04049210 */ /* 0x080fe20007ffe0ff */
[----:B------:R-:W-:Y:S01]  /*0c80*/  @!P1 VIADD R19, R19, 0x1 ;  /* 0x0000000113139836 */ /* 0x000fe20000000000 */
[----:B------:R-:W-:Y:S02]  /*0c90*/  ISETP.NE.AND P1, PT, R3, RZ, PT ;  /* 0x000000ff0300720c */ /* 0x000fe40003f25270 */
[----:B------:R-:W-:-:S13]  /*0ca0*/  ISETP.GE.U32.AND P0, PT, R4, R11, PT ;  /* 0x0000000b0400720c */ /* 0x000fda0003f06070 */
[----:B------:R-:W-:Y:S01]  /*0cb0*/  @P0 VIADD R19, R19, 0x1 ;  /* 0x0000000113130836 */ /* 0x000fe20000000000 */
[----:B------:R-:W-:-:S04]  /*0cc0*/  ISETP.NE.U32.AND P0, PT, RZ, UR6, PT ;  /* 0x00000006ff007c0c */ /* 0x000fc8000bf05070 */
[----:B------:R-:W-:Y:S02]  /*0cd0*/  @!P2 IADD3 R19, -R19, RZ, RZ ;  /* 0x000000ff1313a210 */ /* 0x000fe40007ffe1ff */
[----:B------:R-:W-:Y:S01]  /*0ce0*/  @!P1 LOP3.LUT R19, RZ, R3, RZ, 0x33, !PT ;  /* 0x00000003ff139212 */ /* 0x000fe200078e33ff */
[----:B0-----:R-:W-:Y:S01]  /*0cf0*/  IMAD R3, R5, UR5, R8 ;  /* 0x0000000505037c24 */ /* 0x001fe2000f8e0208 */
[----:B------:R-:W-:Y:S02]  /*0d00*/  ISETP.NE.AND.EX P0, PT, RZ, UR7, PT, P0 ;  /* 0x00000007ff007c0c */ /* 0x000fe4000bf05300 */
[----:B------:R-:W-:Y:S02]  /*0d10*/  ISETP.GE.AND P1, PT, R19, RZ, PT ;  /* 0x000000ff1300720c */ /* 0x000fe40003f26270 */
[----:B------:R-:W-:Y:S02]  /*0d20*/  LEA R14, P2, R3, UR8, 0x2 ;  /* 0x00000008030e7c11 */ /* 0x000fe4000f8410ff */
[----:B------:R-:W-:-:S09]  /*0d30*/  SHF.R.S32.HI R8, RZ, 0x1f, R3 ;  /* 0x0000001fff087819 */ /* 0x000fd20000011403 */
[----:B--23--:R-:W-:Y:S05]  /*0d40*/  @!P1 EXIT ;  /* 0x000000000000994d */ /* 0x00cfea0003800000 */
[----:B------:R-:W0:Y:S01]  /*0d50*/  LDC.64 R4, c[0x0][0x220] ;  /* 0x00008800ff047b82 */ /* 0x000e220000000a00 */
[C---:B------:R-:W-:Y:S01]  /*0d60*/  IMAD.WIDE R22, R3.reuse, 0x4, R22 ;  /* 0x0000000403167825 */ /* 0x040fe200078e0216 */
[C---:B------:R-:W-:Y:S02]  /*0d70*/  LEA.HI.X R15, R3.reuse, UR9, R8, 0x2, P2 ;  /* 0x00000009030f7c11 */ /* 0x040fe400090f1408 */
[C---:B------:R-:W-:Y:S01]  /*0d80*/  @P0 LEA R12, P1, R3.reuse, UR6, 0x2 ;  /* 0x00000006030c0c11 */ /* 0x040fe2000f8210ff */
[----:B------:R-:W-:-:S04]  /*0d90*/  IMAD.WIDE R20, R3, 0x4, R6 ;  /* 0x0000000403147825 */ /* 0x000fc800078e0206 */
[----:B------:R-:W-:Y:S01]  /*0da0*/  IMAD.MOV.U32 R25, RZ, RZ, 0x3f800000 ;  /* 0x3f800000ff197424 */ /* 0x000fe200078e00ff */
[----:B------:R-:W2:Y:S01]  /*0db0*/  LDG.E.CONSTANT R22, desc[UR12][R22.64] ;  /* 0x0000000c16167981 */ /* 0x000ea2000c1e9900 */
[C---:B------:R-:W-:Y:S01]  /*0dc0*/  @P0 LEA.HI.X R13, R3.reuse, UR7, R8, 0x2, P1 ;  /* 0x00000007030d0c11 */ /* 0x040fe200088f1408 */
[----:B------:R-:W3:Y:S01]  /*0dd0*/  S2R R11, SR_TID.Y ;  /* 0x00000000000b7919 */ /* 0x000ee20000002200 */
[----:B------:R-:W3:Y:S01]  /*0de0*/  S2UR UR5, SR_CTAID.Y ;  /* 0x00000000000579c3 */ /* 0x000ee20000002600 */
[----:B-1----:R-:W1:Y:S01]  /*0df0*/  MUFU.RCP R9, R9 ;  /* 0x0000000900097308 */ /* 0x002e620000001000 */
[----:B------:R-:W-:Y:S01]  /*0e00*/  ULDC UR14, c[0x0][0x264] ;  /* 0x00009900000e7ab9 */ /* 0x000fe20000000800 */
[----:B------:R-:W4:Y:S04]  /*0e10*/  LDG.E.CONSTANT R14, desc[UR12][R14.64] ;  /* 0x0000000c0e0e7981 */ /* 0x000f28000c1e9900 */
[----:B------:R-:W4:Y:S01]  /*0e20*/  LDG.E.CONSTANT R7, desc[UR12][R20.64] ;  /* 0x0000000c14077981 */ /* 0x000f22000c1e9900 */
[----:B0-----:R-:W-:-:S03]  /*0e30*/  IMAD.WIDE R16, R3, 0x4, R4 ;  /* 0x0000000403107825 */ /* 0x001fc600078e0204 */
[----:B------:R3:W4:Y:S04]  /*0e40*/  @P0 LDG.E.CONSTANT R25, desc[UR12][R12.64] ;  /* 0x0000000c0c190981 */ /* 0x000728000c1e9900 */
[----:B------:R0:W5:Y:S01]  /*0e50*/  LDG.E.CONSTANT R4, desc[UR12][R16.64] ;  /* 0x0000000c10047981 */ /* 0x000162000c1e9900 */
[C---:B------:R-:W-:Y:S02]  /*0e60*/  ISETP.NE.AND P0, PT, R19.reuse, RZ, PT ;  /* 0x000000ff1300720c */ /* 0x040fe40003f05270 */
[----:B------:R-:W-:-:S04]  /*0e70*/  IADD3 R8, R19, 0x1, RZ ;  /* 0x0000000113087810 */ /* 0x000fc80007ffe0ff */
[----:B------:R-:W-:Y:S01]  /*0e80*/  LOP3.LUT R8, R8, 0x1, RZ, 0xc0, !PT ;  /* 0x0000000108087812 */ /* 0x000fe200078ec0ff */
[----:B---3--:R-:W-:-:S04]  /*0e90*/  IMAD R13, R10, UR5, R11 ;  /* 0x000000050a0d7c24 */ /* 0x008fc8000f8e020b */
[----:B------:R-:W-:Y:S02]  /*0ea0*/  IMAD R20, R13, UR14, R3 ;  /* 0x0000000e0d147c24 */ /* 0x000fe4000f8e0203 */
[----:B--2---:R-:W-:-:S04]  /*0eb0*/  FMUL.FTZ R5, R22, R22 ;  /* 0x0000001616057220 */ /* 0x004fc80000410000 */
[----:B----4-:R-:W-:-:S04]  /*0ec0*/  FMUL.FTZ R6, R14, R5 ;  /* 0x000000050e067220 */ /* 0x010fc80000410000 */
[-C--:B-1----:R-:W-:Y:S01]  /*0ed0*/  FMUL.FTZ R6, R6, R9.reuse ;  /* 0x0000000906067220 */ /* 0x082fe20000410000 */
[----:B------:R-:W-:Y:S01]  /*0ee0*/  FMUL.FTZ R7, R7, R9 ;  /* 0x0000000907077220 */ /* 0x000fe20000410000 */
[----:B------:R-:W-:Y:S02]  /*0ef0*/  IMAD R9, R0, UR14, RZ ;  /* 0x0000000e00097c24 */ /* 0x000fe4000f8e02ff */
[----:B------:R-:W-:Y:S01]  /*0f00*/  FMUL.FTZ R5, R22, R25 ;  /* 0x0000001916057220 */ /* 0x000fe20000410000 */
[----:B0-----:R-:W-:Y:S06]  /*0f10*/  @!P0 BRA `(.L_x_111) ;  /* 0x0000000800f48947 */ /* 0x001fec0003800000 */
        /* <DEDUP_REMOVED lines=25> */
.L_x_112:
        /* <DEDUP_REMOVED lines=164> */
.L_x_111:
        /* <DEDUP_REMOVED lines=80> */
.L_x_113:
        /* <DEDUP_REMOVED lines=9> */
.L_x_1055:


//--------------------- .text._Z32batchnorm_backward_c_last_kernelIfffLi4EEvPKT_S2_PKT0_S5_PKT1_S5_S5_PKiPS0_lii --------------------------
	.section	.text._Z32batchnorm_backward_c_last_kernelIfffLi4EEvPKT_S2_PKT0_S5_PKT1_S5_S5_PKiPS0_lii,"ax",@progbits
	.align	128
        .global         _Z32batchnorm_backward_c_last_kernelIfffLi4EEvPKT_S2_PKT0_S5_PKT1_S5_S5_PKiPS0_lii
        .type           _Z32batchnorm_backward_c_last_kernelIfffLi4EEvPKT_S2_PKT0_S5_PKT1_S5_S5_PKiPS0_lii,@function
        .size           _Z32batchnorm_backward_c_last_kernelIfffLi4EEvPKT_S2_PKT0_S5_PKT1_S5_S5_PKiPS0_lii,(.L_x_1056 - _Z32batchnorm_backward_c_last_kernelIfffLi4EEvPKT_S2_PKT0_S5_PKT1_S5_S5_PKiPS0_lii)
        .other          _Z32batchnorm_backward_c_last_kernelIfffLi4EEvPKT_S2_PKT0_S5_PKT1_S5_S5_PKiPS0_lii,@"STO_CUDA_ENTRY STV_DEFAULT"
_Z32batchnorm_backward_c_last_kernelIfffLi4EEvPKT_S2_PKT0_S5_PKT1_S5_S5_PKiPS0_lii:
.text._Z32batchnorm_backward_c_last_kernelIfffLi4EEvPKT_S2_PKT0_S5_PKT1_S5_S5_PKiPS0_lii:
        /* <DEDUP_REMOVED lines=31> */
.L_x_118:
        /* <DEDUP_REMOVED lines=57> */
.L_x_117:
        /* <DEDUP_REMOVED lines=36> */
.L_x_119:
[----:B------:R-:W-:-:S04]  /*07c0*/  ISETP.NE.U32.AND P1, PT, R0, RZ, PT ;  /* 0x000000ff0000720c */ /* 0x000fc80003f25070 */
[----:B------:R-:W-:-:S13]  /*07d0*/  ISETP.NE.OR.EX P0, PT, R6, RZ, P0, P1 ;  /* 0x000000ff0600720c */ /* 0x000fda0000705710 */
[----:B------:R-:W-:Y:S05]  /*07e0*/  @!P0 BRA `(.L_x_115) ;  /* 0x0000000000548947 */ /* 0x000fea0003800000 */
.L_x_116:
        /* <DEDUP_REMOVED lines=21> */
.L_x_115:
[----:B------:R-:W-:-:S04]  /*0940*/  ISETP.NE.U32.AND P0, PT, R7, RZ, PT ;  /* 0x000000ff0700720c */ /* 0x000fc80003f05070 */
[----:B------:R-:W-:-:S13]  /*0950*/  ISETP.NE.AND.EX P0, PT, RZ, RZ, PT, P0 ;  /* 0x000000ffff00720c */ /* 0x000fda0003f05300 */
[----:B------:R-:W-:Y:S05]  /*0960*/  @!P0 BRA `(.L_x_120) ;  /* 0x0000000000408947 */ /* 0x000fea0003800000 */
[----:B------:R-:W-:Y:S01]  /*0970*/  IADD3 R7, P0, RZ, -R7, RZ ;  /* 0x80000007ff077210 */ /* 0x000fe20007f1e0ff */
[----:B------:R-:W-:Y:S02]  /*0980*/  ULDC.64 UR6, c[0x0][0x248] ;  /* 0x0000920000067ab9 */ /* 0x000fe40000000a00 */
[----:B------:R-:W-:Y:S02]  /*0990*/  UIMAD.WIDE UR4, UR4, 0x4, UR6 ;  /* 0x00000004040478a5 */ /* 0x000fe4000f8e0206 */
[----:B------:R-:W-:-:S10]  /*09a0*/  IMAD.X R0, RZ, RZ, -0x1, P0 ;  /* 0xffffffffff007424 */ /* 0x000fd400000e06ff */
.L_x_121:
        /* <DEDUP_REMOVED lines=12> */
.L_x_120:
[----:B------:R0:W1:Y:S02]  /*0a70*/  I2F.S64 R9, R4 ;  /* 0x0000000400097312 */ /* 0x0000640000301400 */
.L_x_114:
        /* <DEDUP_REMOVED lines=62> */
[C---:B------:R-:W-:Y:S01]  /*0e60*/  ISETP.NE.AND P0, PT, R19.reuse, RZ, PT ;  /* 0x000000ff1300720c */ /* 0x040fe20003f05270 */
[----:B------:R-:W-:-:S05]  /*0e70*/  VIADD R8, R19, 0x1 ;  /* 0x0000000113087836 */ /* 0x000fca0000000000 */
        /* <DEDUP_REMOVED lines=26> */
[----:B------:R-:W-:Y:S01]  /*1020*/  IMAD R10, R10, UR4, R11 ;  /* 0x000000040a0a7c24 */ /* 0x000fe2000f8e020b */
[----:B------:R-:W-:Y:S01]  /*1030*/  MOV R11, R13 ;  /* 0x0000000d000b7202 */ /* 0x000fe20000000f00 */
[--C-:B------:R-:W-:Y:S02]  /*1040*/  IMAD R12, R12, UR14, R3.reuse ;  /* 0x0000000e0c0c7c24 */ /* 0x100fe4000f8e0203 */
[--C-:B------:R-:W-:Y:S02]  /*1050*/  IMAD R13, R14, UR14, R3.reuse ;  /* 0x0000000e0e0d7c24 */ /* 0x100fe4000f8e0203 */
[----:B------:R-:W-:-:S02]  /*1060*/  IMAD R22, R22, UR14, R3 ;  /* 0x0000000e16167c24 */ /* 0x000fc4000f8e0203 */
[--C-:B------:R-:W-:Y:S02]  /*1070*/  IMAD R18, R18, UR14, R3.reuse ;  /* 0x0000000e12127c24 */ /* 0x100fe4000f8e0203 */
[--C-:B------:R-:W-:Y:S02]  /*1080*/  IMAD R24, R24, UR14, R3.reuse ;  /* 0x0000000e18187c24 */ /* 0x100fe4000f8e0203 */
[--C-:B------:R-:W-:Y:S02]  /*1090*/  IMAD R26, R26, UR14, R3.reuse ;  /* 0x0000000e1a1a7c24 */ /* 0x100fe4000f8e0203 */
[----:B------:R-:W-:-:S07]  /*10a0*/  IMAD R10, R10, UR14, R3 ;  /* 0x0000000e0a0a7c24 */ /* 0x000fce000f8e0203 */
.L_x_123:
[----:B0-----:R-:W-:-:S13]  /*10b0*/  ISETP.GE.OR P1, PT, R11, R2, P0 ;  /* 0x000000020b00720c */ /* 0x001fda0000726670 */
[----:B------:R-:W0:Y:S01]  /*10c0*/  @!P1 LDC.64 R16, c[0x0][0x210] ;  /* 0x00008400ff109b82 */ /* 0x000e220000000a00 */
[----:B------:R-:W-:-:S07]  /*10d0*/  IMAD.IADD R21, R0, 0x1, R11 ;  /* 0x0000000100157824 */ /* 0x000fce00078e020b */
[----:B-1----:R-:W1:Y:S01]  /*10e0*/  @!P1 LDC.64 R14, c[0x0][0x218] ;  /* 0x00008600ff0e9b82 */ /* 0x002e620000000a00 */
[----:B0-----:R-:W-:-:S06]  /*10f0*/  @!P1 IMAD.WIDE R16, R20, 0x4, R16 ;  /* 0x0000000414109825 */ /* 0x001fcc00078e0210 */
[----:B------:R-:W2:Y:S01]  /*1100*/  @!P1 LDG.E.CONSTANT R16, desc[UR12][R16.64] ;  /* 0x0000000c10109981 */ /* 0x000ea2000c1e9900 */
[----:B------:R-:W-:Y:S01]  /*1110*/  ISETP.GE.OR P2, PT, R21, R2, P0 ;  /* 0x000000021500720c */ /* 0x000fe20000746670 */
[----:B-1----:R-:W-:-:S05]  /*1120*/  @!P1 IMAD.WIDE R14, R20, 0x4, R14 ;  /* 0x00000004140e9825 */ /* 0x002fca00078e020e */
[----:B------:R0:W3:Y:S02]  /*1130*/  @!P1 LDG.E.CONSTANT R25, desc[UR12][R14.64] ;  /* 0x0000000c0e199981 */ /* 0x0000e4000c1e9900 */
[----:B0-----:R-:W0:Y:S01]  /*1140*/  @!P1 LDC.64 R14, c[0x0][0x250] ;  /* 0x00009400ff0e9b82 */ /* 0x001e220000000a00 */
[----:B--2---:R-:W-:-:S07]  /*1150*/  @!P1 FADD.FTZ R23, -R7, R16 ;  /* 0x0000001007179221 */ /* 0x004fce0000010100 */
[----:B------:R-:W1:Y:S02]  /*1160*/  @!P2 LDC.64 R16, c[0x0][0x210] ;  /* 0x00008400ff10ab82 */ /* 0x000e640000000a00 */
[----:B-1----:R-:W-:-:S06]  /*1170*/  @!P2 IMAD.WIDE R16, R10, 0x4, R16 ;  /* 0x000000040a10a825 */ /* 0x002fcc00078e0210 */
[----:B------:R-:W2:Y:S01]  /*1180*/  @!P2 LDG.E.CONSTANT R16, desc[UR12][R16.64] ;  /* 0x0000000c1010a981 */ /* 0x000ea2000c1e9900 */
[----:B---3-5:R-:W-:Y:S01]  /*1190*/  @!P1 FADD.FTZ R25, -R4, R25 ;  /* 0x0000001904199221 */ /* 0x028fe20000010100 */
[----:B0-----:R-:W-:Y:S02]  /*11a0*/  @!P1 IMAD.WIDE R28, R20, 0x4, R14 ;  /* 0x00000004141c9825 */ /* 0x001fe400078e020e */
[----:B------:R-:W0:Y:S02]  /*11b0*/  @!P2 LDC.64 R14, c[0x0][0x218] ;  /* 0x00008600ff0eab82 */ /* 0x000e240000000a00 */
[----:B------:R-:W-:Y:S01]  /*11c0*/  @!P1 FFMA.FTZ R23, -R6, R25, R23 ;  /* 0x0000001906179223 */ /* 0x000fe20000010117 */
[----:B------:R-:W-:-:S03]  /*11d0*/  IMAD.IADD R21, R0, 0x1, R21 ;  /* 0x0000000100157824 */ /* 0x000fc600078e0215 */
[----:B------:R-:W-:-:S05]  /*11e0*/  @!P1 FMUL.FTZ R23, R5, R23 ;  /* 0x0000001705179220 */ /* 0x000fca0000410000 */
[----:B------:R0:W-:Y:S01]  /*11f0*/  @!P1 STG.E desc[UR12][R28.64], R23 ;  /* 0x000000171c009986 */ /* 0x0001e2000c10190c */
[----:B------:R-:W-:Y:S01]  /*1200*/  ISETP.GE.OR P1, PT, R21, R2, P0 ;  /* 0x000000021500720c */ /* 0x000fe20000726670 */
[----:B0-----:R-:W-:Y:S02]  /*1210*/  @!P2 IMAD.WIDE R28, R10, 0x4, R14 ;  /* 0x000000040a1ca825 */ /* 0x001fe400078e020e */
[----:B------:R-:W0:Y:S03]  /*1220*/  @!P2 LDC.64 R14, c[0x0][0x250] ;  /* 0x00009400ff0eab82 */ /* 0x000e260000000a00 */
[----:B------:R-:W3:Y:S01]  /*1230*/  @!P2 LDG.E.CONSTANT R27, desc[UR12][R28.64] ;  /* 0x0000000c1c1ba981 */ /* 0x000ee2000c1e9900 */
[----:B--2---:R-:W-:-:S06]  /*1240*/  @!P2 FADD.FTZ R25, -R7, R16 ;  /* 0x000000100719a221 */ /* 0x004fcc0000010100 */
[----:B------:R-:W1:Y:S02]  /*1250*/  @!P1 LDC.64 R16, c[0x0][0x210] ;  /* 0x00008400ff109b82 */ /* 0x000e640000000a00 */
[----:B-1----:R-:W-:-:S06]  /*1260*/  @!P1 IMAD.WIDE R16, R26, 0x4, R16 ;  /* 0x000000041a109825 */ /* 0x002fcc00078e0210 */
[----:B------:R-:W2:Y:S01]  /*1270*/  @!P1 LDG.E.CONSTANT R16, desc[UR12][R16.64] ;  /* 0x0000000c10109981 */ /* 0x000ea2000c1e9900 */
[----:B---3--:R-:W-:Y:S01]  /*1280*/  @!P2 FADD.FTZ R27, -R4, R27 ;  /* 0x0000001b041ba221 */ /* 0x008fe20000010100 */
[----:B0-----:R-:W-:Y:S02]  /*1290*/  @!P2 IMAD.WIDE R28, R10, 0x4, R14 ;  /* 0x000000040a1ca825 */ /* 0x001fe400078e020e */
[----:B------:R-:W0:Y:S02]  /*12a0*/  @!P1 LDC.64 R14, c[0x0][0x218] ;  /* 0x00008600ff0e9b82 */ /* 0x000e240000000a00 */
[----:B------:R-:W-:Y:S01]  /*12b0*/  @!P2 FFMA.FTZ R25, -R6, R27, R25 ;  /* 0x0000001b0619a223 */ /* 0x000fe20000010119 */
[----:B------:R-:W-:-:S03]  /*12c0*/  IADD3 R21, R0, R21, RZ ;  /* 0x0000001500157210 */ /* 0x000fc60007ffe0ff */
        /* <DEDUP_REMOVED lines=35> */
[----:B------:R0:W3:Y:S01]  /*1500*/  @!P1 LDG.E.CONSTANT R27, desc[UR12][R28.64] ;  /* 0x0000000c1c1b9981 */ /* 0x0000e2000c1e9900 */
[----:B--2---:R-:W-:-:S06]  /*1510*/  @!P1 FADD.FTZ R23, -R7, R16 ;  /* 0x0000001007179221 */ /* 0x004fcc0000010100 */
[----:B------:R-:W1:Y:S02]  /*1520*/  @!P2 LDC.64 R16, c[0x0][0x210] ;  /* 0x00008400ff10ab82 */ /* 0x000e640000000a00 */
[----:B-1----:R-:W-:-:S06]  /*1530*/  @!P2 IMAD.WIDE R16, R18, 0x4, R16 ;  /* 0x000000041210a825 */ /* 0x002fcc00078e0210 */
[----:B------:R-:W2:Y:S01]  /*1540*/  @!P2 LDG.E.CONSTANT R16, desc[UR12][R16.64] ;  /* 0x0000000c1010a981 */ /* 0x000ea2000c1e9900 */
[----:B0-----:R-:W-:Y:S02]  /*1550*/  @!P1 IMAD.WIDE R28, R12, 0x4, R14 ;  /* 0x000000040c1c9825 */ /* 0x001fe400078e020e */
[----:B------:R-:W0:Y:S02]  /*1560*/  @!P2 LDC.64 R14, c[0x0][0x218] ;  /* 0x00008600ff0eab82 */ /* 0x000e240000000a00 */
[----:B---3--:R-:W-:-:S04]  /*1570*/  @!P1 FADD.FTZ R27, -R4, R27 ;  /* 0x0000001b041b9221 */ /* 0x008fc80000010100 */
[----:B------:R-:W-:Y:S01]  /*1580*/  @!P1 FFMA.FTZ R23, -R6, R27, R23 ;  /* 0x0000001b06179223 */ /* 0x000fe20000010117 */
[----:B------:R-:W-:-:S03]  /*1590*/  IADD3 R21, R0, R21, RZ ;  /* 0x0000001500157210 */ /* 0x000fc60007ffe0ff */
        /* <DEDUP_REMOVED lines=13> */
[----:B------:R-:W-:-:S04]  /*1670*/  @!P2 FFMA.FTZ R25, -R6, R27, R25 ;  /* 0x0000001b0619a223 */ /* 0x000fc80000010119 */
[----:B------:R-:W-:-:S05]  /*1680*/  @!P2 FMUL.FTZ R25, R5, R25 ;  /* 0x000000190519a220 */ /* 0x000fca0000410000 */
[----:B------:R0:W-:Y:S01]  /*1690*/  @!P2 STG.E desc[UR12][R28.64], R25 ;  /* 0x000000191c00a986 */ /* 0x0001e2000c10190c */
[----:B------:R-:W-:Y:S02]  /*16a0*/  IMAD.IADD R21, R0, 0x1, R21 ;  /* 0x0000000100157824 */ /* 0x000fe400078e0215 */
[C---:B0-----:R-:W-:Y:S02]  /*16b0*/  @!P1 IMAD.WIDE R28, R22.reuse, 0x4, R14 ;  /* 0x00000004161c9825 */ /* 0x041fe400078e020e */
[----:B------:R-:W0:Y:S01]  /*16c0*/  @!P1 LDC.64 R14, c[0x0][0x250] ;  /* 0x00009400ff0e9b82 */ /* 0x000e220000000a00 */
[----:B------:R-:W-:Y:S02]  /*16d0*/  ISETP.GE.OR P2, PT, R21, R2, P0 ;  /* 0x000000021500720c */ /* 0x000fe40000746670 */
[----:B------:R0:W3:Y:S02]  /*16e0*/  @!P1 LDG.E.CONSTANT R27, desc[UR12][R28.64] ;  /* 0x0000000c1c1b9981 */ /* 0x0000e4000c1e9900 */
[----:B0-----:R-:W-:-:S09]  /*16f0*/  @!P1 IMAD.WIDE R28, R22, 0x4, R14 ;  /* 0x00000004161c9825 */ /* 0x001fd200078e020e */
[----:B------:R-:W0:Y:S02]  /*1700*/  @!P2 LDC.64 R14, c[0x0][0x218] ;  /* 0x00008600ff0eab82 */ /* 0x000e240000000a00 */
[----:B0-----:R-:W-:-:S06]  /*1710*/  @!P2 IMAD.WIDE R14, R13, 0x4, R14 ;  /* 0x000000040d0ea825 */ /* 0x001fcc00078e020e */
[----:B------:R-:W4:Y:S01]  /*1720*/  @!P2 LDG.E.CONSTANT R15, desc[UR12][R14.64] ;  /* 0x0000000c0e0fa981 */ /* 0x000f22000c1e9900 */
[----:B--2---:R-:W-:Y:S02]  /*1730*/  @!P1 FADD.FTZ R23, -R7, R16 ;  /* 0x0000001007179221 */ /* 0x004fe40000010100 */
[----:B------:R-:W0:Y:S02]  /*1740*/  @!P2 LDC.64 R16, c[0x0][0x210] ;  /* 0x00008400ff10ab82 */ /* 0x000e240000000a00 */
[----:B0-----:R-:W-:-:S06]  /*1750*/  @!P2 IMAD.WIDE R16, R13, 0x4, R16 ;  /* 0x000000040d10a825 */ /* 0x001fcc00078e0210 */
[----:B------:R-:W2:Y:S01]  /*1760*/  @!P2 LDG.E.CONSTANT R16, desc[UR12][R16.64] ;  /* 0x0000000c1010a981 */ /* 0x000ea2000c1e9900 */
[----:B---3--:R-:W-:-:S04]  /*1770*/  @!P1 FADD.FTZ R27, -R4, R27 ;  /* 0x0000001b041b9221 */ /* 0x008fc80000010100 */
[----:B------:R-:W-:-:S04]  /*1780*/  @!P1 FFMA.FTZ R23, -R6, R27, R23 ;  /* 0x0000001b06179223 */ /* 0x000fc80000010117 */
[----:B------:R-:W-:-:S05]  /*1790*/  @!P1 FMUL.FTZ R23, R5, R23 ;  /* 0x0000001705179220 */ /* 0x000fca0000410000 */
[----:B------:R0:W-:Y:S02]  /*17a0*/  @!P1 STG.E desc[UR12][R28.64], R23 ;  /* 0x000000171c009986 */ /* 0x0001e4000c10190c */
[----:B0-----:R-:W0:Y:S01]  /*17b0*/  @!P2 LDC.64 R28, c[0x0][0x250] ;  /* 0x00009400ff1cab82 */ /* 0x001e220000000a00 */
[----:B------:R-:W-:-:S05]  /*17c0*/  VIADD R19, R19, 0x2 ;  /* 0x0000000213137836 */ /* 0x000fca0000000000 */
[----:B------:R-:W-:Y:S01]  /*17d0*/  ISETP.NE.AND P1, PT, R19, RZ, PT ;  /* 0x000000ff1300720c */ /* 0x000fe20003f25270 */
[----:B----4-:R-:W-:Y:S01]  /*17e0*/  @!P2 FADD.FTZ R27, -R4, R15 ;  /* 0x0000000f041ba221 */ /* 0x010fe20000010100 */
[----:B0-----:R-:W-:Y:S01]  /*17f0*/  @!P2 IMAD.WIDE R28, R13, 0x4, R28 ;  /* 0x000000040d1ca825 */ /* 0x001fe200078e021c */
[C---:B------:R-:W-:Y:S02]  /*1800*/  LEA R23, R0.reuse, R11, 0x3 ;  /* 0x0000000b00177211 */ /* 0x040fe400078e18ff */
[C---:B------:R-:W-:Y:S01]  /*1810*/  LEA R10, R9.reuse, R10, 0x3 ;  /* 0x0000000a090a7211 */ /* 0x040fe200078e18ff */
[C---:B------:R-:W-:Y:S01]  /*1820*/  IMAD R20, R9.reuse, 0x8, R20 ;  /* 0x0000000809147824 */ /* 0x040fe200078e0214 */
[C---:B------:R-:W-:Y:S01]  /*1830*/  LEA R24, R9.reuse, R24, 0x3 ;  /* 0x0000001809187211 */ /* 0x040fe200078e18ff */
[C---:B------:R-:W-:Y:S01]  /*1840*/  IMAD R26, R9.reuse, 0x8, R26 ;  /* 0x00000008091a7824 */ /* 0x040fe200078e021a */
[C---:B------:R-:W-:Y:S01]  /*1850*/  LEA R12, R9.reuse, R12, 0x3 ;  /* 0x0000000c090c7211 */ /* 0x040fe200078e18ff */
[----:B------:R-:W-:Y:S01]  /*1860*/  IMAD.IADD R11, R0, 0x1, R21 ;  /* 0x00000001000b7824 */ /* 0x000fe200078e0215 */
[C---:B------:R-:W-:Y:S01]  /*1870*/  LEA R22, R9.reuse, R22, 0x3 ;  /* 0x0000001609167211 */ /* 0x040fe200078e18ff */
[----:B------:R-:W-:-:S02]  /*1880*/  IMAD R18, R9, 0x8, R18 ;  /* 0x0000000809127824 */ /* 0x000fc400078e0212 */
[----:B------:R-:W-:Y:S02]  /*1890*/  IMAD R13, R9, 0x8, R13 ;  /* 0x00000008090d7824 */ /* 0x000fe400078e020d */
[----:B--2---:R-:W-:-:S04]  /*18a0*/  @!P2 FADD.FTZ R25, -R7, R16 ;  /* 0x000000100719a221 */ /* 0x004fc80000010100 */
[----:B------:R-:W-:-:S04]  /*18b0*/  @!P2 FFMA.FTZ R25, -R6, R27, R25 ;  /* 0x0000001b0619a223 */ /* 0x000fc80000010119 */
[----:B------:R-:W-:-:S05]  /*18c0*/  @!P2 FMUL.FTZ R25, R5, R25 ;  /* 0x000000190519a220 */ /* 0x000fca0000410000 */
[----:B------:R1:W-:Y:S01]  /*18d0*/  @!P2 STG.E desc[UR12][R28.64], R25 ;  /* 0x000000191c00a986 */ /* 0x0003e2000c10190c */
[----:B------:R-:W-:Y:S05]  /*18e0*/  @P1 BRA `(.L_x_123) ;  /* 0xfffffff400f01947 */ /* 0x000fea000383ffff */
[----:B------:R-:W-:-:S07]  /*18f0*/  MOV R13, R23 ;  /* 0x00000017000d7202 */ /* 0x000fce0000000f00 */
.L_x_122:
        /* <DEDUP_REMOVED lines=15> */
[----:B0-----:R-:W-:-:S06]  /*19f0*/  @!P1 IMAD.WIDE R18, R20, 0x4, R18 ;  /* 0x0000000414129825 */ /* 0x001fcc00078e0212 */
[----:B------:R-:W4:Y:S01]  /*1a00*/  @!P1 LDG.E.CONSTANT R18, desc[UR12][R18.64] ;  /* 0x0000000c12129981 */ /* 0x000f22000c1e9900 */
[----:B------:R-:W0:Y:S01]  /*1a10*/  @!P3 LDC.64 R14, c[0x0][0x210] ;  /* 0x00008400ff0ebb82 */ /* 0x000e220000000a00 */
[----:B-1----:R-:W-:-:S06]  /*1a20*/  @!P1 IMAD.WIDE R22, R20, 0x4, R22 ;  /* 0x0000000414169825 */ /* 0x002fcc00078e0216 */
[----:B------:R-:W4:Y:S01]  /*1a30*/  @!P1 LDG.E.CONSTANT R23, desc[UR12][R22.64] ;  /* 0x0000000c16179981 */ /* 0x000f22000c1e9900 */
[----:B------:R-:W1:Y:S01]  /*1a40*/  @!P3 LDC.64 R16, c[0x0][0x218] ;  /* 0x00008600ff10bb82 */ /* 0x000e620000000a00 */
[----:B--2---:R-:W-:-:S06]  /*1a50*/  @!P2 IMAD.WIDE R12, R25, 0x4, R12 ;  /* 0x00000004190ca825 */ /* 0x004fcc00078e020c */
[----:B------:R-:W2:Y:S01]  /*1a60*/  @!P2 LDG.E.CONSTANT R13, desc[UR12][R12.64] ;  /* 0x0000000c0c0da981 */ /* 0x000ea2000c1e9900 */
[----:B---3--:R-:W-:Y:S01]  /*1a70*/  @!P2 IMAD.WIDE R10, R25, 0x4, R10 ;  /* 0x00000004190aa825 */ /* 0x008fe200078e020a */
[----:B------:R-:W3:Y:S04]  /*1a80*/  @!P2 LDC.64 R28, c[0x0][0x250] ;  /* 0x00009400ff1cab82 */ /* 0x000ee80000000a00 */
[----:B------:R1:W2:Y:S01]  /*1a90*/  @!P2 LDG.E.CONSTANT R8, desc[UR12][R10.64] ;  /* 0x0000000c0a08a981 */ /* 0x0002a2000c1e9900 */
[----:B0-----:R-:W-:-:S03]  /*1aa0*/  @!P3 IMAD.WIDE R14, R3, 0x4, R14 ;  /* 0x00000004030eb825 */ /* 0x001fc600078e020e */
[----:B------:R-:W0:Y:S03]  /*1ab0*/  @!P3 LDC.64 R26, c[0x0][0x250] ;  /* 0x00009400ff1abb82 */ /* 0x000e260000000a00 */
[----:B------:R-:W2:Y:S01]  /*1ac0*/  @!P3 LDG.E.CONSTANT R14, desc[UR12][R14.64] ;  /* 0x0000000c0e0eb981 */ /* 0x000ea2000c1e9900 */
[----:B-1----:R-:W-:-:S04]  /*1ad0*/  @!P3 IMAD.WIDE R16, R3, 0x4, R16 ;  /* 0x000000040310b825 */ /* 0x002fc800078e0210 */
[----:B------:R-:W1:Y:S02]  /*1ae0*/  @!P1 LDC.64 R10, c[0x0][0x250] ;  /* 0x00009400ff0a9b82 */ /* 0x000e640000000a00 */
[----:B------:R-:W2:Y:S01]  /*1af0*/  @!P3 LDG.E.CONSTANT R17, desc[UR12][R16.64] ;  /* 0x0000000c1011b981 */ /* 0x000ea2000c1e9900 */
[----:B------:R-:W-:-:S05]  /*1b00*/  IMAD.IADD R21, R0, 0x1, R21 ;  /* 0x0000000100157824 */ /* 0x000fca00078e0215 */
[----:B------:R-:W-:Y:S01]  /*1b10*/  ISETP.GE.OR P0, PT, R21, R2, P0 ;  /* 0x000000021500720c */ /* 0x000fe20000706670 */
[----:B---3--:R-:W-:-:S04]  /*1b20*/  @!P2 IMAD.WIDE R28, R25, 0x4, R28 ;  /* 0x00000004191ca825 */ /* 0x008fc800078e021c */
[----:B0-----:R-:W-:-:S04]  /*1b30*/  @!P3 IMAD.WIDE R26, R3, 0x4, R26 ;  /* 0x00000004031ab825 */ /* 0x001fc800078e021a */
[----:B-1----:R-:W-:-:S04]  /*1b40*/  @!P1 IMAD.WIDE R10, R20, 0x4, R10 ;  /* 0x00000004140a9825 */ /* 0x002fc800078e020a */
[----:B----4-:R-:W-:Y:S01]  /*1b50*/  @!P1 FADD.FTZ R19, -R7, R18 ;  /* 0x0000001207139221 */ /* 0x010fe20000010100 */
[----:B-----5:R-:W-:-:S04]  /*1b60*/  @!P1 FADD.FTZ R23, -R4, R23 ;  /* 0x0000001704179221 */ /* 0x020fc80000010100 */
[----:B------:R-:W-:Y:S01]  /*1b70*/  @!P1 FFMA.FTZ R0, -R6, R23, R19 ;  /* 0x0000001706009223 */ /* 0x000fe20000010113 */
[----:B--2---:R-:W-:Y:S01]  /*1b80*/  @!P2 FADD.FTZ R13, -R4, R13 ;  /* 0x0000000d040da221 */ /* 0x004fe20000010100 */
[----:B------:R-:W-:-:S04]  /*1b90*/  @!P2 FADD.FTZ R19, -R7, R8 ;  /* 0x000000080713a221 */ /* 0x000fc80000010100 */
[----:B------:R-:W-:Y:S01]  /*1ba0*/  @!P2 FFMA.FTZ R2, -R6, R13, R19 ;  /* 0x0000000d0602a223 */ /* 0x000fe20000010113 */
[----:B------:R-:W-:Y:S01]  /*1bb0*/  @!P3 FADD.FTZ R15, -R7, R14 ;  /* 0x0000000e070fb221 */ /* 0x000fe20000010100 */
[----:B------:R-:W-:Y:S01]  /*1bc0*/  @!P1 FMUL.FTZ R13, R5, R0 ;  /* 0x00000000050d9220 */ /* 0x000fe20000410000 */
[----:B------:R-:W-:-:S04]  /*1bd0*/  @!P3 FADD.FTZ R8, -R4, R17 ;  /* 0x000000110408b221 */ /* 0x000fc80000010100 */
[----:B------:R-:W-:Y:S01]  /*1be0*/  @!P3 FFMA.FTZ R8, -R6, R8, R15 ;  /* 0x000000080608b223 */ /* 0x000fe2000001010f */
[----:B------:R-:W-:-:S03]  /*1bf0*/  @!P2 FMUL.FTZ R15, R5, R2 ;  /* 0x00000002050fa220 */ /* 0x000fc60000410000 */
[----:B------:R-:W-:Y:S01]  /*1c00*/  @!P3 FMUL.FTZ R17, R5, R8 ;  /* 0x000000080511b220 */ /* 0x000fe20000410000 */
[----:B------:R0:W-:Y:S04]  /*1c10*/  @!P1 STG.E desc[UR12][R10.64], R13 ;  /* 0x0000000d0a009986 */ /* 0x0001e8000c10190c */
[----:B------:R0:W-:Y:S04]  /*1c20*/  @!P2 STG.E desc[UR12][R28.64], R15 ;  /* 0x0000000f1c00a986 */ /* 0x0001e8000c10190c */
[----:B------:R0:W-:Y:S01]  /*1c30*/  @!P3 STG.E desc[UR12][R26.64], R17 ;  /* 0x000000111a00b986 */ /* 0x0001e2000c10190c */
[----:B------:R-:W-:Y:S05]  /*1c40*/  @P0 EXIT ;  /* 0x000000000000094d */ /* 0x000fea0003800000 */
[----:B0-----:R-:W0:Y:S01]  /*1c50*/  LDC.64 R10, c[0x0][0x210] ;  /* 0x00008400ff0a7b82 */ /* 0x001e220000000a00 */
[----:B------:R-:W-:-:S07]  /*1c60*/  IADD3 R15, R3, R9, RZ ;  /* 0x00000009030f7210 */ /* 0x000fce0007ffe0ff */
[----:B------:R-:W1:Y:S01]  /*1c70*/  LDC.64 R12, c[0x0][0x218] ;  /* 0x00008600ff0c7b82 */ /* 0x000e620000000a00 */
[----:B0-----:R-:W-:-:S07]  /*1c80*/  IMAD.WIDE R2, R15, 0x4, R10 ;  /* 0x000000040f027825 */ /* 0x001fce00078e020a */
[----:B------:R-:W0:Y:S01]  /*1c90*/  LDC.64 R10, c[0x0][0x250] ;  /* 0x00009400ff0a7b82 */ /* 0x000e220000000a00 */
[----:B------:R-:W2:Y:S01]  /*1ca0*/  LDG.E.CONSTANT R2, desc[UR12][R2.64] ;  /* 0x0000000c02027981 */ /* 0x000ea2000c1e9900 */
[----:B-1----:R-:W-:-:S06]  /*1cb0*/  IMAD.WIDE R8, R15, 0x4, R12 ;  /* 0x000000040f087825 */ /* 0x002fcc00078e020c */
[----:B------:R-:W3:Y:S01]  /*1cc0*/  LDG.E.CONSTANT R9, desc[UR12][R8.64] ;  /* 0x0000000c08097981 */ /* 0x000ee2000c1e9900 */
[----:B--2---:R-:W-:Y:S01]  /*1cd0*/  FADD.FTZ R7, -R7, R2 ;  /* 0x0000000207077221 */ /* 0x004fe20000010100 */
[----:B---3--:R-:W-:-:S04]  /*1ce0*/  FADD.FTZ R4, -R4, R9 ;  /* 0x0000000904047221 */ /* 0x008fc80000010100 */
[----:B------:R-:W-:Y:S01]  /*1cf0*/  FFMA.FTZ R4, -R6, R4, R7 ;  /* 0x0000000406047223 */ /* 0x000fe20000010107 */
[----:B0-----:R-:W-:-:S04]  /*1d00*/  IMAD.WIDE R6, R15, 0x4, R10 ;  /* 0x000000040f067825 */ /* 0x001fc800078e020a */
[----:B------:R-:W-:-:S05]  /*1d10*/  FMUL.FTZ R5, R5, R4 ;  /* 0x0000000405057220 */ /* 0x000fca0000410000 */
[----:B------:R-:W-:Y:S01]  /*1d20*/  STG.E desc[UR12][R6.64], R5 ;  /* 0x0000000506007986 */ /* 0x000fe2000c10190c */
[----:B------:R-:W-:Y:S05]  /*1d30*/  EXIT ;  /* 0x000000000000794d */ /* 0x000fea0003800000 */
.L_x_124:
        /* <DEDUP_REMOVED lines=12> */
.L_x_1056:


//--------------------- .text._Z23reduce_bn_c_last_kernelIN3c104HalfEfS1_Li4EEvPKT_S4_PKT0_S7_PS5_S8_PT1_SA_PVS5_Piii --------------------------
	.section	.text._Z23reduce_bn_c_last_kernelIN3c104HalfEfS1_Li4EEvPKT_S4_PKT0_S7_PS5_S8_PT1_SA_PVS5_Piii,"ax",@progbits
	.align	128
        .global         _Z23reduce_bn_c_last_kernelIN3c104HalfEfS1_Li4EEvPKT_S4_PKT0_S7_PS5_S8_PT1_SA_PVS5_Piii
        .type           _Z23reduce_bn_c_last_kernelIN3c104HalfEfS1_Li4EEvPKT_S4_PKT0_S7_PS5_S8_PT1_SA_PVS5_Piii,@function
        .size           _Z23reduce_bn_c_last_kernelIN3c104HalfEfS1_Li4EEvPKT_S4_PKT0_S7_PS5_S8_PT1_SA_PVS5_Piii,(.L_x_1057 - _Z23reduce_bn_c_last_kernelIN3c104HalfEfS1_Li4EEvPKT_S4_PKT0_S7_PS5_S8_PT1_SA_PVS5_Piii)
        .other          _Z23reduce_bn_c_last_kernelIN3c104HalfEfS1_Li4EEvPKT_S4_PKT0_S7_PS5_S8_PT1_SA_PVS5_Piii,@"STO_CUDA_ENTRY STV_DEFAULT"
_Z23reduce_bn_c_last_kernelIN3c104HalfEfS1_Li4EEvPKT_S4_PKT0_S7_PS5_S8_PT1_SA_PVS5_Piii:
.text._Z23reduce_bn_c_last_kernelIN3c104HalfEfS1_Li4EEvPKT_S4_PKT0_S7_PS5_S8_PT1_SA_PVS5_Piii:
[----:B------:R-:W-:Y:S08]  /*0000*/  LDC R1, c[0x0][0x28] ;  /* 0x00000a00ff017b82 */ /* 0x000ff00000000800 */
[----:B------:R-:W0:Y:S01]  /*0010*/  LDC R0, c[0x0][0x10] ;  /* 0x00000400ff007b82 */ /* 0x000e220000000800 */
[----:B------:R-:W-:Y:S01]  /*0020*/  ULDC UR7, c[0x0][0x4] ;  /* 0x0000010000077ab9 */ /* 0x000fe20000000800 */
[----:B------:R-:W1:Y:S01]  /*0030*/  S2R R3, SR_TID.X ;  /* 0x0000000000037919 */ /* 0x000e620000002100 */
[----:B------:R-:W-:-:S05]  /*0040*/  ULDC.64 UR8, c[0x0][0x208] ;  /* 0x0000820000087ab9 */ /* 0x000fca0000000a00 */
[----:B------:R-:W1:Y:S08]  /*0050*/  S2UR UR4, SR_CTAID.X ;  /* 0x00000000000479c3 */ /* 0x000e700000002500 */
[----:B------:R-:W1:Y:S01]  /*0060*/  LDC R2, c[0x0][RZ] ;  /* 0x00000000ff027b82 */ /* 0x000e620000000800 */
[----:B0-----:R-:W-:-:S07]  /*0070*/  IMAD R12, R0, UR7, RZ ;  /* 0x00000007000c7c24 */ /* 0x001fce000f8e02ff */
[----:B------:R-:W0:Y:S01]  /*0080*/  LDC.64 R4, c[0x0][0x228] ;  /* 0x00008a00ff047b82 */ /* 0x000e220000000a00 */
[----:B------:R-:W-:-:S04]  /*0090*/  SHF.L.U32 R8, R12, 0x2, RZ ;  /* 0x000000020c087819 */ /* 0x000fc800000006ff */
[----:B------:R-:W-:-:S04]  /*00a0*/  IABS R11, R8 ;  /* 0x00000008000b7213 */ /* 0x000fc80000000000 */
[----:B------:R-:W2:Y:S01]  /*00b0*/  I2F.RP R9, R11 ;  /* 0x0000000b00097306 */ /* 0x000ea20000209400 */
[----:B-1----:R-:W-:Y:S01]  /*00c0*/  IMAD R3, R2, UR4, R3 ;  /* 0x0000000402037c24 */ /* 0x002fe2000f8e0203 */
[----:B------:R-:W-:-:S06]  /*00d0*/  ULDC UR4, c[0x0][0x260] ;  /* 0x0000980000047ab9 */ /* 0x000fcc0000000800 */
[----:B--2---:R-:W1:Y:S01]  /*00e0*/  MUFU.RCP R9, R9 ;  /* 0x0000000900097308 */ /* 0x004e620000001000 */
[----:B0-----:R-:W-:-:S04]  /*00f0*/  IMAD.WIDE R4, R3, 0x4, R4 ;  /* 0x0000000403047825 */ /* 0x001fc800078e0204 */
[----:B------:R-:W-:Y:S02]  /*0100*/  IMAD.U32 R20, RZ, RZ, UR4 ;  /* 0x00000004ff147e24 */ /* 0x000fe4000f8e00ff */
[----:B------:R0:W5:Y:S01]  /*0110*/  LDG.E.CONSTANT R4, desc[UR8][R4.64] ;  /* 0x0000000804047981 */ /* 0x000162000c1e9900 */
[----:B------:R-:W-:Y:S01]  /*0120*/  IABS R14, R8 ;  /* 0x00000008000e7213 */ /* 0x000fe20000000000 */
[----:B------:R-:W-:Y:S01]  /*0130*/  HFMA2.MMA R21, -RZ, RZ, 0, 0 ;  /* 0x00000000ff157435 */ /* 0x000fe200000001ff */
[----:B------:R-:W-:Y:S02]  /*0140*/  IMAD.MOV.U32 R16, RZ, RZ, RZ ;  /* 0x000000ffff107224 */ /* 0x000fe400078e00ff */
[----:B------:R-:W-:Y:S02]  /*0150*/  IMAD.MOV.U32 R25, RZ, RZ, RZ ;  /* 0x000000ffff197224 */ /* 0x000fe400078e00ff */
[----:B-1----:R-:W-:Y:S01]  /*0160*/  VIADD R6, R9, 0xffffffe ;  /* 0x0ffffffe09067836 */ /* 0x002fe20000000000 */
[----:B0-----:R-:W-:Y:S01]  /*0170*/  IADD3 R5, R20, -0x1, RZ ;  /* 0xffffffff14057810 */ /* 0x001fe20007ffe0ff */
[----:B------:R-:W-:-:S02]  /*0180*/  IMAD.MOV R9, RZ, RZ, -R14 ;  /* 0x000000ffff097224 */ /* 0x000fc400078e0a0e */
[----:B------:R0:W1:Y:S02]  /*0190*/  F2I.FTZ.U32.TRUNC.NTZ R7, R6 ;  /* 0x0000000600077305 */ /* 0x000064000021f000 */
[----:B0-----:R-:W-:Y:S01]  /*01a0*/  IMAD.MOV.U32 R6, RZ, RZ, RZ ;  /* 0x000000ffff067224 */ /* 0x001fe200078e00ff */
[----:B-1----:R-:W-:-:S05]  /*01b0*/  IADD3 R10, RZ, -R7, RZ ;  /* 0x80000007ff0a7210 */ /* 0x002fca0007ffe0ff */
[----:B------:R-:W-:Y:S01]  /*01c0*/  IMAD R13, R10, R11, RZ ;  /* 0x0000000b0a0d7224 */ /* 0x000fe200078e02ff */
[----:B------:R-:W-:Y:S02]  /*01d0*/  IABS R10, R5 ;  /* 0x00000005000a7213 */ /* 0x000fe40000000000 */
[----:B------:R-:W-:Y:S01]  /*01e0*/  LOP3.LUT R5, R5, R8, RZ, 0x3c, !PT ;  /* 0x0000000805057212 */ /* 0x000fe200078e3cff */
[----:B------:R-:W-:Y:S01]  /*01f0*/  IMAD.HI.U32 R7, R7, R13, R6 ;  /* 0x0000000d07077227 */ /* 0x000fe200078e0006 */
[----:B------:R-:W-:Y:S02]  /*0200*/  MOV R6, R10 ;  /* 0x0000000a00067202 */ /* 0x000fe40000000f00 */
[----:B------:R-:W-:Y:S01]  /*0210*/  ISETP.GE.AND P2, PT, R5, RZ, PT ;  /* 0x000000ff0500720c */ /* 0x000fe20003f46270 */
[----:B------:R-:W-:Y:S01]  /*0220*/  IMAD.MOV.U32 R10, RZ, RZ, RZ ;  /* 0x000000ffff0a7224 */ /* 0x000fe200078e00ff */
[----:B------:R-:W0:Y:S01]  /*0230*/  S2R R5, SR_TID.Y ;  /* 0x0000000000057919 */ /* 0x000e220000002200 */
[----:B------:R-:W-:Y:S01]  /*0240*/  IMAD.HI.U32 R7, R7, R6, RZ ;  /* 0x0000000607077227 */ /* 0x000fe200078e00ff */
[----:B------:R-:W-:-:S03]  /*0250*/  MOV R13, RZ ;  /* 0x000000ff000d7202 */ /* 0x000fc60000000f00 */
[----:B------:R-:W-:Y:S01]  /*0260*/  IMAD R6, R7, R9, R6 ;  /* 0x0000000907067224 */ /* 0x000fe200078e0206 */
[----:B------:R-:W-:-:S04]  /*0270*/  HFMA2.MMA R9, -RZ, RZ, 0, 0 ;  /* 0x00000000ff097435 */ /* 0x000fc800000001ff */
[----:B------:R-:W-:-:S13]  /*0280*/  ISETP.GT.U32.AND P1, PT, R11, R6, PT ;  /* 0x000000060b00720c */ /* 0x000fda0003f24070 */
[-C--:B------:R-:W-:Y:S01]  /*0290*/  @!P1 IADD3 R6, R6, -R11.reuse, RZ ;  /* 0x8000000b06069210 */ /* 0x080fe20007ffe0ff */
[----:B------:R-:W-:Y:S01]  /*02a0*/  @!P1 VIADD R7, R7, 0x1 ;  /* 0x0000000107079836 */ /* 0x000fe20000000000 */
[----:B------:R-:W-:Y:S02]  /*02b0*/  ISETP.NE.AND P1, PT, R8, RZ, PT ;  /* 0x000000ff0800720c */ /* 0x000fe40003f25270 */
[----:B------:R-:W-:-:S13]  /*02c0*/  ISETP.GE.U32.AND P0, PT, R6, R11, PT ;  /* 0x0000000b0600720c */ /* 0x000fda0003f06070 */
[----:B------:R-:W-:-:S05]  /*02d0*/  @P0 IADD3 R7, R7, 0x1, RZ ;  /* 0x0000000107070810 */ /* 0x000fca0007ffe0ff */
[----:B------:R-:W-:Y:S01]  /*02e0*/  IMAD.MOV.U32 R17, RZ, RZ, R7 ;  /* 0x000000ffff117224 */ /* 0x000fe200078e0007 */
[----:B------:R-:W-:-:S04]  /*02f0*/  CS2R R6, SRZ ;  /* 0x0000000000067805 */ /* 0x000fc8000001ff00 */
[----:B------:R-:W-:Y:S02]  /*0300*/  @!P2 IADD3 R17, -R17, RZ, RZ ;  /* 0x000000ff1111a210 */ /* 0x000fe40007ffe1ff */
[----:B------:R-:W-:-:S04]  /*0310*/  @!P1 LOP3.LUT R17, RZ, R8, RZ, 0x33, !PT ;  /* 0x00000008ff119212 */ /* 0x000fc800078e33ff */
[----:B------:R-:W-:-:S13]  /*0320*/  ISETP.GE.AND P0, PT, R17, RZ, PT ;  /* 0x000000ff1100720c */ /* 0x000fda0003f06270 */
[----:B0-----:R-:W-:Y:S05]  /*0330*/  @!P0 BRA `(.L_x_125) ;  /* 0x0000000c00908947 */ /* 0x001fea0003800000 */
[----:B------:R-:W0:Y:S01]  /*0340*/  LDC.64 R14, c[0x0][0x220] ;  /* 0x00008800ff0e7b82 */ /* 0x000e220000000a00 */
[----:B------:R-:W1:Y:S01]  /*0350*/  S2R R22, SR_CTAID.Y ;  /* 0x0000000000167919 */ /* 0x000e620000002600 */
[C---:B------:R-:W-:Y:S01]  /*0360*/  ISETP.NE.AND P1, PT, R17.reuse, RZ, PT ;  /* 0x000000ff1100720c */ /* 0x040fe20003f25270 */
[----:B------:R-:W-:Y:S01]  /*0370*/  VIADD R8, R17, 0x1 ;  /* 0x0000000111087836 */ /* 0x000fe20000000000 */
[----:B------:R-:W-:Y:S01]  /*0380*/  ULDC UR4, c[0x0][0x264] ;  /* 0x0000990000047ab9 */ /* 0x000fe20000000800 */
[----:B0-----:R-:W-:-:S05]  /*0390*/  IMAD.WIDE R14, R3, 0x4, R14 ;  /* 0x00000004030e7825 */ /* 0x001fca00078e020e */
[----:B------:R0:W5:Y:S01]  /*03a0*/  LDG.E.CONSTANT R11, desc[UR8][R14.64] ;  /* 0x000000080e0b7981 */ /* 0x000162000c1e9900 */
[----:B------:R-:W-:Y:S01]  /*03b0*/  IMAD R12, R12, UR4, RZ ;  /* 0x000000040c0c7c24 */ /* 0x000fe2000f8e02ff */
[----:B------:R-:W-:Y:S01]  /*03c0*/  LOP3.LUT P0, RZ, R8, 0x1, RZ, 0xc0, !PT ;  /* 0x0000000108ff7812 */ /* 0x000fe2000780c0ff */
[----:B-1----:R-:W-:Y:S01]  /*03d0*/  IMAD R22, R22, UR7, R5 ;  /* 0x0000000716167c24 */ /* 0x002fe2000f8e0205 */
[----:B------:R-:W-:-:S03]  /*03e0*/  MOV R16, RZ ;  /* 0x000000ff00107202 */ /* 0x000fc60000000f00 */
[----:B------:R-:W-:Y:S01]  /*03f0*/  IMAD R5, R22, UR4, R3 ;  /* 0x0000000416057c24 */ /* 0x000fe2000f8e0203 */
[----:B------:R-:W-:Y:S07]  /*0400*/  @!P1 BRA `(.L_x_126) ;  /* 0x0000000800489947 */ /* 0x000fee0003800000 */
[----:B------:R-:W1:Y:S01]  /*0410*/  LDC R20, c[0x0][0x260] ;  /* 0x00009800ff147b82 */ /* 0x000e620000000800 */
[----:B------:R-:W-:Y:S01]  /*0420*/  VIADD R17, R17, 0x1 ;  /* 0x0000000111117836 */ /* 0x000fe20000000000 */
[----:B------:R-:W-:Y:S01]  /*0430*/  HFMA2.MMA R13, -RZ, RZ, 0, 0 ;  /* 0x00000000ff0d7435 */ /* 0x000fe200000001ff */
[----:B------:R-:W-:Y:S01]  /*0440*/  ISETP.GE.AND P1, PT, R3, UR4, PT ;  /* 0x0000000403007c0c */ /* 0x000fe2000bf26270 */
[----:B------:R-:W-:Y:S01]  /*0450*/  IMAD.MOV.U32 R16, RZ, RZ, RZ ;  /* 0x000000ffff107224 */ /* 0x000fe200078e00ff */
[----:B------:R-:W-:Y:S02]  /*0460*/  MOV R21, RZ ;  /* 0x000000ff00157202 */ /* 0x000fe40000000f00 */
[----:B------:R-:W-:Y:S02]  /*0470*/  CS2R R6, SRZ ;  /* 0x0000000000067805 */ /* 0x000fe4000001ff00 */
[C---:B------:R-:W-:Y:S01]  /*0480*/  LOP3.LUT R18, R17.reuse, 0x1, RZ, 0xc0, !PT ;  /* 0x0000000111127812 */ /* 0x040fe200078ec0ff */
[----:B------:R-:W-:Y:S01]  /*0490*/  IMAD.MOV.U32 R10, RZ, RZ, RZ ;  /* 0x000000ffff0a7224 */ /* 0x000fe200078e00ff */
[----:B------:R-:W-:Y:S01]  /*04a0*/  MOV R9, RZ ;  /* 0x000000ff00097202 */ /* 0x000fe20000000f00 */
[----:B------:R-:W-:Y:S01]  /*04b0*/  IMAD.MOV.U32 R25, RZ, RZ, RZ ;  /* 0x000000ffff197224 */ /* 0x000fe200078e00ff */
[----:B------:R-:W-:-:S07]  /*04c0*/  IADD3 R18, R17, -R18, RZ ;  /* 0x8000001211127210 */ /* 0x000fce0007ffe0ff */
.L_x_127:
[----:B------:R-:W-:-:S04]  /*04d0*/  IMAD R23, R0, UR7, RZ ;  /* 0x0000000700177c24 */ /* 0x000fc8000f8e02ff */
[----:B------:R-:W-:-:S05]  /*04e0*/  IMAD.IADD R27, R23, 0x1, R22 ;  /* 0x00000001171b7824 */ /* 0x000fca00078e0216 */
[----:B------:R-:W-:-:S04]  /*04f0*/  IADD3 R19, R23, R27, RZ ;  /* 0x0000001b17137210 */ /* 0x000fc80007ffe0ff */
[----:B-1----:R-:W-:-:S13]  /*0500*/  ISETP.GE.OR P2, PT, R19, R20, P1 ;  /* 0x000000141300720c */ /* 0x002fda0000f46670 */
[----:B0-----:R-:W0:Y:S01]  /*0510*/  @!P2 LDC.64 R14, c[0x0][0x210] ;  /* 0x00008400ff0eab82 */ /* 0x001e220000000a00 */
[----:B------:R-:W-:-:S05]  /*0520*/  @!P2 IADD3 R17, R12, R5, R12 ;  /* 0x000000050c11a210 */ /* 0x000fca0007ffe00c */
[----:B0-----:R-:W-:-:S05]  /*0530*/  @!P2 IMAD.WIDE R14, R17, 0x2, R14 ;  /* 0x00000002110ea825 */ /* 0x001fca00078e020e */
[----:B------:R0:W2:Y:S02]  /*0540*/  @!P2 LDG.E.U16.CONSTANT R8, desc[UR8][R14.64] ;  /* 0x000000080e08a981 */ /* 0x0000a4000c1e9500 */
[----:B0-----:R-:W0:Y:S02]  /*0550*/  @!P2 LDC.64 R14, c[0x0][0x218] ;  /* 0x00008600ff0eab82 */ /* 0x001e240000000a00 */
[----:B0-----:R-:W-:-:S05]  /*0560*/  @!P2 IMAD.WIDE R14, R17, 0x2, R14 ;  /* 0x00000002110ea825 */ /* 0x001fca00078e020e */
[----:B------:R0:W3:Y:S01]  /*0570*/  @!P2 LDG.E.U16.CONSTANT R17, desc[UR8][R14.64] ;  /* 0x000000080e11a981 */ /* 0x0000e2000c1e9500 */
[----:B------:R-:W-:Y:S01]  /*0580*/  IMAD.IADD R19, R23, 0x1, R19 ;  /* 0x0000000117137824 */ /* 0x000fe200078e0213 */
[----:B------:R-:W-:Y:S01]  /*0590*/  MOV R24, RZ ;  /* 0x000000ff00187202 */ /* 0x000fe20000000f00 */
[----:B------:R-:W-:-:S03]  /*05a0*/  IMAD.MOV.U32 R26, RZ, RZ, RZ ;  /* 0x000000ffff1a7224 */ /* 0x000fc600078e00ff */
[----:B------:R-:W-:-:S13]  /*05b0*/  ISETP.GE.OR P3, PT, R19, R20, P1 ;  /* 0x000000141300720c */ /* 0x000fda0000f66670 */
[----:B0-----:R-:W0:Y:S01]  /*05c0*/  @!P3 LDC.64 R14, c[0x0][0x210] ;  /* 0x00008400ff0ebb82 */ /* 0x001e220000000a00 */
[----:B------:R-:W-:-:S04]  /*05d0*/  @!P3 IADD3 R23, R12, R5, R12 ;  /* 0x000000050c17b210 */ /* 0x000fc80007ffe00c */
[----:B------:R-:W-:-:S05]  /*05e0*/  @!P3 IADD3 R23, R23, R12, RZ ;  /* 0x0000000c1717b210 */ /* 0x000fca0007ffe0ff */
[----:B0-----:R-:W-:Y:S01]  /*05f0*/  @!P3 IMAD.WIDE R14, R23, 0x2, R14 ;  /* 0x00000002170eb825 */ /* 0x001fe200078e020e */
[----:B------:R-:W-:-:S03]  /*0600*/  ISETP.GE.OR P4, PT, R27, R20, P1 ;  /* 0x000000141b00720c */ /* 0x000fc60000f86670 */
[----:B--2---:R-:W-:Y:S02]  /*0610*/  @!P2 HADD2.F32 R26, -RZ, R8.H0_H0 ;  /* 0x20000008ff1aa230 */ /* 0x004fe40000004100 */
[----:B---3--:R-:W-:Y:S02]  /*0620*/  @!P2 HADD2.F32 R24, -RZ, R17.H0_H0 ;  /* 0x20000011ff18a230 */ /* 0x008fe40000004100 */
[----:B------:R0:W2:Y:S01]  /*0630*/  @!P3 LDG.E.U16.CONSTANT R17, desc[UR8][R14.64] ;  /* 0x000000080e11b981 */ /* 0x0000a2000c1e9500 */
[----:B------:R-:W-:Y:S01]  /*0640*/  ISETP.GE.OR P2, PT, R22, R20, P1 ;  /* 0x000000141600720c */ /* 0x000fe20000f46670 */
[----:B0-----:R-:W0:Y:S02]  /*0650*/  @!P3 LDC.64 R14, c[0x0][0x218] ;  /* 0x00008600ff0ebb82 */ /* 0x001e240000000a00 */
[----:B0-----:R-:W-:-:S10]  /*0660*/  @!P3 IMAD.WIDE R22, R23, 0x2, R14 ;  /* 0x000000021716b825 */ /* 0x001fd400078e020e */
[----:B------:R-:W0:Y:S01]  /*0670*/  @!P2 LDC.64 R14, c[0x0][0x210] ;  /* 0x00008400ff0eab82 */ /* 0x000e220000000a00 */
[----:B------:R-:W-:Y:S01]  /*0680*/  IMAD.MOV.U32 R8, RZ, RZ, RZ ;  /* 0x000000ffff087224 */ /* 0x000fe200078e00ff */
[----:B------:R-:W3:Y:S01]  /*0690*/  @!P3 LDG.E.U16.CONSTANT R22, desc[UR8][R22.64] ;  /* 0x000000081616b981 */ /* 0x000ee2000c1e9500 */
[----:B0-----:R-:W-:-:S05]  /*06a0*/  @!P2 IMAD.WIDE R14, R5, 0x2, R14 ;  /* 0x00000002050ea825 */ /* 0x001fca00078e020e */
[----:B------:R0:W4:Y:S02]  /*06b0*/  @!P2 LDG.E.U16.CONSTANT R29, desc[UR8][R14.64] ;  /* 0x000000080e1da981 */ /* 0x000124000c1e9500 */
[----:B0-----:R-:W0:Y:S02]  /*06c0*/  @!P2 LDC.64 R14, c[0x0][0x218] ;  /* 0x00008600ff0eab82 */ /* 0x001e240000000a00 */
[----:B0-----:R-:W-:-:S04]  /*06d0*/  @!P2 IMAD.WIDE R14, R5, 0x2, R14 ;  /* 0x00000002050ea825 */ /* 0x001fc800078e020e */
[----:B------:R-:W-:Y:S02]  /*06e0*/  IMAD.IADD R5, R5, 0x1, R12 ;  /* 0x0000000105057824 */ /* 0x000fe400078e020c */
[----:B--2---:R-:W-:Y:S02]  /*06f0*/  @!P3 HADD2.F32 R8, -RZ, R17.H0_H0 ;  /* 0x20000011ff08b230 */ /* 0x004fe40000004100 */
[----:B------:R0:W2:Y:S02]  /*0700*/  @!P2 LDG.E.U16.CONSTANT R17, desc[UR8][R14.64] ;  /* 0x000000080e11a981 */ /* 0x0000a4000c1e9500 */
[----:B0-----:R-:W0:Y:S02]  /*0710*/  @!P4 LDC.64 R14, c[0x0][0x210] ;  /* 0x00008400ff0ecb82 */ /* 0x001e240000000a00 */
[----:B0-----:R-:W-:-:S05]  /*0720*/  @!P4 IMAD.WIDE R14, R5, 0x2, R14 ;  /* 0x00000002050ec825 */ /* 0x001fca00078e020e */
[----:B------:R0:W4:Y:S02]  /*0730*/  @!P4 LDG.E.U16.CONSTANT R23, desc[UR8][R14.64] ;  /* 0x000000080e17c981 */ /* 0x000124000c1e9500 */
[----:B0-----:R-:W0:Y:S01]  /*0740*/  @!P4 LDC.64 R14, c[0x0][0x218] ;  /* 0x00008600ff0ecb82 */ /* 0x001e220000000a00 */
[----:B------:R-:W-:Y:S01]  /*0750*/  MOV R19, RZ ;  /* 0x000000ff00137202 */ /* 0x000fe20000000f00 */
[----:B---3--:R-:W-:Y:S01]  /*0760*/  @!P3 HADD2.F32 R19, -RZ, R22.H0_H0 ;  /* 0x20000016ff13b230 */ /* 0x008fe20000004100 */
[----:B------:R-:W-:Y:S01]  /*0770*/  MOV R22, RZ ;  /* 0x000000ff00167202 */ /* 0x000fe20000000f00 */
[----:B0-----:R-:W-:-:S04]  /*0780*/  @!P4 IMAD.WIDE R14, R5, 0x2, R14 ;  /* 0x00000002050ec825 */ /* 0x001fc800078e020e */
[----:B--2---:R-:W-:Y:S01]  /*0790*/  @!P2 HADD2.F32 R22, -RZ, R17.H0_H0 ;  /* 0x20000011ff16a230 */ /* 0x004fe20000004100 */
[----:B------:R-:W-:Y:S01]  /*07a0*/  MOV R17, RZ ;  /* 0x000000ff00117202 */ /* 0x000fe20000000f00 */
[----:B----4-:R-:W-:Y:S02]  /*07b0*/  @!P4 HADD2.F32 R17, -RZ, R23.H0_H0 ;  /* 0x20000017ff11c230 */ /* 0x010fe40000004100 */
[----:B------:R0:W2:Y:S01]  /*07c0*/  @!P4 LDG.E.U16.CONSTANT R23, desc[UR8][R14.64] ;  /* 0x000000080e17c981 */ /* 0x0000a2000c1e9500 */
[----:B------:R-:W-:Y:S02]  /*07d0*/  IMAD.MOV.U32 R28, RZ, RZ, RZ ;  /* 0x000000ffff1c7224 */ /* 0x000fe400078e00ff */
[----:B------:R-:W-:Y:S02]  /*07e0*/  @!P2 HADD2.F32 R28, -RZ, R29.H0_H0 ;  /* 0x2000001dff1ca230 */ /* 0x000fe40000004100 */
[----:B------:R-:W-:-:S03]  /*07f0*/  FADD.FTZ R10, R22, R10 ;  /* 0x0000000a160a7221 */ /* 0x000fc60000010000 */
[----:B-----5:R-:W-:-:S04]  /*0800*/  FADD.FTZ R28, -R11, R28 ;  /* 0x0000001c0b1c7221 */ /* 0x020fc80000010100 */
[----:B------:R-:W-:Y:S01]  /*0810*/  FFMA.FTZ R9, R28, R22, R9 ;  /* 0x000000161c097223 */ /* 0x000fe20000010009 */
[----:B------:R-:W-:-:S04]  /*0820*/  IMAD R22, R0, UR7, RZ ;  /* 0x0000000700167c24 */ /* 0x000fc8000f8e02ff */
[----:B------:R-:W-:-:S05]  /*0830*/  IMAD R27, R22, 0x3, R27 ;  /* 0x00000003161b7824 */ /* 0x000fca00078e021b */
[----:B------:R-:W-:Y:S01]  /*0840*/  ISETP.GE.OR P3, PT, R27, R20, P1 ;  /* 0x000000141b00720c */ /* 0x000fe20000f66670 */
[----:B------:R-:W-:-:S12]  /*0850*/  IMAD.IADD R27, R22, 0x1, R27 ;  /* 0x00000001161b7824 */ /* 0x000fd800078e021b */
[----:B0-----:R-:W0:Y:S01]  /*0860*/  @!P3 LDC.64 R14, c[0x0][0x210] ;  /* 0x00008400ff0ebb82 */ /* 0x001e220000000a00 */
[----:B------:R-:W-:Y:S01]  /*0870*/  ISETP.GE.OR P2, PT, R27, R20, P1 ;  /* 0x000000141b00720c */ /* 0x000fe20000f46670 */
[----:B------:R-:W-:Y:S02]  /*0880*/  IMAD R5, R12, 0x3, R5 ;  /* 0x000000030c057824 */ /* 0x000fe400078e0205 */
[----:B------:R-:W-:-:S04]  /*0890*/  FADD.FTZ R26, -R11, R26 ;  /* 0x0000001a0b1a7221 */ /* 0x000fc80000010100 */
[----:B------:R-:W1:Y:S01]  /*08a0*/  @!P3 LDC.64 R28, c[0x0][0x218] ;  /* 0x00008600ff1cbb82 */ /* 0x000e620000000a00 */
[----:B------:R-:W-:Y:S01]  /*08b0*/  FFMA.FTZ R25, R26, R24, R25 ;  /* 0x000000181a197223 */ /* 0x000fe20000010019 */
[----:B------:R-:W-:Y:S01]  /*08c0*/  FADD.FTZ R21, R24, R21 ;  /* 0x0000001518157221 */ /* 0x000fe20000010000 */
[----:B------:R-:W-:Y:S01]  /*08d0*/  FADD.FTZ R24, -R11, R17 ;  /* 0x000000110b187221 */ /* 0x000fe20000010100 */
[----:B0-----:R-:W-:-:S05]  /*08e0*/  @!P3 IMAD.WIDE R14, R5, 0x2, R14 ;  /* 0x00000002050eb825 */ /* 0x001fca00078e020e */
[----:B------:R0:W3:Y:S01]  /*08f0*/  @!P3 LDG.E.U16.CONSTANT R17, desc[UR8][R14.64] ;  /* 0x000000080e11b981 */ /* 0x0000e2000c1e9500 */
[----:B------:R-:W-:Y:S01]  /*0900*/  FADD.FTZ R8, -R11, R8 ;  /* 0x000000080b087221 */ /* 0x000fe20000010100 */
[----:B0-----:R-:W0:Y:S03]  /*0910*/  @!P2 LDC.64 R14, c[0x0][0x210] ;  /* 0x00008400ff0eab82 */ /* 0x001e260000000a00 */
[----:B------:R-:W-:Y:S01]  /*0920*/  FFMA.FTZ R13, R8, R19, R13 ;  /* 0x00000013080d7223 */ /* 0x000fe2000001000d */
[----:B------:R-:W-:Y:S01]  /*0930*/  MOV R8, RZ ;  /* 0x000000ff00087202 */ /* 0x000fe20000000f00 */
[----:B-1----:R-:W-:-:S04]  /*0940*/  @!P3 IMAD.WIDE R28, R5, 0x2, R28 ;  /* 0x00000002051cb825 */ /* 0x002fc800078e021c */
[----:B------:R-:W-:-:S04]  /*0950*/  IMAD.IADD R5, R5, 0x1, R12 ;  /* 0x0000000105057824 */ /* 0x000fc800078e020c */
[----:B0-----:R-:W-:-:S04]  /*0960*/  @!P2 IMAD.WIDE R14, R5, 0x2, R14 ;  /* 0x00000002050ea825 */ /* 0x001fc800078e020e */
[----:B------:R-:W-:Y:S01]  /*0970*/  FADD.FTZ R16, R19, R16 ;  /* 0x0000001013107221 */ /* 0x000fe20000010000 */
[----:B--2---:R-:W-:Y:S02]  /*0980*/  @!P4 HADD2.F32 R8, -RZ, R23.H0_H0 ;  /* 0x20000017ff08c230 */ /* 0x004fe40000004100 */
[----:B------:R0:W2:Y:S03]  /*0990*/  @!P2 LDG.E.U16.CONSTANT R23, desc[UR8][R14.64] ;  /* 0x000000080e17a981 */ /* 0x0000a6000c1e9500 */
[----:B------:R-:W-:Y:S02]  /*09a0*/  FFMA.FTZ R7, R24, R8, R7 ;  /* 0x0000000818077223 */ /* 0x000fe40000010007 */
[----:B------:R-:W4:Y:S01]  /*09b0*/  @!P3 LDG.E.U16.CONSTANT R24, desc[UR8][R28.64] ;  /* 0x000000081c18b981 */ /* 0x000f22000c1e9500 */
[----:B0-----:R-:W0:Y:S02]  /*09c0*/  @!P2 LDC.64 R14, c[0x0][0x218] ;  /* 0x00008600ff0eab82 */ /* 0x001e240000000a00 */
[----:B0-----:R-:W-:-:S05]  /*09d0*/  @!P2 IMAD.WIDE R14, R5, 0x2, R14 ;  /* 0x00000002050ea825 */ /* 0x001fca00078e020e */
[----:B------:R0:W2:Y:S01]  /*09e0*/  @!P2 LDG.E.U16.CONSTANT R19, desc[UR8][R14.64] ;  /* 0x000000080e13a981 */ /* 0x0000a2000c1e9500 */
[----:B------:R-:W-:-:S04]  /*09f0*/  IADD3 R31, R22, R27, RZ ;  /* 0x0000001b161f7210 */ /* 0x000fc80007ffe0ff */
[----:B------:R-:W-:Y:S01]  /*0a00*/  ISETP.GE.OR P4, PT, R31, R20, P1 ;  /* 0x000000141f00720c */ /* 0x000fe20000f86670 */
[----:B------:R-:W-:Y:S01]  /*0a10*/  FADD.FTZ R6, R8, R6 ;  /* 0x0000000608067221 */ /* 0x000fe20000010000 */
[----:B------:R-:W-:-:S11]  /*0a20*/  IMAD.MOV.U32 R8, RZ, RZ, RZ ;  /* 0x000000ffff087224 */ /* 0x000fd600078e00ff */
[----:B0-----:R-:W0:Y:S01]  /*0a30*/  @!P4 LDC.64 R14, c[0x0][0x210] ;  /* 0x00008400ff0ecb82 */ /* 0x001e220000000a00 */
[----:B---3--:R-:W-:Y:S02]  /*0a40*/  @!P3 HADD2.F32 R8, -RZ, R17.H0_H0 ;  /* 0x20000011ff08b230 */ /* 0x008fe40000004100 */
[----:B------:R-:W-:-:S03]  /*0a50*/  IMAD.MOV.U32 R17, RZ, RZ, RZ ;  /* 0x000000ffff117224 */ /* 0x000fc600078e00ff */
[----:B------:R-:W-:Y:S01]  /*0a60*/  FADD.FTZ R8, -R11, R8 ;  /* 0x000000080b087221 */ /* 0x000fe20000010100 */
[----:B------:R-:W-:-:S04]  /*0a70*/  IADD3 R31, R22, R31, RZ ;  /* 0x0000001f161f7210 */ /* 0x000fc80007ffe0ff */
[----:B------:R-:W-:Y:S01]  /*0a80*/  ISETP.GE.OR P5, PT, R31, R20, P1 ;  /* 0x000000141f00720c */ /* 0x000fe20000fa6670 */
[----:B------:R-:W-:-:S12]  /*0a90*/  IMAD R22, R22, 0x3, R27 ;  /* 0x0000000316167824 */ /* 0x000fd800078e021b */
[----:B------:R-:W1:Y:S01]  /*0aa0*/  @!P5 LDC.64 R26, c[0x0][0x210] ;  /* 0x00008400ff1adb82 */ /* 0x000e620000000a00 */
[----:B----4-:R-:W-:-:S05]  /*0ab0*/  @!P3 HADD2.F32 R17, -RZ, R24.H0_H0 ;  /* 0x20000018ff11b230 */ /* 0x010fca0000004100 */
[----:B------:R-:W-:Y:S01]  /*0ac0*/  FFMA.FTZ R9, R8, R17, R9 ;  /* 0x0000001108097223 */ /* 0x000fe20000010009 */
[----:B------:R-:W-:Y:S01]  /*0ad0*/  FADD.FTZ R10, R10, R17 ;  /* 0x000000110a0a7221 */ /* 0x000fe20000010000 */
[----:B------:R-:W-:-:S05]  /*0ae0*/  IADD3 R17, R5, R12, RZ ;  /* 0x0000000c05117210 */ /* 0x000fca0007ffe0ff */
[C---:B0-----:R-:W-:Y:S02]  /*0af0*/  @!P4 IMAD.WIDE R28, R17.reuse, 0x2, R14 ;  /* 0x00000002111cc825 */ /* 0x041fe400078e020e */
[----:B------:R-:W0:Y:S02]  /*0b00*/  @!P4 LDC.64 R14, c[0x0][0x218] ;  /* 0x00008600ff0ecb82 */ /* 0x000e240000000a00 */
[----:B------:R-:W-:Y:S02]  /*0b10*/  IMAD.MOV.U32 R8, RZ, RZ, RZ ;  /* 0x000000ffff087224 */ /* 0x000fe400078e00ff */
[----:B------:R-:W3:Y:S01]  /*0b20*/  @!P4 LDG.E.U16.CONSTANT R28, desc[UR8][R28.64] ;  /* 0x000000081c1cc981 */ /* 0x000ee2000c1e9500 */
[----:B--2---:R-:W-:Y:S02]  /*0b30*/  @!P2 HADD2.F32 R8, -RZ, R19.H0_H0 ;  /* 0x20000013ff08a230 */ /* 0x004fe40000004100 */
[----:B0-----:R-:W-:-:S05]  /*0b40*/  @!P4 IMAD.WIDE R14, R17, 0x2, R14 ;  /* 0x00000002110ec825 */ /* 0x001fca00078e020e */
[----:B------:R0:W2:Y:S02]  /*0b50*/  @!P4 LDG.E.U16.CONSTANT R19, desc[UR8][R14.64] ;  /* 0x000000080e13c981 */ /* 0x0000a4000c1e9500 */
[----:B0-----:R-:W0:Y:S01]  /*0b60*/  @!P5 LDC.64 R14, c[0x0][0x218] ;  /* 0x00008600ff0edb82 */ /* 0x001e220000000a00 */
[----:B------:R-:W-:-:S04]  /*0b70*/  @!P5 IMAD.IADD R17, R17, 0x1, R12 ;  /* 0x000000011111d824 */ /* 0x000fc800078e020c */
[----:B-1----:R-:W-:-:S06]  /*0b80*/  @!P5 IMAD.WIDE R26, R17, 0x2, R26 ;  /* 0x00000002111ad825 */ /* 0x002fcc00078e021a */
[----:B------:R-:W4:Y:S01]  /*0b90*/  @!P5 LDG.E.U16.CONSTANT R26, desc[UR8][R26.64] ;  /* 0x000000081a1ad981 */ /* 0x000f22000c1e9500 */
[----:B0-----:R-:W-:-:S05]  /*0ba0*/  @!P5 IMAD.WIDE R14, R17, 0x2, R14 ;  /* 0x00000002110ed825 */ /* 0x001fca00078e020e */
[----:B------:R-:W4:Y:S01]  /*0bb0*/  @!P5 LDG.E.U16.CONSTANT R17, desc[UR8][R14.64] ;  /* 0x000000080e11d981 */ /* 0x000f22000c1e9500 */
[----:B------:R-:W-:Y:S01]  /*0bc0*/  MOV R24, RZ ;  /* 0x000000ff00187202 */ /* 0x000fe20000000f00 */
[----:B------:R-:W-:Y:S01]  /*0bd0*/  @!P2 HADD2.F32 R24, -RZ, R23.H0_H0 ;  /* 0x20000017ff18a230 */ /* 0x000fe20000004100 */
[----:B------:R-:W-:-:S04]  /*0be0*/  IADD3 R18, R18, -0x2, RZ ;  /* 0xfffffffe12127810 */ /* 0x000fc80007ffe0ff */
[----:B------:R-:W-:Y:S01]  /*0bf0*/  FADD.FTZ R24, -R11, R24 ;  /* 0x000000180b187221 */ /* 0x000fe20000010100 */
[----:B------:R-:W-:Y:S02]  /*0c00*/  ISETP.NE.AND P2, PT, R18, RZ, PT ;  /* 0x000000ff1200720c */ /* 0x000fe40003f45270 */
[----:B------:R-:W-:Y:S01]  /*0c10*/  MOV R30, RZ ;  /* 0x000000ff001e7202 */ /* 0x000fe20000000f00 */
[----:B------:R-:W-:Y:S01]  /*0c20*/  FFMA.FTZ R7, R24, R8, R7 ;  /* 0x0000000818077223 */ /* 0x000fe20000010007 */
[----:B------:R-:W-:Y:S01]  /*0c30*/  MOV R24, RZ ;  /* 0x000000ff00187202 */ /* 0x000fe20000000f00 */
[----:B------:R-:W-:Y:S01]  /*0c40*/  FADD.FTZ R6, R6, R8 ;  /* 0x0000000806067221 */ /* 0x000fe20000010000 */
[----:B------:R-:W-:Y:S02]  /*0c50*/  IMAD.MOV.U32 R8, RZ, RZ, RZ ;  /* 0x000000ffff087224 */ /* 0x000fe400078e00ff */
[----:B------:R-:W-:Y:S02]  /*0c60*/  IMAD R5, R12, 0x3, R5 ;  /* 0x000000030c057824 */ /* 0x000fe400078e0205 */
[----:B---3--:R-:W-:-:S02]  /*0c70*/  @!P4 HADD2.F32 R24, -RZ, R28.H0_H0 ;  /* 0x2000001cff18c230 */ /* 0x008fc40000004100 */
[----:B------:R-:W-:-:S03]  /*0c80*/  IMAD.MOV.U32 R28, RZ, RZ, RZ ;  /* 0x000000ffff1c7224 */ /* 0x000fc600078e00ff */
[----:B------:R-:W-:Y:S01]  /*0c90*/  FADD.FTZ R24, -R11, R24 ;  /* 0x000000180b187221 */ /* 0x000fe20000010100 */
[----:B--2---:R-:W-:-:S05]  /*0ca0*/  @!P4 HADD2.F32 R28, -RZ, R19.H0_H0 ;  /* 0x20000013ff1cc230 */ /* 0x004fca0000004100 */
[----:B------:R-:W-:Y:S01]  /*0cb0*/  FADD.FTZ R21, R21, R28 ;  /* 0x0000001c15157221 */ /* 0x000fe20000010000 */
[----:B------:R-:W-:Y:S01]  /*0cc0*/  FFMA.FTZ R25, R24, R28, R25 ;  /* 0x0000001c18197223 */ /* 0x000fe20000010019 */
[----:B----4-:R-:W-:-:S05]  /*0cd0*/  @!P5 HADD2.F32 R30, -RZ, R26.H0_H0 ;  /* 0x2000001aff1ed230 */ /* 0x010fca0000004100 */
[----:B------:R-:W-:Y:S01]  /*0ce0*/  FADD.FTZ R30, -R11, R30 ;  /* 0x0000001e0b1e7221 */ /* 0x000fe20000010100 */
[----:B------:R-:W-:-:S05]  /*0cf0*/  @!P5 HADD2.F32 R8, -RZ, R17.H0_H0 ;  /* 0x20000011ff08d230 */ /* 0x000fca0000004100 */
[----:B------:R-:W-:Y:S01]  /*0d00*/  FADD.FTZ R16, R16, R8 ;  /* 0x0000000810107221 */ /* 0x000fe20000010000 */
[----:B------:R-:W-:Y:S01]  /*0d10*/  FFMA.FTZ R13, R30, R8, R13 ;  /* 0x000000081e0d7223 */ /* 0x000fe2000001000d */
[----:B------:R-:W-:Y:S06]  /*0d20*/  @P2 BRA `(.L_x_127) ;  /* 0xfffffff400e82947 */ /* 0x000fec000383ffff */
.L_x_126:
[----:B------:R-:W-:Y:S05]  /*0d30*/  @!P0 BRA `(.L_x_125) ;  /* 0x0000000400108947 */ /* 0x000fea0003800000 */
[----:B------:R-:W-:Y:S01]  /*0d40*/  ULDC UR5, c[0x0][0x264] ;  /* 0x0000990000057ab9 */ /* 0x000fe20000000800 */
[----:B------:R-:W-:Y:S01]  /*0d50*/  IMAD R8, R0, UR7, RZ ;  /* 0x0000000700087c24 */ /* 0x000fe2000f8e02ff */
[----:B------:R-:W-:Y:S01]  /*0d60*/  ISETP.GE.AND P0, PT, R3, UR5, PT ;  /* 0x0000000503007c0c */ /* 0x000fe2000bf06270 */
[----:B------:R-:W-:Y:S02]  /*0d70*/  ULDC UR4, c[0x0][0x10] ;  /* 0x0000040000047ab9 */ /* 0x000fe40000000800 */
[----:B------:R-:W-:Y:S01]  /*0d80*/  IMAD.IADD R17, R8, 0x1, R22 ;  /* 0x0000000108117824 */ /* 0x000fe200078e0216 */
[----:B------:R-:W-:-:S04]  /*0d90*/  ISETP.GE.OR P1, PT, R22, R20, P0 ;  /* 0x000000141600720c */ /* 0x000fc80000726670 */
[-C--:B------:R-:W-:Y:S02]  /*0da0*/  ISETP.GE.OR P2, PT, R17, R20.reuse, P0 ;  /* 0x000000141100720c */ /* 0x080fe40000746670 */
[----:B------:R-:W-:Y:S02]  /*0db0*/  IADD3 R17, R8, R17, RZ ;  /* 0x0000001108117210 */ /* 0x000fe40007ffe0ff */
[----:B------:R-:W1:Y:S02]  /*0dc0*/  LDC R8, c[0x0][0x4] ;  /* 0x00000100ff087b82 */ /* 0x000e640000000800 */
[----:B------:R-:W-:-:S06]  /*0dd0*/  ISETP.GE.OR P3, PT, R17, R20, P0 ;  /* 0x000000141100720c */ /* 0x000fcc0000766670 */
[----:B------:R-:W2:Y:S08]  /*0de0*/  @!P1 LDC.64 R26, c[0x0][0x210] ;  /* 0x00008400ff1a9b82 */ /* 0x000eb00000000a00 */
[----:B------:R-:W3:Y:S08]  /*0df0*/  @!P1 LDC.64 R22, c[0x0][0x218] ;  /* 0x00008600ff169b82 */ /* 0x000ef00000000a00 */
[----:B------:R-:W4:Y:S08]  /*0e00*/  @!P2 LDC.64 R18, c[0x0][0x210] ;  /* 0x00008400ff12ab82 */ /* 0x000f300000000a00 */
[----:B0-----:R-:W0:Y:S01]  /*0e10*/  @!P2 LDC.64 R14, c[0x0][0x218] ;  /* 0x00008600ff0eab82 */ /* 0x001e220000000a00 */
[----:B--2---:R-:W-:-:S04]  /*0e20*/  @!P1 IMAD.WIDE R26, R5, 0x2, R26 ;  /* 0x00000002051a9825 */ /* 0x004fc800078e021a */
[----:B-1----:R-:W-:Y:S02]  /*0e30*/  IMAD R8, R8, UR4, RZ ;  /* 0x0000000408087c24 */ /* 0x002fe4000f8e02ff */
[----:B------:R-:W2:Y:S01]  /*0e40*/  @!P1 LDG.E.U16.CONSTANT R26, desc[UR8][R26.64] ;  /* 0x000000081a1a9981 */ /* 0x000ea2000c1e9500 */
[C---:B---3--:R-:W-:Y:S01]  /*0e50*/  @!P1 IMAD.WIDE R22, R5.reuse, 0x2, R22 ;  /* 0x0000000205169825 */ /* 0x048fe200078e0216 */
[----:B------:R-:W1:Y:S03]  /*0e60*/  @!P3 LDC.64 R28, c[0x0][0x218] ;  /* 0x00008600ff1cbb82 */ /* 0x000e660000000a00 */
[----:B------:R-:W-:Y:S02]  /*0e70*/  IMAD.IADD R5, R5, 0x1, R12 ;  /* 0x0000000105057824 */ /* 0x000fe400078e020c */
[----:B------:R-:W3:Y:S02]  /*0e80*/  @!P1 LDG.E.U16.CONSTANT R22, desc[UR8][R22.64] ;  /* 0x0000000816169981 */ /* 0x000ee4000c1e9500 */
[----:B----4-:R-:W-:-:S05]  /*0e90*/  @!P2 IMAD.WIDE R18, R5, 0x2, R18 ;  /* 0x000000020512a825 */ /* 0x010fca00078e0212 */
[----:B------:R0:W4:Y:S01]  /*0ea0*/  @!P2 LDG.E.U16.CONSTANT R23, desc[UR8][R18.64] ;  /* 0x000000081217a981 */ /* 0x000122000c1e9500 */
[----:B------:R-:W-:Y:S02]  /*0eb0*/  IMAD.IADD R17, R17, 0x1, R8 ;  /* 0x0000000111117824 */ /* 0x000fe400078e0208 */
[----:B0-----:R-:W-:Y:S02]  /*0ec0*/  @!P2 IMAD.WIDE R18, R5, 0x2, R14 ;  /* 0x000000020512a825 */ /* 0x001fe400078e020e */
[----:B------:R-:W0:Y:S01]  /*0ed0*/  @!P3 LDC.64 R14, c[0x0][0x210] ;  /* 0x00008400ff0ebb82 */ /* 0x000e220000000a00 */
[----:B------:R-:W-:Y:S02]  /*0ee0*/  ISETP.GE.OR P0, PT, R17, R20, P0 ;  /* 0x000000141100720c */ /* 0x000fe40000706670 */
[----:B------:R-:W-:Y:S02]  /*0ef0*/  IADD3 R12, R5, R12, RZ ;  /* 0x0000000c050c7210 */ /* 0x000fe40007ffe0ff */
[----:B------:R0:W4:Y:S03]  /*0f00*/  @!P2 LDG.E.U16.CONSTANT R5, desc[UR8][R18.64] ;  /* 0x000000081205a981 */ /* 0x000126000c1e9500 */
[----:B-1----:R-:W-:-:S06]  /*0f10*/  @!P3 IMAD.WIDE R30, R12, 0x2, R28 ;  /* 0x000000020c1eb825 */ /* 0x002fcc00078e021c */
[----:B------:R-:W1:Y:S01]  /*0f20*/  @!P0 LDC.64 R28, c[0x0][0x218] ;  /* 0x00008600ff1c8b82 */ /* 0x000e620000000a00 */
[----:B------:R-:W-:Y:S01]  /*0f30*/  IMAD R8, R8, UR5, R12 ;  /* 0x0000000508087c24 */ /* 0x000fe2000f8e020c */
[----:B------:R-:W4:Y:S01]  /*0f40*/  @!P3 LDG.E.U16.CONSTANT R30, desc[UR8][R30.64] ;  /* 0x000000081e1eb981 */ /* 0x000f22000c1e9500 */
[----:B0-----:R-:W-:-:S05]  /*0f50*/  @!P3 IMAD.WIDE R18, R12, 0x2, R14 ;  /* 0x000000020c12b825 */ /* 0x001fca00078e020e */
[----:B------:R-:W0:Y:S01]  /*0f60*/  @!P0 LDC.64 R14, c[0x0][0x210] ;  /* 0x00008400ff0e8b82 */ /* 0x000e220000000a00 */
[----:B-1----:R-:W-:-:S06]  /*0f70*/  @!P0 IMAD.WIDE R28, R8, 0x2, R28 ;  /* 0x00000002081c8825 */ /* 0x002fcc00078e021c */
[----:B------:R-:W4:Y:S01]  /*0f80*/  @!P0 LDG.E.U16.CONSTANT R28, desc[UR8][R28.64] ;  /* 0x000000081c1c8981 */ /* 0x000f22000c1e9500 */
[----:B0-----:R-:W-:-:S03]  /*0f90*/  @!P0 IMAD.WIDE R14, R8, 0x2, R14 ;  /* 0x00000002080e8825 */ /* 0x001fc600078e020e */
[----:B------:R0:W4:Y:S04]  /*0fa0*/  @!P3 LDG.E.U16.CONSTANT R8, desc[UR8][R18.64] ;  /* 0x000000081208b981 */ /* 0x000128000c1e9500 */
[----:B------:R-:W4:Y:S01]  /*0fb0*/  @!P0 LDG.E.U16.CONSTANT R14, desc[UR8][R14.64] ;  /* 0x000000080e0e8981 */ /* 0x000f22000c1e9500 */
[----:B------:R-:W-:Y:S01]  /*0fc0*/  HFMA2.MMA R12, -RZ, RZ, 0, 0 ;  /* 0x00000000ff0c7435 */ /* 0x000fe200000001ff */
[----:B------:R-:W-:Y:S01]  /*0fd0*/  IMAD.MOV.U32 R17, RZ, RZ, RZ ;  /* 0x000000ffff117224 */ /* 0x000fe200078e00ff */
[----:B0-----:R-:W-:-:S03]  /*0fe0*/  HFMA2.MMA R18, -RZ, RZ, 0, 0 ;  /* 0x00000000ff127435 */ /* 0x001fc600000001ff */
[----:B--2---:R-:W-:-:S05]  /*0ff0*/  @!P1 HADD2.F32 R12, -RZ, R26.H0_H0 ;  /* 0x2000001aff0c9230 */ /* 0x004fca0000004100 */
[----:B-----5:R-:W-:Y:S01]  /*1000*/  FADD.FTZ R20, -R11, R12 ;  /* 0x0000000c0b147221 */ /* 0x020fe20000010100 */
[----:B---3--:R-:W-:Y:S01]  /*1010*/  @!P1 HADD2.F32 R17, -RZ, R22.H0_H0 ;  /* 0x20000016ff119230 */ /* 0x008fe20000004100 */
[----:B------:R-:W-:Y:S02]  /*1020*/  MOV R12, RZ ;  /* 0x000000ff000c7202 */ /* 0x000fe40000000f00 */
[----:B------:R-:W-:Y:S02]  /*1030*/  MOV R22, RZ ;  /* 0x000000ff00167202 */ /* 0x000fe40000000f00 */
[----:B------:R-:W-:Y:S01]  /*1040*/  FADD.FTZ R10, R10, R17 ;  /* 0x000000110a0a7221 */ /* 0x000fe20000010000 */
[----:B------:R-:W-:Y:S01]  /*1050*/  FFMA.FTZ R9, R20, R17, R9 ;  /* 0x0000001114097223 */ /* 0x000fe20000010009 */
[----:B------:R-:W-:Y:S02]  /*1060*/  IMAD.MOV.U32 R17, RZ, RZ, RZ ;  /* 0x000000ffff117224 */ /* 0x000fe400078e00ff */
[----:B----4-:R-:W-:-:S02]  /*1070*/  @!P2 HADD2.F32 R12, -RZ, R23.H0_H0 ;  /* 0x20000017ff0ca230 */ /* 0x010fc40000004100 */
[----:B------:R-:W-:-:S03]  /*1080*/  IMAD.MOV.U32 R20, RZ, RZ, RZ ;  /* 0x000000ffff147224 */ /* 0x000fc600078e00ff */
[----:B------:R-:W-:Y:S01]  /*1090*/  FADD.FTZ R12, -R11, R12 ;  /* 0x0000000c0b0c7221 */ /* 0x000fe20000010100 */
[----:B------:R-:W-:Y:S02]  /*10a0*/  @!P2 HADD2.F32 R17, -RZ, R5.H0_H0 ;  /* 0x20000005ff11a230 */ /* 0x000fe40000004100 */
[----:B------:R-:W-:-:S03]  /*10b0*/  IMAD.MOV.U32 R5, RZ, RZ, RZ ;  /* 0x000000ffff057224 */ /* 0x000fc600078e00ff */
[----:B------:R-:W-:Y:S01]  /*10c0*/  FADD.FTZ R6, R6, R17 ;  /* 0x0000001106067221 */ /* 0x000fe20000010000 */
[----:B------:R-:W-:Y:S01]  /*10d0*/  FFMA.FTZ R7, R12, R17, R7 ;  /* 0x000000110c077223 */ /* 0x000fe20000010007 */
[----:B------:R-:W-:-:S05]  /*10e0*/  @!P3 HADD2.F32 R20, -RZ, R30.H0_H0 ;  /* 0x2000001eff14b230 */ /* 0x000fca0000004100 */
[----:B------:R-:W-:Y:S01]  /*10f0*/  FADD.FTZ R21, R21, R20 ;  /* 0x0000001415157221 */ /* 0x000fe20000010000 */
[----:B------:R-:W-:Y:S02]  /*1100*/  @!P0 HADD2.F32 R5, -RZ, R28.H0_H0 ;  /* 0x2000001cff058230 */ /* 0x000fe40000004100 */
[----:B------:R-:W-:Y:S02]  /*1110*/  @!P3 HADD2.F32 R18, -RZ, R8.H0_H0 ;  /* 0x20000008ff12b230 */ /* 0x000fe40000004100 */
[----:B------:R-:W-:-:S03]  /*1120*/  @!P0 HADD2.F32 R22, -RZ, R14.H0_H0 ;  /* 0x2000000eff168230 */ /* 0x000fc60000004100 */
[C---:B------:R-:W-:Y:S02]  /*1130*/  FADD.FTZ R18, -R11.reuse, R18 ;  /* 0x000000120b127221 */ /* 0x040fe40000010100 */
[----:B------:R-:W-:Y:S02]  /*1140*/  FADD.FTZ R22, -R11, R22 ;  /* 0x000000160b167221 */ /* 0x000fe40000010100 */
[----:B------:R-:W-:Y:S01]  /*1150*/  FFMA.FTZ R25, R18, R20, R25 ;  /* 0x0000001412197223 */ /* 0x000fe20000010019 */
[----:B------:R-:W-:Y:S01]  /*1160*/  FADD.FTZ R16, R16, R5 ;  /* 0x0000000510107221 */ /* 0x000fe20000010000 */
[----:B------:R-:W-:-:S07]  /*1170*/  FFMA.FTZ R13, R22, R5, R13 ;  /* 0x00000005160d7223 */ /* 0x000fce000001000d */
.L_x_125:
[----:B------:R-:W1:Y:S01]  /*1180*/  S2R R5, SR_TID.Y ;  /* 0x0000000000057919 */ /* 0x000e620000002200 */
[----:B------:R-:W2:Y:S01]  /*1190*/  S2UR UR6, SR_CgaCtaId ;  /* 0x00000000000679c3 */ /* 0x000ea20000008800 */
[----:B------:R-:W-:Y:S01]  /*11a0*/  UMOV UR4, 0x400 ;  /* 0x0000040000047882 */ /* 0x000fe20000000000 */
[----:B------:R-:W-:Y:S01]  /*11b0*/  FADD.FTZ R6, R6, R10 ;  /* 0x0000000a06067221 */ /* 0x000fe20000010000 */
[----:B------:R-:W1:Y:S01]  /*11c0*/  S2R R18, SR_TID.X ;  /* 0x0000000000127919 */ /* 0x000e620000002100 */
[----:B------:R-:W-:Y:S01]  /*11d0*/  UIADD3 UR5, UR4, 0x800, URZ ;  /* 0x0000080004057890 */ /* 0x000fe2000fffe03f */
[----:B------:R-:W-:Y:S01]  /*11e0*/  FADD.FTZ R8, R7, R9 ;  /* 0x0000000907087221 */ /* 0x000fe20000010000 */
[----:B------:R-:W-:-:S03]  /*11f0*/  FADD.FTZ R21, R6, R21 ;  /* 0x0000001506157221 */ /* 0x000fc60000010000 */
[----:B------:R-:W-:Y:S01]  /*1200*/  FADD.FTZ R8, R8, R25 ;  /* 0x0000001908087221 */ /* 0x000fe20000010000 */
[----:B------:R-:W-:-:S03]  /*1210*/  FADD.FTZ R23, R21, R16 ;  /* 0x0000001015177221 */ /* 0x000fc60000010000 */
[----:B------:R-:W-:Y:S01]  /*1220*/  FADD.FTZ R24, R8, R13 ;  /* 0x0000000d08187221 */ /* 0x000fe20000010000 */
[----:B--2---:R-:W-:Y:S02]  /*1230*/  ULEA UR4, UR6, UR4, 0x18 ;  /* 0x0000000406047291 */ /* 0x004fe4000f8ec03f */
[----:B------:R-:W-:Y:S01]  /*1240*/  ULEA UR5, UR6, UR5, 0x18 ;  /* 0x0000000506057291 */ /* 0x000fe2000f8ec03f */
[----:B-1----:R-:W-:-:S05]  /*1250*/  IMAD R7, R5, R2, R18 ;  /* 0x0000000205077224 */ /* 0x002fca00078e0212 */
[C---:B------:R-:W-:Y:S02]  /*1260*/  LEA R6, R7.reuse, UR4, 0x2 ;  /* 0x0000000407067c11 */ /* 0x040fe4000f8e10ff */
[----:B------:R-:W-:Y:S01]  /*1270*/  LEA R7, R7, UR5, 0x2 ;  /* 0x0000000507077c11 */ /* 0x000fe2000f8e10ff */
[----:B------:R-:W-:Y:S02]  /*1280*/  USHF.R.U32.HI UR5, URZ, 0x1, UR7 ;  /* 0x000000013f057899 */ /* 0x000fe40008011607 */
[----:B------:R1:W-:Y:S04]  /*1290*/  STS [R6], R23 ;  /* 0x0000001706007388 */ /* 0x0003e80000000800 */
[----:B------:R1:W-:Y:S01]  /*12a0*/  STS [R7], R24 ;  /* 0x0000001807007388 */ /* 0x0003e20000000800 */
[----:B------:R-:W-:Y:S01]  /*12b0*/  ISETP.NE.AND P1, PT, RZ, UR5, PT ;  /* 0x00000005ff007c0c */ /* 0x000fe2000bf25270 */
[----:B------:R-:W-:-:S05]  /*12c0*/  IMAD R9, R2, UR5, RZ ;  /* 0x0000000502097c24 */ /* 0x000fca000f8e02ff */
[C---:B------:R-:W-:Y:S01]  /*12d0*/  LEA R8, R9.reuse, R6, 0x2 ;  /* 0x0000000609087211 */ /* 0x040fe200078e10ff */
[----:B------:R-:W-:-:S06]  /*12e0*/  IMAD R9, R9, 0x4, R7 ;  /* 0x0000000409097824 */ /* 0x000fcc00078e0207 */
[----:B-1----:R-:W-:Y:S05]  /*12f0*/  @!P1 BRA `(.L_x_128) ;  /* 0x0000002400149947 */ /* 0x002fea0003800000 */
[----:B------:R-:W-:Y:S01]  /*1300*/  BAR.SYNC.DEFER_BLOCKING 0x0 ;  /* 0x0000000000007b1d */ /* 0x000fe20000010000 */
[----:B------:R-:W-:Y:S01]  /*1310*/  IADD3 R10, R5, UR5, RZ ;  /* 0x00000005050a7c10 */ /* 0x000fe2000fffe0ff */
[----:B------:R-:W-:-:S03]  /*1320*/  USHF.R.U32.HI UR6, URZ, 0x2, UR7 ;  /* 0x000000023f067899 */ /* 0x000fc60008011607 */
[----:B------:R-:W-:-:S04]  /*1330*/  ISETP.GE.U32.AND P0, PT, R10, UR7, PT ;  /* 0x000000070a007c0c */ /* 0x000fc8000bf06070 */
[----:B------:R-:W-:-:S13]  /*1340*/  ISETP.GE.U32.OR P0, PT, R5, UR5, P0 ;  /* 0x0000000505007c0c */ /* 0x000fda0008706470 */
[----:B------:R-:W1:Y:S04]  /*1350*/  @!P0 LDS R10, [R8] ;  /* 0x00000000080a8984 */ /* 0x000e680000000800 */
[----:B-----5:R-:W2:Y:S01]  /*1360*/  @!P0 LDS R11, [R9] ;  /* 0x00000000090b8984 */ /* 0x020ea20000000800 */
[----:B-1----:R-:W-:Y:S01]  /*1370*/  @!P0 FADD.FTZ R23, R23, R10 ;  /* 0x0000000a17178221 */ /* 0x002fe20000010000 */
[----:B--2---:R-:W-:-:S04]  /*1380*/  @!P0 FADD.FTZ R24, R24, R11 ;  /* 0x0000000b18188221 */ /* 0x004fc80000010000 */
[----:B------:R1:W-:Y:S04]  /*1390*/  @!P0 STS [R6], R23 ;  /* 0x0000001706008388 */ /* 0x0003e80000000800 */
[----:B------:R1:W-:Y:S01]  /*13a0*/  @!P0 STS [R7], R24 ;  /* 0x0000001807008388 */ /* 0x0003e20000000800 */
[----:B------:R-:W-:-:S13]  /*13b0*/  ISETP.NE.AND P0, PT, RZ, UR6, PT ;  /* 0x00000006ff007c0c */ /* 0x000fda000bf05270 */
[----:B-1----:R-:W-:Y:S05]  /*13c0*/  @!P0 BRA `(.L_x_128) ;  /* 0x0000002000e08947 */ /* 0x002fea0003800000 */
[C---:B------:R-:W-:Y:S01]  /*13d0*/  VIADD R10, R5.reuse, UR6 ;  /* 0x00000006050a7c36 */ /* 0x040fe20008000000 */
[----:B------:R-:W-:Y:S01]  /*13e0*/  USHF.R.U32.HI UR10, URZ, 0x3, UR7 ;  /* 0x000000033f0a7899 */ /* 0x000fe20008011607 */
[----:B------:R-:W-:Y:S03]  /*13f0*/  BAR.SYNC.DEFER_BLOCKING 0x0 ;  /* 0x0000000000007b1d */ /* 0x000fe60000010000 */
[----:B------:R-:W-:Y:S02]  /*1400*/  ISETP.GE.U32.AND P0, PT, R10, UR7, PT ;  /* 0x000000070a007c0c */ /* 0x000fe4000bf06070 */
[----:B------:R-:W-:Y:S01]  /*1410*/  ISETP.NE.AND P2, PT, RZ, UR10, PT ;  /* 0x0000000aff007c0c */ /* 0x000fe2000bf45270 */
[----:B------:R-:W-:Y:S01]  /*1420*/  BSSY B0, `(.L_x_129) ;  /* 0x000000c000007945 */ /* 0x000fe20003800000 */
[----:B------:R-:W-:-:S13]  /*1430*/  ISETP.GE.U32.OR P0, PT, R5, UR6, P0 ;  /* 0x0000000605007c0c */ /* 0x000fda0008706470 */
[----:B------:R-:W-:Y:S05]  /*1440*/  @P0 BRA `(.L_x_130) ;  /* 0x0000000000240947 */ /* 0x000fea0003800000 */
[----:B------:R-:W-:-:S04]  /*1450*/  IMAD R10, R2, UR6, RZ ;  /* 0x00000006020a7c24 */ /* 0x000fc8000f8e02ff */
[C---:B------:R-:W-:Y:S01]  /*1460*/  IMAD R12, R10.reuse, 0x4, R7 ;  /* 0x000000040a0c7824 */ /* 0x040fe200078e0207 */
[----:B------:R-:W-:-:S04]  /*1470*/  LEA R11, R10, R6, 0x2 ;  /* 0x000000060a0b7211 */ /* 0x000fc800078e10ff */
[----:B------:R-:W1:Y:S04]  /*1480*/  LDS R13, [R12] ;  /* 0x000000000c0d7984 */ /* 0x000e680000000800 */
[----:B------:R-:W2:Y:S01]  /*1490*/  LDS R10, [R11] ;  /* 0x000000000b0a7984 */ /* 0x000ea20000000800 */
[----:B-1----:R-:W-:Y:S01]  /*14a0*/  FADD.FTZ R24, R24, R13 ;  /* 0x0000000d18187221 */ /* 0x002fe20000010000 */
[----:B--2---:R-:W-:-:S05]  /*14b0*/  FADD.FTZ R23, R23, R10 ;  /* 0x0000000a17177221 */ /* 0x004fca0000010000 */
[----:B------:R1:W-:Y:S04]  /*14c0*/  STS [R6], R23 ;  /* 0x0000001706007388 */ /* 0x0003e80000000800 */
[----:B------:R1:W-:Y:S02]  /*14d0*/  STS [R7], R24 ;  /* 0x0000001807007388 */ /* 0x0003e40000000800 */
.L_x_130:
[----:B------:R-:W-:Y:S05]  /*14e0*/  BSYNC B0 ;  /* 0x0000000000007941 */ /* 0x000fea0003800000 */
.L_x_129:
[----:B------:R-:W-:Y:S05]  /*14f0*/  @!P2 BRA `(.L_x_128) ;  /* 0x000000200094a947 */ /* 0x000fea0003800000 */
[----:B------:R-:W-:Y:S01]  /*1500*/  IADD3 R10, R5, UR10, RZ ;  /* 0x0000000a050a7c10 */ /* 0x000fe2000fffe0ff */
[----:B------:R-:W-:Y:S01]  /*1510*/  USHF.R.U32.HI UR6, URZ, 0x4, UR7 ;  /* 0x000000043f067899 */ /* 0x000fe20008011607 */
[----:B------:R-:W-:Y:S02]  /*1520*/  BAR.SYNC.DEFER_BLOCKING 0x0 ;  /* 0x0000000000007b1d */ /* 0x000fe40000010000 */
[----:B------:R-:W-:-:S03]  /*1530*/  ISETP.GE.U32.AND P0, PT, R10, UR7, PT ;  /* 0x000000070a007c0c */ /* 0x000fc6000bf06070 */
        /* <DEDUP_REMOVED lines=10> */
[----:B--2---:R-:W-:-:S04]  /*15e0*/  FADD.FTZ R24, R24, R13 ;  /* 0x0000000d18187221 */ /* 0x004fc80000010000 */
[----:B------:R2:W-:Y:S04]  /*15f0*/  STS [R6], R23 ;  /* 0x0000001706007388 */ /* 0x0005e80000000800 */
[----:B------:R2:W-:Y:S02]  /*1600*/  STS [R7], R24 ;  /* 0x0000001807007388 */ /* 0x0005e40000000800 */
.L_x_132:
[----:B------:R-:W-:Y:S05]  /*1610*/  BSYNC B0 ;  /* 0x0000000000007941 */ /* 0x000fea0003800000 */
.L_x_131:
[----:B------:R-:W-:Y:S05]  /*1620*/  @!P2 BRA `(.L_x_128) ;  /* 0x000000200048a947 */ /* 0x000fea0003800000 */
        /* <DEDUP_REMOVED lines=12> */
[----:B------:R-:W3:Y:S01]  /*16f0*/  LDS R10, [R11] ;  /* 0x000000000b0a7984 */ /* 0x000ee20000000800 */
[----:B-12---:R-:W-:Y:S01]  /*1700*/  FADD.FTZ R24, R24, R13 ;  /* 0x0000000d18187221 */ /* 0x006fe20000010000 */
[----:B---3--:R-:W-:-:S05]  /*1710*/  FADD.FTZ R23, R23, R10 ;  /* 0x0000000a17177221 */ /* 0x008fca0000010000 */
[----:B------:R3:W-:Y:S04]  /*1720*/  STS [R6], R23 ;  /* 0x0000001706007388 */ /* 0x0007e80000000800 */
[----:B------:R3:W-:Y:S02]  /*1730*/  STS [R7], R24 ;  /* 0x0000001807007388 */ /* 0x0007e40000000800 */
.L_x_134:
[----:B------:R-:W-:Y:S05]  /*1740*/  BSYNC B0 ;  /* 0x0000000000007941 */ /* 0x000fea0003800000 */
.L_x_133:
        /* <DEDUP_REMOVED lines=13> */
[----:B------:R-:W4:Y:S01]  /*1820*/  LDS R13, [R12] ;  /* 0x000000000c0d7984 */ /* 0x000f220000000800 */
[----:B-123--:R-:W-:Y:S01]  /*1830*/  FADD.FTZ R23, R23, R10 ;  /* 0x0000000a17177221 */ /* 0x00efe20000010000 */
[----:B----4-:R-:W-:-:S04]  /*1840*/  FADD.FTZ R24, R24, R13 ;  /* 0x0000000d18187221 */ /* 0x010fc80000010000 */
[----:B------:R4:W-:Y:S04]  /*1850*/  STS [R6], R23 ;  /* 0x0000001706007388 */ /* 0x0009e80000000800 */
[----:B------:R4:W-:Y:S02]  /*1860*/  STS [R7], R24 ;  /* 0x0000001807007388 */ /* 0x0009e40000000800 */
.L_x_136:
[----:B------:R-:W-:Y:S05]  /*1870*/  BSYNC B0 ;  /* 0x0000000000007941 */ /* 0x000fea0003800000 */
.L_x_135:
        /* <DEDUP_REMOVED lines=13> */
[----:B------:R-:W5:Y:S01]  /*1950*/  LDS R10, [R11] ;  /* 0x000000000b0a7984 */ /* 0x000f620000000800 */
[----:B-1234-:R-:W-:Y:S01]  /*1960*/  FADD.FTZ R24, R24, R13 ;  /* 0x0000000d18187221 */ /* 0x01efe20000010000 */
[----:B-----5:R-:W-:-:S05]  /*1970*/  FADD.FTZ R23, R23, R10 ;  /* 0x0000000a17177221 */ /* 0x020fca0000010000 */
[----:B------:R1:W-:Y:S04]  /*1980*/  STS [R6], R23 ;  /* 0x0000001706007388 */ /* 0x0003e80000000800 */
[----:B------:R1:W-:Y:S02]  /*1990*/  STS [R7], R24 ;  /* 0x0000001807007388 */ /* 0x0003e40000000800 */
.L_x_138:
[----:B------:R-:W-:Y:S05]  /*19a0*/  BSYNC B0 ;  /* 0x0000000000007941 */ /* 0x000fea0003800000 */
.L_x_137:
        /* <DEDUP_REMOVED lines=15> */
[----:B-----5:R-:W-:-:S04]  /*1aa0*/  FADD.FTZ R24, R24, R13 ;  /* 0x0000000d18187221 */ /* 0x020fc80000010000 */
[----:B------:R1:W-:Y:S04]  /*1ab0*/  STS [R6], R23 ;  /* 0x0000001706007388 */ /* 0x0003e80000000800 */
[----:B------:R1:W-:Y:S02]  /*1ac0*/  STS [R7], R24 ;  /* 0x0000001807007388 */ /* 0x0003e40000000800 */
.L_x_140:
[----:B------:R-:W-:Y:S05]  /*1ad0*/  BSYNC B0 ;  /* 0x0000000000007941 */ /* 0x000fea0003800000 */
.L_x_139:
        /* <DEDUP_REMOVED lines=18> */
.L_x_142:
[----:B------:R-:W-:Y:S05]  /*1c00*/  BSYNC B0 ;  /* 0x0000000000007941 */ /* 0x000fea0003800000 */
.L_x_141:
        /* <DEDUP_REMOVED lines=18> */
.L_x_144:
[----:B------:R-:W-:Y:S05]  /*1d30*/  BSYNC B0 ;  /* 0x0000000000007941 */ /* 0x000fea0003800000 */
.L_x_143:
        /* <DEDUP_REMOVED lines=18> */
.L_x_146:
[----:B------:R-:W-:Y:S05]  /*1e60*/  BSYNC B0 ;  /* 0x0000000000007941 */ /* 0x000fea0003800000 */
.L_x_145:
        /* <DEDUP_REMOVED lines=18> */
.L_x_148:
[----:B------:R-:W-:Y:S05]  /*1f90*/  BSYNC B0 ;  /* 0x0000000000007941 */ /* 0x000fea0003800000 */
.L_x_147:
        /* <DEDUP_REMOVED lines=18> */
.L_x_150:
[----:B------:R-:W-:Y:S05]  /*20c0*/  BSYNC B0 ;  /* 0x0000000000007941 */ /* 0x000fea0003800000 */
.L_x_149:
        /* <DEDUP_REMOVED lines=18> */
.L_x_152:
[----:B------:R-:W-:Y:S05]  /*21f0*/  BSYNC B0 ;  /* 0x0000000000007941 */ /* 0x000fea0003800000 */
.L_x_151:
        /* <DEDUP_REMOVED lines=18> */
.L_x_154:
[----:B------:R-:W-:Y:S05]  /*2320*/  BSYNC B0 ;  /* 0x0000000000007941 */ /* 0x000fea0003800000 */
.L_x_153:
        /* <DEDUP_REMOVED lines=18> */
.L_x_156:
[----:B------:R-:W-:Y:S05]  /*2450*/  BSYNC B0 ;  /* 0x0000000000007941 */ /* 0x000fea0003800000 */
.L_x_155:
        /* <DEDUP_REMOVED lines=18> */
.L_x_158:
[----:B------:R-:W-:Y:S05]  /*2580*/  BSYNC B0 ;  /* 0x0000000000007941 */ /* 0x000fea0003800000 */
.L_x_157:
        /* <DEDUP_REMOVED lines=18> */
.L_x_160:
[----:B------:R-:W-:Y:S05]  /*26b0*/  BSYNC B0 ;  /* 0x0000000000007941 */ /* 0x000fea0003800000 */
.L_x_159:
        /* <DEDUP_REMOVED lines=18> */
.L_x_162:
[----:B------:R-:W-:Y:S05]  /*27e0*/  BSYNC B0 ;  /* 0x0000000000007941 */ /* 0x000fea0003800000 */
.L_x_161:
        /* <DEDUP_REMOVED lines=18> */
.L_x_164:
[----:B------:R-:W-:Y:S05]  /*2910*/  BSYNC B0 ;  /* 0x0000000000007941 */ /* 0x000fea0003800000 */
.L_x_163:
        /* <DEDUP_REMOVED lines=18> */
.L_x_166:
[----:B------:R-:W-:Y:S05]  /*2a40*/  BSYNC B0 ;  /* 0x0000000000007941 */ /* 0x000fea0003800000 */
.L_x_165:
        /* <DEDUP_REMOVED lines=18> */
.L_x_168:
[----:B------:R-:W-:Y:S05]  /*2b70*/  BSYNC B0 ;  /* 0x0000000000007941 */ /* 0x000fea0003800000 */
.L_x_167:
        /* <DEDUP_REMOVED lines=18> */
.L_x_170:
[----:B------:R-:W-:Y:S05]  /*2ca0*/  BSYNC B0 ;  /* 0x0000000000007941 */ /* 0x000fea0003800000 */
.L_x_169:
        /* <DEDUP_REMOVED lines=18> */
.L_x_172:
[----:B------:R-:W-:Y:S05]  /*2dd0*/  BSYNC B0 ;  /* 0x0000000000007941 */ /* 0x000fea0003800000 */
.L_x_171:
        /* <DEDUP_REMOVED lines=18> */
.L_x_174:
[----:B------:R-:W-:Y:S05]  /*2f00*/  BSYNC B0 ;  /* 0x0000000000007941 */ /* 0x000fea0003800000 */
.L_x_173:
        /* <DEDUP_REMOVED lines=18> */
.L_x_176:
[----:B------:R-:W-:Y:S05]  /*3030*/  BSYNC B0 ;  /* 0x0000000000007941 */ /* 0x000fea0003800000 */
.L_x_175:
        /* <DEDUP_REMOVED lines=18> */
.L_x_178:
[----:B------:R-:W-:Y:S05]  /*3160*/  BSYNC B0 ;  /* 0x0000000000007941 */ /* 0x000fea0003800000 */
.L_x_177:
        /* <DEDUP_REMOVED lines=18> */
.L_x_180:
[----:B------:R-:W-:Y:S05]  /*3290*/  BSYNC B0 ;  /* 0x0000000000007941 */ /* 0x000fea0003800000 */
.L_x_179:
        /* <DEDUP_REMOVED lines=18> */
.L_x_182:
[----:B------:R-:W-:Y:S05]  /*33c0*/  BSYNC B0 ;  /* 0x0000000000007941 */ /* 0x000fea0003800000 */
.L_x_181:
        /* <DEDUP_REMOVED lines=18> */
.L_x_184:
[----:B------:R-:W-:Y:S05]  /*34f0*/  BSYNC B0 ;  /* 0x0000000000007941 */ /* 0x000fea0003800000 */
.L_x_183:
[----:B------:R-:W-:Y:S05]  /*3500*/  @!P2 BRA `(.L_x_128) ;  /* 0x000000000090a947 */ /* 0x000fea0003800000 */
[----:B------:R-:W-:Y:S01]  /*3510*/  IADD3 R10, R5, UR6, RZ ;  /* 0x00000006050a7c10 */ /* 0x000fe2000fffe0ff */
[----:B------:R-:W-:Y:S03]  /*3520*/  BAR.SYNC.DEFER_BLOCKING 0x0 ;  /* 0x0000000000007b1d */ /* 0x000fe60000010000 */
[----:B------:R-:W-:-:S03]  /*3530*/  ISETP.GE.U32.AND P0, PT, R10, UR7, PT ;  /* 0x000000070a007c0c */ /* 0x000fc6000bf06070 */
        /* <DEDUP_REMOVED lines=12> */
.L_x_186:
[----:B------:R-:W-:Y:S05]  /*3600*/  BSYNC B0 ;  /* 0x0000000000007941 */ /* 0x000fea0003800000 */
.L_x_185:
[----:B------:R-:W-:-:S06]  /*3610*/  USHF.R.U32.HI UR6, URZ, 0x1f, UR7 ;  /* 0x0000001f3f067899 */ /* 0x000fcc0008011607 */
[----:B------:R-:W-:-:S13]  /*3620*/  ISETP.NE.AND P0, PT, RZ, UR6, PT ;  /* 0x00000006ff007c0c */ /* 0x000fda000bf05270 */
[----:B------:R-:W-:Y:S05]  /*3630*/  @!P0 BRA `(.L_x_128) ;  /* 0x0000000000448947 */ /* 0x000fea0003800000 */
[----:B------:R-:W-:Y:S01]  /*3640*/  IADD3 R10, R5, UR6, RZ ;  /* 0x00000006050a7c10 */ /* 0x000fe2000fffe0ff */
[----:B------:R-:W-:Y:S03]  /*3650*/  BAR.SYNC.DEFER_BLOCKING 0x0 ;  /* 0x0000000000007b1d */ /* 0x000fe60000010000 */
[----:B------:R-:W-:-:S03]  /*3660*/  ISETP.GE.U32.AND P0, PT, R10, UR7, PT ;  /* 0x000000070a007c0c */ /* 0x000fc6000bf06070 */
[----:B------:R-:W-:Y:S01]  /*3670*/  BSSY B0, `(.L_x_128) ;  /* 0x000000d000007945 */ /* 0x000fe20003800000 */
[----:B------:R-:W-:-:S13]  /*3680*/  ISETP.GE.U32.OR P0, PT, R5, UR6, P0 ;  /* 0x0000000605007c0c */ /* 0x000fda0008706470 */
[----:B------:R-:W-:Y:S05]  /*3690*/  @P0 BRA `(.L_x_187) ;  /* 0x0000000000280947 */ /* 0x000fea0003800000 */
[----:B------:R-:W-:-:S06]  /*36a0*/  USHF.R.S32.HI UR6, URZ, 0x1f, UR7 ;  /* 0x0000001f3f067899 */ /* 0x000fcc0008011407 */
[----:B------:R-:W-:-:S04]  /*36b0*/  LOP3.LUT R10, R2, UR6, RZ, 0xc0, !PT ;  /* 0x00000006020a7c12 */ /* 0x000fc8000f8ec0ff */
[C---:B------:R-:W-:Y:S01]  /*36c0*/  LEA R12, R10.reuse, R7, 0x2 ;  /* 0x000000070a0c7211 */ /* 0x040fe200078e10ff */
[----:B------:R-:W-:-:S04]  /*36d0*/  IMAD R11, R10, 0x4, R6 ;  /* 0x000000040a0b7824 */ /* 0x000fc800078e0206 */
[----:B------:R-:W1:Y:S04]  /*36e0*/  LDS R13, [R12] ;  /* 0x000000000c0d7984 */ /* 0x000e680000000800 */
[----:B------:R-:W5:Y:S01]  /*36f0*/  LDS R10, [R11] ;  /* 0x000000000b0a7984 */ /* 0x000f620000000800 */
[----:B-1234-:R-:W-:Y:S01]  /*3700*/  FADD.FTZ R24, R24, R13 ;  /* 0x0000000d18187221 */ /* 0x01efe20000010000 */
[----:B-----5:R-:W-:-:S05]  /*3710*/  FADD.FTZ R23, R23, R10 ;  /* 0x0000000a17177221 */ /* 0x020fca0000010000 */
[----:B------:R1:W-:Y:S04]  /*3720*/  STS [R6], R23 ;  /* 0x0000001706007388 */ /* 0x0003e80000000800 */
[----:B------:R1:W-:Y:S02]  /*3730*/  STS [R7], R24 ;  /* 0x0000001807007388 */ /* 0x0003e40000000800 */
.L_x_187:
[----:B------:R-:W-:Y:S05]  /*3740*/  BSYNC B0 ;  /* 0x0000000000007941 */ /* 0x000fea0003800000 */
.L_x_128:
[----:B------:R-:W-:Y:S01]  /*3750*/  ISETP.GT.U32.AND P0, PT, R0, 0x1, PT ;  /* 0x000000010000780c */ /* 0x000fe20003f04070 */
[C---:B------:R-:W-:Y:S01]  /*3760*/  IMAD.SHL.U32 R16, R3.reuse, 0x4, RZ ;  /* 0x0000000403107824 */ /* 0x040fe200078e00ff */
[----:B------:R-:W-:Y:S01]  /*3770*/  SHF.R.S32.HI R10, RZ, 0x1f, R3 ;  /* 0x0000001fff0a7819 */ /* 0x000fe20000011403 */
[----:B------:R-:W-:Y:S01]  /*3780*/  ULDC.64 UR14, c[0x0][0x230] ;  /* 0x00008c00000e7ab9 */ /* 0x000fe20000000a00 */
[C---:B------:R-:W-:Y:S01]  /*3790*/  SHF.L.U32 R12, R3.reuse, 0x1, RZ ;  /* 0x00000001030c7819 */ /* 0x040fe200000006ff */
[----:B------:R-:W-:Y:S01]  /*37a0*/  ULDC.64 UR16, c[0x0][0x238] ;  /* 0x00008e0000107ab9 */ /* 0x000fe20000000a00 */
[----:B------:R-:W-:Y:S01]  /*37b0*/  SHF.L.U64.HI R17, R3, 0x2, R10 ;  /* 0x0000000203117819 */ /* 0x000fe2000001020a */
[----:B------:R-:W-:Y:S01]  /*37c0*/  ULDC.64 UR10, c[0x0][0x248] ;  /* 0x00009200000a7ab9 */ /* 0x000fe20000000a00 */
[C---:B0-----:R-:W-:Y:S01]  /*37d0*/  IADD3 R14, P4, R16.reuse, UR14, RZ ;  /* 0x0000000e100e7c10 */ /* 0x041fe2000ff9e0ff */
[----:B------:R-:W-:Y:S01]  /*37e0*/  ULDC.64 UR12, c[0x0][0x240] ;  /* 0x00009000000c7ab9 */ /* 0x000fe20000000a00 */
[----:B------:R-:W-:-:S02]  /*37f0*/  IADD3 R16, P5, R16, UR16, RZ ;  /* 0x0000001010107c10 */ /* 0x000fc4000ffbe0ff */
[----:B------:R-:W-:Y:S02]  /*3800*/  SHF.L.U64.HI R13, R3, 0x1, R10 ;  /* 0x00000001030d7819 */ /* 0x000fe4000001020a */
[C---:B------:R-:W-:Y:S02]  /*3810*/  IADD3 R10, P2, R12.reuse, UR10, RZ ;  /* 0x0000000a0c0a7c10 */ /* 0x040fe4000ff5e0ff */
[----:B------:R-:W-:Y:S02]  /*3820*/  IADD3 R12, P3, R12, UR12, RZ ;  /* 0x0000000c0c0c7c10 */ /* 0x000fe4000ff7e0ff */
[C---:B------:R-:W-:Y:S02]  /*3830*/  IADD3.X R15, R17.reuse, UR15, RZ, P4, !PT ;  /* 0x0000000f110f7c10 */ /* 0x040fe4000a7fe4ff */
[----:B------:R-:W-:Y:S02]  /*3840*/  IADD3.X R17, R17, UR17, RZ, P5, !PT ;  /* 0x0000001111117c10 */ /* 0x000fe4000affe4ff */
[----:B-----5:R-:W-:-:S02]  /*3850*/  IADD3.X R11, R13, UR11, RZ, P2, !PT ;  /* 0x0000000b0d0b7c10 */ /* 0x020fc400097fe4ff */
[----:B------:R-:W-:Y:S01]  /*3860*/  IADD3.X R13, R13, UR13, RZ, P3, !PT ;  /* 0x0000000d0d0d7c10 */ /* 0x000fe20009ffe4ff */
[----:B------:R-:W-:Y:S06]  /*3870*/  @P0 BRA `(.L_x_188) ;  /* 0x0000000000440947 */ /* 0x000fec0003800000 */
[----:B------:R-:W0:Y:S02]  /*3880*/  S2UR UR6, SR_CTAID.Y ;  /* 0x00000000000679c3 */ /* 0x000e240000002600 */
[----:B0-----:R-:W-:Y:S01]  /*3890*/  LOP3.LUT P0, RZ, R5, UR6, RZ, 0xfc, !PT ;  /* 0x0000000605ff7c12 */ /* 0x001fe2000f80fcff */
[----:B------:R-:W-:-:S03]  /*38a0*/  ULDC UR6, c[0x0][0x264] ;  /* 0x0000990000067ab9 */ /* 0x000fc60000000800 */
[----:B------:R-:W-:-:S13]  /*38b0*/  ISETP.GE.OR P0, PT, R3, UR6, P0 ;  /* 0x0000000603007c0c */ /* 0x000fda0008706670 */
[----:B------:R-:W-:Y:S05]  /*38c0*/  @P0 EXIT ;  /* 0x000000000000094d */ /* 0x000fea0003800000 */
[----:B------:R-:W-:Y:S02]  /*38d0*/  ISETP.NE.U32.AND P1, PT, RZ, UR12, PT ;  /* 0x0000000cff007c0c */ /* 0x000fe4000bf25070 */
[----:B------:R-:W-:Y:S02]  /*38e0*/  ISETP.NE.U32.AND P0, PT, RZ, UR10, PT ;  /* 0x0000000aff007c0c */ /* 0x000fe4000bf05070 */
[----:B------:R-:W-:Y:S02]  /*38f0*/  ISETP.NE.AND.EX P1, PT, RZ, UR13, PT, P1 ;  /* 0x0000000dff007c0c */ /* 0x000fe4000bf25310 */
[----:B------:R-:W-:-:S11]  /*3900*/  ISETP.NE.AND.EX P0, PT, RZ, UR11, PT, P0 ;  /* 0x0000000bff007c0c */ /* 0x000fd6000bf05300 */
[----:B------:R-:W-:Y:S02]  /*3910*/  @P1 FMUL.FTZ R4, R4, R24 ;  /* 0x0000001804041220 */ /* 0x000fe40000410000 */
[----:B------:R-:W-:-:S03]  /*3920*/  @P0 F2FP.F16.F32.PACK_AB R0, RZ, R23 ;  /* 0x00000017ff00023e */ /* 0x000fc600000000ff */
[----:B------:R-:W-:Y:S02]  /*3930*/  @P1 F2FP.F16.F32.PACK_AB R4, RZ, R4 ;  /* 0x00000004ff04123e */ /* 0x000fe400000000ff */
[----:B------:R-:W-:Y:S04]  /*3940*/  @P0 STG.E.U16 desc[UR8][R10.64], R0 ;  /* 0x000000000a000986 */ /* 0x000fe8000c101508 */
[----:B------:R-:W-:Y:S04]  /*3950*/  @P1 STG.E.U16 desc[UR8][R12.64], R4 ;  /* 0x000000040c001986 */ /* 0x000fe8000c101508 */
[----:B------:R-:W-:Y:S04]  /*3960*/  STG.E desc[UR8][R14.64], R23 ;  /* 0x000000170e007986 */ /* 0x000fe8000c101908 */
[----:B------:R-:W-:Y:S01]  /*3970*/  STG.E desc[UR8][R16.64], R24 ;  /* 0x0000001810007986 */ /* 0x000fe2000c101908 */
[----:B------:R-:W-:Y:S05]  /*3980*/  EXIT ;  /* 0x000000000000794d */ /* 0x000fea0003800000 */
.L_x_188:
[----:B------:R-:W-:Y:S01]  /*3990*/  ULDC UR10, c[0x0][0x264] ;  /* 0x00009900000a7ab9 */ /* 0x000fe20000000800 */
[----:B------:R-:W-:Y:S01]  /*39a0*/  BSSY B0, `(.L_x_189) ;  /* 0x000000e000007945 */ /* 0x000fe20003800000 */
[----:B------:R-:W-:Y:S01]  /*39b0*/  ISETP.GE.AND P0, PT, R3, UR10, PT ;  /* 0x0000000a03007c0c */ /* 0x000fe2000bf06270 */
[----:B------:R-:W-:Y:S01]  /*39c0*/  IMAD R22, R0, UR10, RZ ;  /* 0x0000000a00167c24 */ /* 0x000fe2000f8e02ff */
[----:B------:R-:W-:Y:S02]  /*39d0*/  LOP3.LUT P2, RZ, R18, R5, RZ, 0xfc, !PT ;  /* 0x0000000512ff7212 */ /* 0x000fe4000784fcff */
[----:B------:R-:W-:-:S13]  /*39e0*/  ISETP.EQ.AND P0, PT, R5, RZ, !P0 ;  /* 0x000000ff0500720c */ /* 0x000fda0004702270 */
[----:B------:R-:W-:Y:S05]  /*39f0*/  @!P0 BRA `(.L_x_190) ;  /* 0x0000000000208947 */ /* 0x000fea0003800000 */
[----:B------:R-:W0:Y:S01]  /*3a00*/  S2R R20, SR_CTAID.Y ;  /* 0x0000000000147919 */ /* 0x000e220000002600 */
[----:B------:R-:W5:Y:S01]  /*3a10*/  LDC.64 R18, c[0x0][0x250] ;  /* 0x00009400ff127b82 */ /* 0x000f620000000a00 */
[----:B0-----:R-:W-:-:S04]  /*3a20*/  IMAD R21, R20, UR10, R3 ;  /* 0x0000000a14157c24 */ /* 0x001fc8000f8e0203 */
[----:B-----5:R-:W-:-:S03]  /*3a30*/  IMAD.WIDE R18, R21, 0x4, R18 ;  /* 0x0000000415127825 */ /* 0x020fc600078e0212 */
[C---:B------:R-:W-:Y:S02]  /*3a40*/  LEA R20, P3, R22.reuse, R18, 0x2 ;  /* 0x0000001216147211 */ /* 0x040fe400078610ff */
[----:B------:R0:W-:Y:S02]  /*3a50*/  STG.E.STRONG.SYS desc[UR8][R18.64], R23 ;  /* 0x0000001712007986 */ /* 0x0001e4000c115908 */
[----:B------:R-:W-:-:S05]  /*3a60*/  LEA.HI.X R21, R22, R19, RZ, 0x2, P3 ;  /* 0x0000001316157211 */ /* 0x000fca00018f14ff */
[----:B------:R0:W-:Y:S04]  /*3a70*/  STG.E.STRONG.SYS desc[UR8][R20.64], R24 ;  /* 0x0000001814007986 */ /* 0x0001e8000c115908 */
.L_x_190:
[----:B------:R-:W-:Y:S05]  /*3a80*/  BSYNC B0 ;  /* 0x0000000000007941 */ /* 0x000fea0003800000 */
.L_x_189:
[----:B------:R-:W-:Y:S06]  /*3a90*/  MEMBAR.SC.GPU ;  /* 0x0000000000007992 */ /* 0x000fec0000002000 */
[----:B------:R-:W-:-:S00]  /*3aa0*/  ERRBAR ;  /* 0x00000000000079ab */ /* 0x000fc00000000000 */
[----:B------:R-:W-:Y:S06]  /*3ab0*/  CGAERRBAR ;  /* 0x00000000000075ab */ /* 0x000fec0000000000 */
[----:B------:R-:W-:Y:S02]  /*3ac0*/  CCTL.IVALL ;  /* 0x00000000ff00798f */ /* 0x000fe40002000000 */
[----:B------:R-:W-:Y:S06]  /*3ad0*/  BAR.SYNC.DEFER_BLOCKING 0x0 ;  /* 0x0000000000007b1d */ /* 0x000fec0000010000 */
[----:B------:R-:W-:Y:S04]  /*3ae0*/  BSSY B0, `(.L_x_191) ;  /* 0x0000014000007945 */ /* 0x000fe80003800000 */
[----:B------:R-:W-:Y:S05]  /*3af0*/  @P2 BRA `(.L_x_192) ;  /* 0x0000000000482947 */ /* 0x000fea0003800000 */
[----:B0-----:R-:W0:Y:S01]  /*3b00*/  S2R R21, SR_LANEID ;  /* 0x0000000000157919 */ /* 0x001e220000000000 */
[----:B------:R-:W-:Y:S01]  /*3b10*/  VOTEU.ANY UR6, UPT, PT ;  /* 0x0000000000067886 */ /* 0x000fe200038e0100 */
[----:B------:R-:W5:Y:S01]  /*3b20*/  LDC.64 R18, c[0x0][0x258] ;  /* 0x00009600ff127b82 */ /* 0x000f620000000a00 */
[----:B-1234-:R-:W0:Y:S01]  /*3b30*/  FLO.U32 R24, UR6 ;  /* 0x0000000600187d00 */ /* 0x01ee2200080e0000 */
[----:B------:R-:W5:Y:S07]  /*3b40*/  S2R R25, SR_CTAID.X ;  /* 0x0000000000197919 */ /* 0x000f6e0000002500 */
[----:B------:R-:W1:Y:S01]  /*3b50*/  POPC R23, UR6 ;  /* 0x0000000600177d09 */ /* 0x000e620008000000 */
[----:B0-----:R-:W-:Y:S01]  /*3b60*/  ISETP.EQ.U32.AND P2, PT, R24, R21, PT ;  /* 0x000000151800720c */ /* 0x001fe20003f42070 */
[----:B-----5:R-:W-:-:S12]  /*3b70*/  IMAD.WIDE.U32 R18, R25, 0x4, R18 ;  /* 0x0000000419127825 */ /* 0x020fd800078e0012 */
[----:B-1----:R-:W2:Y:S01]  /*3b80*/  @P2 ATOMG.E.ADD.STRONG.GPU PT, R19, desc[UR8][R18.64], R23 ;  /* 0x00000017121329a8 */ /* 0x002ea200081ee1c8 */
[----:B------:R-:W0:Y:S02]  /*3b90*/  S2R R21, SR_LTMASK ;  /* 0x0000000000157919 */ /* 0x000e240000003900 */
[----:B0-----:R-:W-:Y:S02]  /*3ba0*/  LOP3.LUT R25, R21, UR6, RZ, 0xc0, !PT ;  /* 0x0000000615197c12 */ /* 0x001fe4000f8ec0ff */
[----:B------:R-:W-:-:S04]  /*3bb0*/  IADD3 R21, R0, -0x1, RZ ;  /* 0xffffffff00157810 */ /* 0x000fc80007ffe0ff */
[----:B------:R-:W0:Y:S01]  /*3bc0*/  POPC R25, R25 ;  /* 0x0000001900197309 */ /* 0x000e220000000000 */
[----:B--2---:R-:W0:Y:S02]  /*3bd0*/  SHFL.IDX PT, R20, R19, R24, 0x1f ;  /* 0x00001f1813147589 */ /* 0x004e2400000e0000 */
[----:B0-----:R-:W-:-:S04]  /*3be0*/  IADD3 R20, R20, R25, RZ ;  /* 0x0000001914147210 */ /* 0x001fc80007ffe0ff */
[----:B------:R-:W-:-:S04]  /*3bf0*/  ISETP.NE.AND P2, PT, R20, R21, PT ;  /* 0x000000151400720c */ /* 0x000fc80003f45270 */
[----:B------:R-:W-:-:S05]  /*3c00*/  SEL R20, RZ, 0x1, P2 ;  /* 0x00000001ff147807 */ /* 0x000fca0001000000 */
[----:B------:R0:W-:Y:S04]  /*3c10*/  STS.U8 [UR4+0x1000], R20 ;  /* 0x00100014ff007988 */ /* 0x0001e80008000004 */
.L_x_192:
[----:B------:R-:W-:Y:S05]  /*3c20*/  BSYNC B0 ;  /* 0x0000000000007941 */ /* 0x000fea0003800000 */
.L_x_191:
[----:B------:R-:W-:Y:S06]  /*3c30*/  BAR.SYNC.DEFER_BLOCKING 0x0 ;  /* 0x0000000000007b1d */ /* 0x000fec0000010000 */
[----:B0-----:R-:W0:Y:S02]  /*3c40*/  LDS.U8 R18, [UR4+0x1000] ;  /* 0x00100004ff127984 */ /* 0x001e240008000000 */
[----:B0-----:R-:W-:-:S13]  /*3c50*/  ISETP.NE.AND P2, PT, R18, RZ, PT ;  /* 0x000000ff1200720c */ /* 0x001fda0003f45270 */
[----:B------:R-:W-:Y:S05]  /*3c60*/  @!P2 EXIT ;  /* 0x000000000000a94d */ /* 0x000fea0003800000 */
[----:B------:R-:W-:Y:S01]  /*3c70*/  ISETP.GE.U32.AND P2, PT, R5, R0, PT ;  /* 0x000000000500720c */ /* 0x000fe20003f46070 */
[----:B------:R-:W-:Y:S01]  /*3c80*/  ULDC UR4, c[0x0][0x264] ;  /* 0x0000990000047ab9 */ /* 0x000fe20000000800 */
[----:B------:R-:W-:Y:S01]  /*3c90*/  BSSY B0, `(.L_x_193) ;  /* 0x0000019000007945 */ /* 0x000fe20003800000 */
[----:B------:R-:W-:Y:S01]  /*3ca0*/  HFMA2.MMA R21, -RZ, RZ, 0, 0 ;  /* 0x00000000ff157435 */ /* 0x000fe200000001ff */
[----:B-1234-:R-:W-:-:S09]  /*3cb0*/  IMAD.MOV.U32 R24, RZ, RZ, RZ ;  /* 0x000000ffff187224 */ /* 0x01efd200078e00ff */
[----:B------:R-:W-:Y:S05]  /*3cc0*/  @P2 BRA `(.L_x_194) ;  /* 0x0000000000542947 */ /* 0x000fea0003800000 */
[----:B------:R-:W-:Y:S01]  /*3cd0*/  ISETP.GE.AND P3, PT, R3, UR10, PT ;  /* 0x0000000a03007c0c */ /* 0x000fe2000bf66270 */
[----:B------:R-:W-:Y:S01]  /*3ce0*/  IMAD.MOV.U32 R21, RZ, RZ, RZ ;  /* 0x000000ffff157224 */ /* 0x000fe200078e00ff */
[----:B------:R-:W-:Y:S02]  /*3cf0*/  MOV R20, R5 ;  /* 0x0000000500147202 */ /* 0x000fe40000000f00 */
[----:B------:R-:W-:-:S09]  /*3d00*/  MOV R24, RZ ;  /* 0x000000ff00187202 */ /* 0x000fd20000000f00 */
.L_x_195:
[----:B------:R-:W0:Y:S01]  /*3d10*/  @!P3 LDC.64 R18, c[0x0][0x250] ;  /* 0x00009400ff12bb82 */ /* 0x000e220000000a00 */
[----:B------:R-:W-:Y:S01]  /*3d20*/  IMAD R23, R20, UR4, R3 ;  /* 0x0000000414177c24 */ /* 0x000fe2000f8e0203 */
[----:B------:R-:W-:-:S03]  /*3d30*/  MOV R26, RZ ;  /* 0x000000ff001a7202 */ /* 0x000fc60000000f00 */
[----:B0-----:R-:W-:-:S05]  /*3d40*/  @!P3 IMAD.WIDE R18, R23, 0x4, R18 ;  /* 0x000000041712b825 */ /* 0x001fca00078e0212 */
[----:B------:R0:W2:Y:S01]  /*3d50*/  @!P3 LDG.E.STRONG.SYS R26, desc[UR8][R18.64] ;  /* 0x00000008121ab981 */ /* 0x0000a2000c1f5900 */
[----:B------:R-:W-:-:S04]  /*3d60*/  @!P3 IADD3 R25, P2, R22, R23, RZ ;  /* 0x000000171619b210 */ /* 0x000fc80007f5e0ff */
[----:B------:R-:W-:Y:S01]  /*3d70*/  @!P3 LEA.HI.X.SX32 R28, R23, RZ, 0x1, P2 ;  /* 0x000000ff171cb211 */ /* 0x000fe200010f0eff */
[----:B------:R-:W-:Y:S01]  /*3d80*/  IMAD.MOV.U32 R23, RZ, RZ, RZ ;  /* 0x000000ffff177224 */ /* 0x000fe200078e00ff */
[----:B0-----:R-:W0:Y:S02]  /*3d90*/  @!P3 LDC.64 R18, c[0x0][0x250] ;  /* 0x00009400ff12bb82 */ /* 0x001e240000000a00 */
[----:B0-----:R-:W-:-:S04]  /*3da0*/  @!P3 LEA R18, P2, R25, R18, 0x2 ;  /* 0x000000121912b211 */ /* 0x001fc800078410ff */
[----:B------:R-:W-:-:S05]  /*3db0*/  @!P3 LEA.HI.X R19, R25, R19, R28, 0x2, P2 ;  /* 0x000000131913b211 */ /* 0x000fca00010f141c */
[----:B------:R-:W3:Y:S01]  /*3dc0*/  @!P3 LDG.E.STRONG.SYS R23, desc[UR8][R18.64] ;  /* 0x000000081217b981 */ /* 0x000ee2000c1f5900 */
[----:B------:R-:W-:-:S04]  /*3dd0*/  IADD3 R20, R20, UR7, RZ ;  /* 0x0000000714147c10 */ /* 0x000fc8000fffe0ff */
[----:B------:R-:W-:Y:S01]  /*3de0*/  ISETP.GE.U32.AND P2, PT, R20, R0, PT ;  /* 0x000000001400720c */ /* 0x000fe20003f46070 */
[----:B--2---:R-:W-:Y:S01]  /*3df0*/  FADD.FTZ R21, R26, R21 ;  /* 0x000000151a157221 */ /* 0x004fe20000010000 */
[----:B---3--:R-:W-:-:S11]  /*3e00*/  FADD.FTZ R24, R23, R24 ;  /* 0x0000001817187221 */ /* 0x008fd60000010000 */
[----:B------:R-:W-:Y:S05]  /*3e10*/  @!P2 BRA `(.L_x_195) ;  /* 0xfffffffc00bca947 */ /* 0x000fea000383ffff */
.L_x_194:
[----:B------:R-:W-:Y:S05]  /*3e20*/  BSYNC B0 ;  /* 0x0000000000007941 */ /* 0x000fea0003800000 */
.L_x_193:
[----:B------:R0:W-:Y:S04]  /*3e30*/  STS [R6], R21 ;  /* 0x0000001506007388 */ /* 0x0001e80000000800 */
[----:B------:R0:W-:Y:S01]  /*3e40*/  STS [R7], R24 ;  /* 0x0000001807007388 */ /* 0x0001e20000000800 */
[----:B------:R-:W-:Y:S05]  /*3e50*/  @!P1 BRA `(.L_x_196) ;  /* 0x0000002400149947 */ /* 0x000fea0003800000 */
[----:B------:R-:W-:Y:S01]  /*3e60*/  BAR.SYNC.DEFER_BLOCKING 0x0 ;  /* 0x0000000000007b1d */ /* 0x000fe20000010000 */
[----:B------:R-:W-:Y:S01]  /*3e70*/  IADD3 R0, R5, UR5, RZ ;  /* 0x0000000505007c10 */ /* 0x000fe2000fffe0ff */
[----:B------:R-:W-:-:S03]  /*3e80*/  USHF.R.U32.HI UR4, URZ, 0x2, UR7 ;  /* 0x000000023f047899 */ /* 0x000fc60008011607 */
[----:B------:R-:W-:-:S04]  /*3e90*/  ISETP.GE.U32.AND P1, PT, R0, UR7, PT ;  /* 0x0000000700007c0c */ /* 0x000fc8000bf26070 */
[----:B------:R-:W-:-:S13]  /*3ea0*/  ISETP.GE.U32.OR P1, PT, R5, UR5, P1 ;  /* 0x0000000505007c0c */ /* 0x000fda0008f26470 */
[----:B------:R-:W0:Y:S04]  /*3eb0*/  @!P1 LDS R8, [R8] ;  /* 0x0000000008089984 */ /* 0x000e280000000800 */
[----:B------:R-:W1:Y:S01]  /*3ec0*/  @!P1 LDS R9, [R9] ;  /* 0x0000000009099984 */ /* 0x000e620000000800 */
[----:B0-----:R-:W-:Y:S01]  /*3ed0*/  @!P1 FADD.FTZ R21, R21, R8 ;  /* 0x0000000815159221 */ /* 0x001fe20000010000 */
[----:B-1----:R-:W-:-:S04]  /*3ee0*/  @!P1 FADD.FTZ R24, R24, R9 ;  /* 0x0000000918189221 */ /* 0x002fc80000010000 */
        /* <DEDUP_REMOVED lines=12> */
[----:B------:R-:W-:-:S05]  /*3fb0*/  IMAD R0, R2, UR4, RZ ;  /* 0x0000000402007c24 */ /* 0x000fca000f8e02ff */
[C---:B------:R-:W-:Y:S02]  /*3fc0*/  LEA R8, R0.reuse, R6, 0x2 ;  /* 0x0000000600087211 */ /* 0x040fe400078e10ff */
[----:B------:R-:W-:-:S03]  /*3fd0*/  LEA R3, R0, R7, 0x2 ;  /* 0x0000000700037211 */ /* 0x000fc600078e10ff */
[----:B------:R-:W0:Y:S04]  /*3fe0*/  LDS R0, [R8] ;  /* 0x0000000008007984 */ /* 0x000e280000000800 */
[----:B------:R-:W1:Y:S01]  /*3ff0*/  LDS R3, [R3] ;  /* 0x0000000003037984 */ /* 0x000e620000000800 */
[----:B0-----:R-:W-:Y:S01]  /*4000*/  FADD.FTZ R21, R21, R0 ;  /* 0x0000000015157221 */ /* 0x001fe20000010000 */
[----:B-1----:R-:W-:-:S04]  /*4010*/  FADD.FTZ R24, R24, R3 ;  /* 0x0000000318187221 */ /* 0x002fc80000010000 */
[----:B------:R0:W-:Y:S04]  /*4020*/  STS [R6], R21 ;  /* 0x0000001506007388 */ /* 0x0001e80000000800 */
[----:B------:R0:W-:Y:S02]  /*4030*/  STS [R7], R24 ;  /* 0x0000001807007388 */ /* 0x0001e40000000800 */
.L_x_198:
[----:B------:R-:W-:Y:S05]  /*4040*/  BSYNC B0 ;  /* 0x0000000000007941 */ /* 0x000fea0003800000 */
.L_x_197:
        /* <DEDUP_REMOVED lines=18> */
.L_x_200:
[----:B------:R-:W-:Y:S05]  /*4170*/  BSYNC B0 ;  /* 0x0000000000007941 */ /* 0x000fea0003800000 */
.L_x_199:
        /* <DEDUP_REMOVED lines=13> */
[----:B------:R-:W2:Y:S01]  /*4250*/  LDS R3, [R3] ;  /* 0x0000000003037984 */ /* 0x000ea20000000800 */
[----:B01----:R-:W-:Y:S01]  /*4260*/  FADD.FTZ R21, R21, R0 ;  /* 0x0000000015157221 */ /* 0x003fe20000010000 */
[----:B--2---:R-:W-:-:S04]  /*4270*/  FADD.FTZ R24, R24, R3 ;  /* 0x0000000318187221 */ /* 0x004fc80000010000 */
[----:B------:R2:W-:Y:S04]  /*4280*/  STS [R6], R21 ;  /* 0x0000001506007388 */ /* 0x0005e80000000800 */
[----:B------:R2:W-:Y:S02]  /*4290*/  STS [R7], R24 ;  /* 0x0000001807007388 */ /* 0x0005e40000000800 */
.L_x_202:
[----:B------:R-:W-:Y:S05]  /*42a0*/  BSYNC B0 ;  /* 0x0000000000007941 */ /* 0x000fea0003800000 */
.L_x_201:
        /* <DEDUP_REMOVED lines=13> */
[----:B------:R-:W3:Y:S01]  /*4380*/  LDS R3, [R3] ;  /* 0x0000000003037984 */ /* 0x000ee20000000800 */
[----:B012---:R-:W-:Y:S01]  /*4390*/  FADD.FTZ R21, R21, R0 ;  /* 0x0000000015157221 */ /* 0x007fe20000010000 */
[----:B---3--:R-:W-:-:S04]  /*43a0*/  FADD.FTZ R24, R24, R3 ;  /* 0x0000000318187221 */ /* 0x008fc80000010000 */
[----:B------:R3:W-:Y:S04]  /*43b0*/  STS [R6], R21 ;  /* 0x0000001506007388 */ /* 0x0007e80000000800 */
[----:B------:R3:W-:Y:S02]  /*43c0*/  STS [R7], R24 ;  /* 0x0000001807007388 */ /* 0x0007e40000000800 */
.L_x_204:
[----:B------:R-:W-:Y:S05]  /*43d0*/  BSYNC B0 ;  /* 0x0000000000007941 */ /* 0x000fea0003800000 */
.L_x_203:
        /* <DEDUP_REMOVED lines=13> */
[----:B------:R-:W4:Y:S01]  /*44b0*/  LDS R3, [R3] ;  /* 0x0000000003037984 */ /* 0x000f220000000800 */
[----:B0123--:R-:W-:Y:S01]  /*44c0*/  FADD.FTZ R21, R21, R0 ;  /* 0x0000000015157221 */ /* 0x00ffe20000010000 */
[----:B----4-:R-:W-:-:S04]  /*44d0*/  FADD.FTZ R24, R24, R3 ;  /* 0x0000000318187221 */ /* 0x010fc80000010000 */
[----:B------:R4:W-:Y:S04]  /*44e0*/  STS [R6], R21 ;  /* 0x0000001506007388 */ /* 0x0009e80000000800 */
[----:B------:R4:W-:Y:S02]  /*44f0*/  STS [R7], R24 ;  /* 0x0000001807007388 */ /* 0x0009e40000000800 */
.L_x_206:
[----:B------:R-:W-:Y:S05]  /*4500*/  BSYNC B0 ;  /* 0x0000000000007941 */ /* 0x000fea0003800000 */
.L_x_205:
        /* <DEDUP_REMOVED lines=13> */
[----:B------:R-:W5:Y:S01]  /*45e0*/  LDS R3, [R3] ;  /* 0x0000000003037984 */ /* 0x000f620000000800 */
[----:B01234-:R-:W-:Y:S01]  /*45f0*/  FADD.FTZ R21, R21, R0 ;  /* 0x0000000015157221 */ /* 0x01ffe20000010000 */
[----:B-----5:R-:W-:-:S04]  /*4600*/  FADD.FTZ R24, R24, R3 ;  /* 0x0000000318187221 */ /* 0x020fc80000010000 */
[----:B------:R0:W-:Y:S04]  /*4610*/  STS [R6], R21 ;  /* 0x0000001506007388 */ /* 0x0001e80000000800 */
[----:B------:R0:W-:Y:S02]  /*4620*/  STS [R7], R24 ;  /* 0x0000001807007388 */ /* 0x0001e40000000800 */
.L_x_208:
[----:B------:R-:W-:Y:S05]  /*4630*/  BSYNC B0 ;  /* 0x0000000000007941 */ /* 0x000fea0003800000 */
.L_x_207:
        /* <DEDUP_REMOVED lines=18> */
.L_x_210:
[----:B------:R-:W-:Y:S05]  /*4760*/  BSYNC B0 ;  /* 0x0000000000007941 */ /* 0x000fea0003800000 */
.L_x_209:
        /* <DEDUP_REMOVED lines=18> */
.L_x_212:
[----:B------:R-:W-:Y:S05]  /*4890*/  BSYNC B0 ;  /* 0x0000000000007941 */ /* 0x000fea0003800000 */
.L_x_211:
        /* <DEDUP_REMOVED lines=18> */
.L_x_214:
[----:B------:R-:W-:Y:S05]  /*49c0*/  BSYNC B0 ;  /* 0x0000000000007941 */ /* 0x000fea0003800000 */
.L_x_213:
        /* <DEDUP_REMOVED lines=18> */
.L_x_216:
[----:B------:R-:W-:Y:S05]  /*4af0*/  BSYNC B0 ;  /* 0x0000000000007941 */ /* 0x000fea0003800000 */
.L_x_215:
        /* <DEDUP_REMOVED lines=18> */
.L_x_218:
[----:B------:R-:W-:Y:S05]  /*4c20*/  BSYNC B0 ;  /* 0x0000000000007941 */ /* 0x000fea0003800000 */
.L_x_217:
        /* <DEDUP_REMOVED lines=18> */
.L_x_220:
[----:B------:R-:W-:Y:S05]  /*4d50*/  BSYNC B0 ;  /* 0x0000000000007941 */ /* 0x000fea0003800000 */
.L_x_219:
        /* <DEDUP_REMOVED lines=18> */
.L_x_222:
[----:B------:R-:W-:Y:S05]  /*4e80*/  BSYNC B0 ;  /* 0x0000000000007941 */ /* 0x000fea0003800000 */
.L_x_221:
        /* <DEDUP_REMOVED lines=18> */
.L_x_224:
[----:B------:R-:W-:Y:S05]  /*4fb0*/  BSYNC B0 ;  /* 0x0000000000007941 */ /* 0x000fea0003800000 */
.L_x_223:
        /* <DEDUP_REMOVED lines=18> */
.L_x_226:
[----:B------:R-:W-:Y:S05]  /*50e0*/  BSYNC B0 ;  /* 0x0000000000007941 */ /* 0x000fea0003800000 */
.L_x_225:
        /* <DEDUP_REMOVED lines=18> */
.L_x_228:
[----:B------:R-:W-:Y:S05]  /*5210*/  BSYNC B0 ;  /* 0x0000000000007941 */ /* 0x000fea0003800000 */
.L_x_227:
        /* <DEDUP_REMOVED lines=18> */
.L_x_230:
[----:B------:R-:W-:Y:S05]  /*5340*/  BSYNC B0 ;  /* 0x0000000000007941 */ /* 0x000fea0003800000 */
.L_x_229:
        /* <DEDUP_REMOVED lines=18> */
.L_x_232:
[----:B------:R-:W-:Y:S05]  /*5470*/  BSYNC B0 ;  /* 0x0000000000007941 */ /* 0x000fea0003800000 */
.L_x_231:
        /* <DEDUP_REMOVED lines=18> */
.L_x_234:
[----:B------:R-:W-:Y:S05]  /*55a0*/  BSYNC B0 ;  /* 0x0000000000007941 */ /* 0x000fea0003800000 */
.L_x_233:
        /* <DEDUP_REMOVED lines=18> */
.L_x_236:
[----:B------:R-:W-:Y:S05]  /*56d0*/  BSYNC B0 ;  /* 0x0000000000007941 */ /* 0x000fea0003800000 */
.L_x_235:
        /* <DEDUP_REMOVED lines=18> */
.L_x_238:
[----:B------:R-:W-:Y:S05]  /*5800*/  BSYNC B0 ;  /* 0x0000000000007941 */ /* 0x000fea0003800000 */
.L_x_237:
        /* <DEDUP_REMOVED lines=18> */
.L_x_240:
[----:B------:R-:W-:Y:S05]  /*5930*/  BSYNC B0 ;  /* 0x0000000000007941 */ /* 0x000fea0003800000 */
.L_x_239:
        /* <DEDUP_REMOVED lines=18> */
.L_x_242:
[----:B------:R-:W-:Y:S05]  /*5a60*/  BSYNC B0 ;  /* 0x0000000000007941 */ /* 0x000fea0003800000 */
.L_x_241:
        /* <DEDUP_REMOVED lines=18> */
.L_x_244:
[----:B------:R-:W-:Y:S05]  /*5b90*/  BSYNC B0 ;  /* 0x0000000000007941 */ /* 0x000fea0003800000 */
.L_x_243:
        /* <DEDUP_REMOVED lines=18> */
.L_x_246:
[----:B------:R-:W-:Y:S05]  /*5cc0*/  BSYNC B0 ;  /* 0x0000000000007941 */ /* 0x000fea0003800000 */
.L_x_245:
        /* <DEDUP_REMOVED lines=18> */
.L_x_248:
[----:B------:R-:W-:Y:S05]  /*5df0*/  BSYNC B0 ;  /* 0x0000000000007941 */ /* 0x000fea0003800000 */
.L_x_247:
        /* <DEDUP_REMOVED lines=18> */
.L_x_250:
[----:B------:R-:W-:Y:S05]  /*5f20*/  BSYNC B0 ;  /* 0x0000000000007941 */ /* 0x000fea0003800000 */
.L_x_249:
        /* <DEDUP_REMOVED lines=18> */
.L_x_252:
[----:B------:R-:W-:Y:S05]  /*6050*/  BSYNC B0 ;  /* 0x0000000000007941 */ /* 0x000fea0003800000 */
.L_x_251:
[----:B------:R-:W-:Y:S05]  /*6060*/  @!P2 BRA `(.L_x_196) ;  /* 0x000000000090a947 */ /* 0x000fea0003800000 */
[C---:B------:R-:W-:Y:S01]  /*6070*/  VIADD R0, R5.reuse, UR36 ;  /* 0x0000002405007c36 */ /* 0x040fe20008000000 */
[----:B------:R-:W-:Y:S04]  /*6080*/  BAR.SYNC.DEFER_BLOCKING 0x0 ;  /* 0x0000000000007b1d */ /* 0x000fe80000010000 */
[----:B------:R-:W-:Y:S02]  /*6090*/  ISETP.GE.U32.AND P1, PT, R0, UR7, PT ;  /* 0x0000000700007c0c */ /* 0x000fe4000bf26070 */
[----:B------:R-:W-:Y:S02]  /*60a0*/  BSSY B0, `(.L_x_253) ;  /* 0x000000c000007945 */ /* 0x000fe40003800000 */
        /* <DEDUP_REMOVED lines=11> */
.L_x_254:
[----:B------:R-:W-:Y:S05]  /*6160*/  BSYNC B0 ;  /* 0x0000000000007941 */ /* 0x000fea0003800000 */
.L_x_253:
[----:B------:R-:W-:-:S06]  /*6170*/  USHF.R.U32.HI UR37, URZ, 0x1f, UR7 ;  /* 0x0000001f3f257899 */ /* 0x000fcc0008011607 */
[----:B------:R-:W-:-:S13]  /*6180*/  ISETP.NE.AND P1, PT, RZ, UR37, PT ;  /* 0x00000025ff007c0c */ /* 0x000fda000bf25270 */
[----:B------:R-:W-:Y:S05]  /*6190*/  @!P1 BRA `(.L_x_196) ;  /* 0x0000000000449947 */ /* 0x000fea0003800000 */
[C---:B------:R-:W-:Y:S01]  /*61a0*/  VIADD R0, R5.reuse, UR37 ;  /* 0x0000002505007c36 */ /* 0x040fe20008000000 */
[----:B------:R-:W-:Y:S04]  /*61b0*/  BAR.SYNC.DEFER_BLOCKING 0x0 ;  /* 0x0000000000007b1d */ /* 0x000fe80000010000 */
[----:B------:R-:W-:Y:S02]  /*61c0*/  ISETP.GE.U32.AND P1, PT, R0, UR7, PT ;  /* 0x0000000700007c0c */ /* 0x000fe4000bf26070 */
[----:B------:R-:W-:Y:S02]  /*61d0*/  BSSY B0, `(.L_x_196) ;  /* 0x000000d000007945 */ /* 0x000fe40003800000 */
[----:B------:R-:W-:-:S13]  /*61e0*/  ISETP.GE.U32.OR P1, PT, R5, UR37, P1 ;  /* 0x0000002505007c0c */ /* 0x000fda0008f26470 */
[----:B------:R-:W-:Y:S05]  /*61f0*/  @P1 BRA `(.L_x_255) ;  /* 0x0000000000281947 */ /* 0x000fea0003800000 */
[----:B------:R-:W-:-:S06]  /*6200*/  USHF.R.S32.HI UR37, URZ, 0x1f, UR7 ;  /* 0x0000001f3f257899 */ /* 0x000fcc0008011407 */
[----:B------:R-:W-:-:S04]  /*6210*/  LOP3.LUT R2, R2, UR37, RZ, 0xc0, !PT ;  /* 0x0000002502027c12 */ /* 0x000fc8000f8ec0ff */
[C---:B------:R-:W-:Y:S02]  /*6220*/  LEA R0, R2.reuse, R6, 0x2 ;  /* 0x0000000602007211 */ /* 0x040fe400078e10ff */
[----:B------:R-:W-:-:S04]  /*6230*/  LEA R3, R2, R7, 0x2 ;  /* 0x0000000702037211 */ /* 0x000fc800078e10ff */
[----:B------:R-:W0:Y:S04]  /*6240*/  LDS R0, [R0] ;  /* 0x0000000000007984 */ /* 0x000e280000000800 */
[----:B------:R-:W5:Y:S01]  /*6250*/  LDS R3, [R3] ;  /* 0x0000000003037984 */ /* 0x000f620000000800 */
[----:B01234-:R-:W-:Y:S01]  /*6260*/  FADD.FTZ R21, R21, R0 ;  /* 0x0000000015157221 */ /* 0x01ffe20000010000 */
[----:B-----5:R-:W-:-:S04]  /*6270*/  FADD.FTZ R24, R24, R3 ;  /* 0x0000000318187221 */ /* 0x020fc80000010000 */
[----:B------:R0:W-:Y:S04]  /*6280*/  STS [R6], R21 ;  /* 0x0000001506007388 */ /* 0x0001e80000000800 */
[----:B------:R0:W-:Y:S02]  /*6290*/  STS [R7], R24 ;  /* 0x0000001807007388 */ /* 0x0001e40000000800 */
.L_x_255:
[----:B------:R-:W-:Y:S05]  /*62a0*/  BSYNC B0 ;  /* 0x0000000000007941 */ /* 0x000fea0003800000 */
.L_x_196:
[----:B------:R-:W-:Y:S05]  /*62b0*/  @!P0 EXIT ;  /* 0x000000000000894d */ /* 0x000fea0003800000 */
[----:B------:R-:W-:Y:S01]  /*62c0*/  ULDC.64 UR6, c[0x0][0x240] ;  /* 0x0000900000067ab9 */ /* 0x000fe20000000a00 */
[----:B------:R-:W-:Y:S01]  /*62d0*/  ULDC.64 UR4, c[0x0][0x248] ;  /* 0x0000920000047ab9 */ /* 0x000fe20000000a00 */
        /* <DEDUP_REMOVED lines=12> */
.L_x_256:
        /* <DEDUP_REMOVED lines=14> */
.L_x_1057:


//--------------------- .text._Z23reduce_bn_c_last_kernelIN3c104HalfEffLi4EEvPKT_S4_PKT0_S7_PS5_S8_PT1_SA_PVS5_Piii --------------------------
	.section	.text._Z23reduce_bn_c_last_kernelIN3c104HalfEffLi4EEvPKT_S4_PKT0_S7_PS5_S8_PT1_SA_PVS5_Piii,"ax",@progbits
	.align	128
        .global         _Z23reduce_bn_c_last_kernelIN3c104HalfEffLi4EEvPKT_S4_PKT0_S7_PS5_S8_PT1_SA_PVS5_Piii
        .type           _Z23reduce_bn_c_last_kernelIN3c104HalfEffLi4EEvPKT_S4_PKT0_S7_PS5_S8_PT1_SA_PVS5_Piii,@function
        .size           _Z23reduce_bn_c_last_kernelIN3c104HalfEffLi4EEvPKT_S4_PKT0_S7_PS5_S8_PT1_SA_PVS5_Piii,(.L_x_1058 - _Z23reduce_bn_c_last_kernelIN3c104HalfEffLi4EEvPKT_S4_PKT0_S7_PS5_S8_PT1_SA_PVS5_Piii)
        .other          _Z23reduce_bn_c_last_kernelIN3c104HalfEffLi4EEvPKT_S4_PKT0_S7_PS5_S8_PT1_SA_PVS5_Piii,@"STO_CUDA_ENTRY STV_DEFAULT"
_Z23reduce_bn_c_last_kernelIN3c104HalfEffLi4EEvPKT_S4_PKT0_S7_PS5_S8_PT1_SA_PVS5_Piii:
.text._Z23reduce_bn_c_last_kernelIN3c104HalfEffLi4EEvPKT_S4_PKT0_S7_PS5_S8_PT1_SA_PVS5_Piii:
        /* <DEDUP_REMOVED lines=77> */
.L_x_259:
        /* <DEDUP_REMOVED lines=134> */
.L_x_258:
        /* <DEDUP_REMOVED lines=69> */
.L_x_257:
        /* <DEDUP_REMOVED lines=54> */
.L_x_262:
[----:B------:R-:W-:Y:S05]  /*14e0*/  BSYNC B0 ;  /* 0x0000000000007941 */ /* 0x000fea0003800000 */
.L_x_261:
        /* <DEDUP_REMOVED lines=18> */
.L_x_264:
[----:B------:R-:W-:Y:S05]  /*1610*/  BSYNC B0 ;  /* 0x0000000000007941 */ /* 0x000fea0003800000 */
.L_x_263:
        /* <DEDUP_REMOVED lines=18> */
.L_x_266:
[----:B------:R-:W-:Y:S05]  /*1740*/  BSYNC B0 ;  /* 0x0000000000007941 */ /* 0x000fea0003800000 */
.L_x_265:
        /* <DEDUP_REMOVED lines=18> */
.L_x_268:
[----:B------:R-:W-:Y:S05]  /*1870*/  BSYNC B0 ;  /* 0x0000000000007941 */ /* 0x000fea0003800000 */
.L_x_267:
        /* <DEDUP_REMOVED lines=18> */
.L_x_270:
[----:B------:R-:W-:Y:S05]  /*19a0*/  BSYNC B0 ;  /* 0x0000000000007941 */ /* 0x000fea0003800000 */
.L_x_269:
        /* <DEDUP_REMOVED lines=18> */
.L_x_272:
[----:B------:R-:W-:Y:S05]  /*1ad0*/  BSYNC B0 ;  /* 0x0000000000007941 */ /* 0x000fea0003800000 */
.L_x_271:
        /* <DEDUP_REMOVED lines=18> */
.L_x_274:
[----:B------:R-:W-:Y:S05]  /*1c00*/  BSYNC B0 ;  /* 0x0000000000007941 */ /* 0x000fea0003800000 */
.L_x_273:
        /* <DEDUP_REMOVED lines=18> */
.L_x_276:
[----:B------:R-:W-:Y:S05]  /*1d30*/  BSYNC B0 ;  /* 0x0000000000007941 */ /* 0x000fea0003800000 */
.L_x_275:
        /* <DEDUP_REMOVED lines=18> */
.L_x_278:
[----:B------:R-:W-:Y:S05]  /*1e60*/  BSYNC B0 ;  /* 0x0000000000007941 */ /* 0x000fea0003800000 */
.L_x_277:
        /* <DEDUP_REMOVED lines=18> */
.L_x_280:
[----:B------:R-:W-:Y:S05]  /*1f90*/  BSYNC B0 ;  /* 0x0000000000007941 */ /* 0x000fea0003800000 */
.L_x_279:
        /* <DEDUP_REMOVED lines=18> */
.L_x_282:
[----:B------:R-:W-:Y:S05]  /*20c0*/  BSYNC B0 ;  /* 0x0000000000007941 */ /* 0x000fea0003800000 */
.L_x_281:
        /* <DEDUP_REMOVED lines=18> */
.L_x_284:
[----:B------:R-:W-:Y:S05]  /*21f0*/  BSYNC B0 ;  /* 0x0000000000007941 */ /* 0x000fea0003800000 */
.L_x_283:
        /* <DEDUP_REMOVED lines=18> */
.L_x_286:
[----:B------:R-:W-:Y:S05]  /*2320*/  BSYNC B0 ;  /* 0x0000000000007941 */ /* 0x000fea0003800000 */
.L_x_285:
        /* <DEDUP_REMOVED lines=18> */
.L_x_288:
[----:B------:R-:W-:Y:S05]  /*2450*/  BSYNC B0 ;  /* 0x0000000000007941 */ /* 0x000fea0003800000 */
.L_x_287:
        /* <DEDUP_REMOVED lines=18> */
.L_x_290:
[----:B------:R-:W-:Y:S05]  /*2580*/  BSYNC B0 ;  /* 0x0000000000007941 */ /* 0x000fea0003800000 */
.L_x_289:
        /* <DEDUP_REMOVED lines=18> */
.L_x_292:
[----:B------:R-:W-:Y:S05]  /*26b0*/  BSYNC B0 ;  /* 0x0000000000007941 */ /* 0x000fea0003800000 */
.L_x_291:
        /* <DEDUP_REMOVED lines=18> */
.L_x_294:
[----:B------:R-:W-:Y:S05]  /*27e0*/  BSYNC B0 ;  /* 0x0000000000007941 */ /* 0x000fea0003800000 */
.L_x_293:
        /* <DEDUP_REMOVED lines=18> */
.L_x_296:
[----:B------:R-:W-:Y:S05]  /*2910*/  BSYNC B0 ;  /* 0x0000000000007941 */ /* 0x000fea0003800000 */
.L_x_295:
        /* <DEDUP_REMOVED lines=18> */
.L_x_298:
[----:B------:R-:W-:Y:S05]  /*2a40*/  BSYNC B0 ;  /* 0x0000000000007941 */ /* 0x000fea0003800000 */
.L_x_297:
        /* <DEDUP_REMOVED lines=18> */
.L_x_300:
[----:B------:R-:W-:Y:S05]  /*2b70*/  BSYNC B0 ;  /* 0x0000000000007941 */ /* 0x000fea0003800000 */
.L_x_299:
        /* <DEDUP_REMOVED lines=12> */
[----:B------:R-:W1:Y:S04]  /*2c40*/  LDS R10, [R11] ;  /* 0x000000000b0a7984 */ /* 0x000e680000000800 */
[----:B------:R-:W5:Y:S01]  /*2c50*/  LDS R13, [R12] ;  /* 0x000000000c0d7984 */ /* 0x000f620000000800 */
[----:B-1234-:R-:W-:Y:S01]  /*2c60*/  FADD.FTZ R23, R23, R10 ;  /* 0x0000000a17177221 */ /* 0x01efe20000010000 */
[----:B-----5:R-:W-:-:S04]  /*2c70*/  FADD.FTZ R24, R24, R13 ;  /* 0x0000000d18187221 */ /* 0x020fc80000010000 */
[----:B------:R1:W-:Y:S04]  /*2c80*/  STS [R6], R23 ;  /* 0x0000001706007388 */ /* 0x0003e80000000800 */
[----:B------:R1:W-:Y:S02]  /*2c90*/  STS [R7], R24 ;  /* 0x0000001807007388 */ /* 0x0003e40000000800 */
.L_x_302:
[----:B------:R-:W-:Y:S05]  /*2ca0*/  BSYNC B0 ;  /* 0x0000000000007941 */ /* 0x000fea0003800000 */
.L_x_301:
        /* <DEDUP_REMOVED lines=18> */
.L_x_304:
[----:B------:R-:W-:Y:S05]  /*2dd0*/  BSYNC B0 ;  /* 0x0000000000007941 */ /* 0x000fea0003800000 */
.L_x_303:
        /* <DEDUP_REMOVED lines=18> */
.L_x_306:
[----:B------:R-:W-:Y:S05]  /*2f00*/  BSYNC B0 ;  /* 0x0000000000007941 */ /* 0x000fea0003800000 */
.L_x_305:
        /* <DEDUP_REMOVED lines=18> */
.L_x_308:
[----:B------:R-:W-:Y:S05]  /*3030*/  BSYNC B0 ;  /* 0x0000000000007941 */ /* 0x000fea0003800000 */
.L_x_307:
        /* <DEDUP_REMOVED lines=18> */
.L_x_310:
[----:B------:R-:W-:Y:S05]  /*3160*/  BSYNC B0 ;  /* 0x0000000000007941 */ /* 0x000fea0003800000 */
.L_x_309:
        /* <DEDUP_REMOVED lines=18> */
.L_x_312:
[----:B------:R-:W-:Y:S05]  /*3290*/  BSYNC B0 ;  /* 0x0000000000007941 */ /* 0x000fea0003800000 */
.L_x_311:
        /* <DEDUP_REMOVED lines=18> */
.L_x_314:
[----:B------:R-:W-:Y:S05]  /*33c0*/  BSYNC B0 ;  /* 0x0000000000007941 */ /* 0x000fea0003800000 */
.L_x_313:
        /* <DEDUP_REMOVED lines=18> */
.L_x_316:
[----:B------:R-:W-:Y:S05]  /*34f0*/  BSYNC B0 ;  /* 0x0000000000007941 */ /* 0x000fea0003800000 */
.L_x_315:
        /* <DEDUP_REMOVED lines=16> */
.L_x_318:
[----:B------:R-:W-:Y:S05]  /*3600*/  BSYNC B0 ;  /* 0x0000000000007941 */ /* 0x000fea0003800000 */
.L_x_317:
        /* <DEDUP_REMOVED lines=19> */
.L_x_319:
[----:B------:R-:W-:Y:S05]  /*3740*/  BSYNC B0 ;  /* 0x0000000000007941 */ /* 0x000fea0003800000 */
.L_x_260:
[----:B------:R-:W-:Y:S01]  /*3750*/  ISETP.GT.U32.AND P0, PT, R0, 0x1, PT ;  /* 0x000000010000780c */ /* 0x000fe20003f04070 */
[C---:B------:R-:W-:Y:S01]  /*3760*/  IMAD.SHL.U32 R16, R3.reuse, 0x4, RZ ;  /* 0x0000000403107824 */ /* 0x040fe200078e00ff */
[----:B------:R-:W-:Y:S01]  /*3770*/  SHF.R.S32.HI R10, RZ, 0x1f, R3 ;  /* 0x0000001fff0a7819 */ /* 0x000fe20000011403 */
[----:B------:R-:W-:Y:S01]  /*3780*/  ULDC.64 UR10, c[0x0][0x248] ;  /* 0x00009200000a7ab9 */ /* 0x000fe20000000a00 */
[----:B------:R-:W-:Y:S01]  /*3790*/  ULDC.64 UR12, c[0x0][0x240] ;  /* 0x00009000000c7ab9 */ /* 0x000fe20000000a00 */
[----:B------:R-:W-:Y:S01]  /*37a0*/  ULDC.64 UR14, c[0x0][0x230] ;  /* 0x00008c00000e7ab9 */ /* 0x000fe20000000a00 */
[----:B------:R-:W-:Y:S01]  /*37b0*/  ULDC.64 UR16, c[0x0][0x238] ;  /* 0x00008e0000107ab9 */ /* 0x000fe20000000a00 */
[----:B------:R-:W-:Y:S02]  /*37c0*/  SHF.L.U64.HI R17, R3, 0x2, R10 ;  /* 0x0000000203117819 */ /* 0x000fe4000001020a */
[C---:B------:R-:W-:Y:S02]  /*37d0*/  IADD3 R10, P2, R16.reuse, UR10, RZ ;  /* 0x0000000a100a7c10 */ /* 0x040fe4000ff5e0ff */
[----:B------:R-:W-:-:S02]  /*37e0*/  IADD3 R12, P3, R16, UR12, RZ ;  /* 0x0000000c100c7c10 */ /* 0x000fc4000ff7e0ff */
[C---:B0-----:R-:W-:Y:S02]  /*37f0*/  IADD3 R14, P4, R16.reuse, UR14, RZ ;  /* 0x0000000e100e7c10 */ /* 0x041fe4000ff9e0ff */
[----:B------:R-:W-:Y:S02]  /*3800*/  IADD3 R16, P5, R16, UR16, RZ ;  /* 0x0000001010107c10 */ /* 0x000fe4000ffbe0ff */
[C---:B-----5:R-:W-:Y:S02]  /*3810*/  IADD3.X R11, R17.reuse, UR11, RZ, P2, !PT ;  /* 0x0000000b110b7c10 */ /* 0x060fe400097fe4ff */
[C---:B------:R-:W-:Y:S02]  /*3820*/  IADD3.X R13, R17.reuse, UR13, RZ, P3, !PT ;  /* 0x0000000d110d7c10 */ /* 0x040fe40009ffe4ff */
[C---:B------:R-:W-:Y:S02]  /*3830*/  IADD3.X R15, R17.reuse, UR15, RZ, P4, !PT ;  /* 0x0000000f110f7c10 */ /* 0x040fe4000a7fe4ff */
        /* <DEDUP_REMOVED lines=12> */
[----:B------:R-:W-:Y:S04]  /*3900*/  @P0 STG.E desc[UR8][R10.64], R23 ;  /* 0x000000170a000986 */ /* 0x000fe8000c101908 */
[----:B------:R-:W-:Y:S04]  /*3910*/  @P1 STG.E desc[UR8][R12.64], R3 ;  /* 0x000000030c001986 */ /* 0x000fe8000c101908 */
[----:B------:R-:W-:Y:S04]  /*3920*/  STG.E desc[UR8][R14.64], R23 ;  /* 0x000000170e007986 */ /* 0x000fe8000c101908 */
[----:B------:R-:W-:Y:S01]  /*3930*/  STG.E desc[UR8][R16.64], R24 ;  /* 0x0000001810007986 */ /* 0x000fe2000c101908 */
[----:B------:R-:W-:Y:S05]  /*3940*/  EXIT ;  /* 0x000000000000794d */ /* 0x000fea0003800000 */
.L_x_320:
        /* <DEDUP_REMOVED lines=15> */
.L_x_322:
[----:B------:R-:W-:Y:S05]  /*3a40*/  BSYNC B0 ;  /* 0x0000000000007941 */ /* 0x000fea0003800000 */
.L_x_321:
        /* <DEDUP_REMOVED lines=25> */
.L_x_324:
[----:B------:R-:W-:Y:S05]  /*3be0*/  BSYNC B0 ;  /* 0x0000000000007941 */ /* 0x000fea0003800000 */
.L_x_323:
[----:B------:R-:W-:Y:S06]  /*3bf0*/  BAR.SYNC.DEFER_BLOCKING 0x0 ;  /* 0x0000000000007b1d */ /* 0x000fec0000010000 */
[----:B0-----:R-:W0:Y:S02]  /*3c00*/  LDS.U8 R18, [UR4+0x1000] ;  /* 0x00100004ff127984 */ /* 0x001e240008000000 */
[----:B0-----:R-:W-:-:S13]  /*3c10*/  ISETP.NE.AND P2, PT, R18, RZ, PT ;  /* 0x000000ff1200720c */ /* 0x001fda0003f45270 */
[----:B------:R-:W-:Y:S05]  /*3c20*/  @!P2 EXIT ;  /* 0x000000000000a94d */ /* 0x000fea0003800000 */
[----:B------:R-:W-:Y:S01]  /*3c30*/  ISETP.GE.U32.AND P2, PT, R5, R0, PT ;  /* 0x000000000500720c */ /* 0x000fe20003f46070 */
[----:B------:R-:W-:Y:S01]  /*3c40*/  ULDC UR4, c[0x0][0x264] ;  /* 0x0000990000047ab9 */ /* 0x000fe20000000800 */
[----:B------:R-:W-:Y:S01]  /*3c50*/  BSSY B0, `(.L_x_325) ;  /* 0x0000019000007945 */ /* 0x000fe20003800000 */
[----:B-1234-:R-:W-:Y:S01]  /*3c60*/  HFMA2.MMA R24, -RZ, RZ, 0, 0 ;  /* 0x00000000ff187435 */ /* 0x01efe200000001ff */
[----:B------:R-:W-:-:S09]  /*3c70*/  IMAD.MOV.U32 R21, RZ, RZ, RZ ;  /* 0x000000ffff157224 */ /* 0x000fd200078e00ff */
[----:B------:R-:W-:Y:S05]  /*3c80*/  @P2 BRA `(.L_x_326) ;  /* 0x0000000000542947 */ /* 0x000fea0003800000 */
[----:B------:R-:W-:Y:S01]  /*3c90*/  ISETP.GE.AND P3, PT, R3, UR10, PT ;  /* 0x0000000a03007c0c */ /* 0x000fe2000bf66270 */
[----:B------:R-:W-:Y:S01]  /*3ca0*/  IMAD.MOV.U32 R24, RZ, RZ, RZ ;  /* 0x000000ffff187224 */ /* 0x000fe200078e00ff */
[----:B------:R-:W-:Y:S02]  /*3cb0*/  MOV R20, R5 ;  /* 0x0000000500147202 */ /* 0x000fe40000000f00 */
[----:B------:R-:W-:-:S09]  /*3cc0*/  MOV R21, RZ ;  /* 0x000000ff00157202 */ /* 0x000fd20000000f00 */
.L_x_327:
        /* <DEDUP_REMOVED lines=17> */
.L_x_326:
[----:B------:R-:W-:Y:S05]  /*3de0*/  BSYNC B0 ;  /* 0x0000000000007941 */ /* 0x000fea0003800000 */
.L_x_325:
        /* <DEDUP_REMOVED lines=33> */
.L_x_330:
[----:B------:R-:W-:Y:S05]  /*4000*/  BSYNC B0 ;  /* 0x0000000000007941 */ /* 0x000fea0003800000 */
.L_x_329:
        /* <DEDUP_REMOVED lines=18> */
.L_x_332:
[----:B------:R-:W-:Y:S05]  /*4130*/  BSYNC B0 ;  /* 0x0000000000007941 */ /* 0x000fea0003800000 */
.L_x_331:
        /* <DEDUP_REMOVED lines=18> */
.L_x_334:
[----:B------:R-:W-:Y:S05]  /*4260*/  BSYNC B0 ;  /* 0x0000000000007941 */ /* 0x000fea0003800000 */
.L_x_333:
        /* <DEDUP_REMOVED lines=18> */
.L_x_336:
[----:B------:R-:W-:Y:S05]  /*4390*/  BSYNC B0 ;  /* 0x0000000000007941 */ /* 0x000fea0003800000 */
.L_x_335:
        /* <DEDUP_REMOVED lines=18> */
.L_x_338:
[----:B------:R-:W-:Y:S05]  /*44c0*/  BSYNC B0 ;  /* 0x0000000000007941 */ /* 0x000fea0003800000 */
.L_x_337:
        /* <DEDUP_REMOVED lines=18> */
.L_x_340:
[----:B------:R-:W-:Y:S05]  /*45f0*/  BSYNC B0 ;  /* 0x0000000000007941 */ /* 0x000fea0003800000 */
.L_x_339:
        /* <DEDUP_REMOVED lines=18> */
.L_x_342:
[----:B------:R-:W-:Y:S05]  /*4720*/  BSYNC B0 ;  /* 0x0000000000007941 */ /* 0x000fea0003800000 */
.L_x_341:
        /* <DEDUP_REMOVED lines=18> */
.L_x_344:
[----:B------:R-:W-:Y:S05]  /*4850*/  BSYNC B0 ;  /* 0x0000000000007941 */ /* 0x000fea0003800000 */
.L_x_343:
        /* <DEDUP_REMOVED lines=18> */
.L_x_346:
[----:B------:R-:W-:Y:S05]  /*4980*/  BSYNC B0 ;  /* 0x0000000000007941 */ /* 0x000fea0003800000 */
.L_x_345:
        /* <DEDUP_REMOVED lines=18> */
.L_x_348:
[----:B------:R-:W-:Y:S05]  /*4ab0*/  BSYNC B0 ;  /* 0x0000000000007941 */ /* 0x000fea0003800000 */
.L_x_347:
        /* <DEDUP_REMOVED lines=18> */
.L_x_350:
[----:B------:R-:W-:Y:S05]  /*4be0*/  BSYNC B0 ;  /* 0x0000000000007941 */ /* 0x000fea0003800000 */
.L_x_349:
        /* <DEDUP_REMOVED lines=18> */
.L_x_352:
[----:B------:R-:W-:Y:S05]  /*4d10*/  BSYNC B0 ;  /* 0x0000000000007941 */ /* 0x000fea0003800000 */
.L_x_351:
        /* <DEDUP_REMOVED lines=18> */
.L_x_354:
[----:B------:R-:W-:Y:S05]  /*4e40*/  BSYNC B0 ;  /* 0x0000000000007941 */ /* 0x000fea0003800000 */
.L_x_353:
        /* <DEDUP_REMOVED lines=18> */
.L_x_356:
[----:B------:R-:W-:Y:S05]  /*4f70*/  BSYNC B0 ;  /* 0x0000000000007941 */ /* 0x000fea0003800000 */
.L_x_355:
        /* <DEDUP_REMOVED lines=18> */
.L_x_358:
[----:B------:R-:W-:Y:S05]  /*50a0*/  BSYNC B0 ;  /* 0x0000000000007941 */ /* 0x000fea0003800000 */
.L_x_357:
        /* <DEDUP_REMOVED lines=18> */
.L_x_360:
[----:B------:R-:W-:Y:S05]  /*51d0*/  BSYNC B0 ;  /* 0x0000000000007941 */ /* 0x000fea0003800000 */
.L_x_359:
        /* <DEDUP_REMOVED lines=18> */
.L_x_362:
[----:B------:R-:W-:Y:S05]  /*5300*/  BSYNC B0 ;  /* 0x0000000000007941 */ /* 0x000fea0003800000 */
.L_x_361:
        /* <DEDUP_REMOVED lines=18> */
.L_x_364:
[----:B------:R-:W-:Y:S05]  /*5430*/  BSYNC B0 ;  /* 0x0000000000007941 */ /* 0x000fea0003800000 */
.L_x_363:
        /* <DEDUP_REMOVED lines=18> */
.L_x_366:
[----:B------:R-:W-:Y:S05]  /*5560*/  BSYNC B0 ;  /* 0x0000000000007941 */ /* 0x000fea0003800000 */
.L_x_365:
        /* <DEDUP_REMOVED lines=18> */
.L_x_368:
[----:B------:R-:W-:Y:S05]  /*5690*/  BSYNC B0 ;  /* 0x0000000000007941 */ /* 0x000fea0003800000 */
.L_x_367:
        /* <DEDUP_REMOVED lines=18> */
.L_x_370:
[----:B------:R-:W-:Y:S05]  /*57c0*/  BSYNC B0 ;  /* 0x0000000000007941 */ /* 0x000fea0003800000 */
.L_x_369:
        /* <DEDUP_REMOVED lines=18> */
.L_x_372:
[----:B------:R-:W-:Y:S05]  /*58f0*/  BSYNC B0 ;  /* 0x0000000000007941 */ /* 0x000fea0003800000 */
.L_x_371:
        /* <DEDUP_REMOVED lines=18> */
.L_x_374:
[----:B------:R-:W-:Y:S05]  /*5a20*/  BSYNC B0 ;  /* 0x0000000000007941 */ /* 0x000fea0003800000 */
.L_x_373:
        /* <DEDUP_REMOVED lines=18> */
.L_x_376:
[----:B------:R-:W-:Y:S05]  /*5b50*/  BSYNC B0 ;  /* 0x0000000000007941 */ /* 0x000fea0003800000 */
.L_x_375:
        /* <DEDUP_REMOVED lines=18> */
.L_x_378:
[----:B------:R-:W-:Y:S05]  /*5c80*/  BSYNC B0 ;  /* 0x0000000000007941 */ /* 0x000fea0003800000 */
.L_x_377:
        /* <DEDUP_REMOVED lines=18> */
.L_x_380:
[----:B------:R-:W-:Y:S05]  /*5db0*/  BSYNC B0 ;  /* 0x0000000000007941 */ /* 0x000fea0003800000 */
.L_x_379:
        /* <DEDUP_REMOVED lines=18> */
.L_x_382:
[----:B------:R-:W-:Y:S05]  /*5ee0*/  BSYNC B0 ;  /* 0x0000000000007941 */ /* 0x000fea0003800000 */
.L_x_381:
        /* <DEDUP_REMOVED lines=18> */
.L_x_384:
[----:B------:R-:W-:Y:S05]  /*6010*/  BSYNC B0 ;  /* 0x0000000000007941 */ /* 0x000fea0003800000 */
.L_x_383:
        /* <DEDUP_REMOVED lines=16> */
.L_x_386:
[----:B------:R-:W-:Y:S05]  /*6120*/  BSYNC B0 ;  /* 0x0000000000007941 */ /* 0x000fea0003800000 */
.L_x_385:
        /* <DEDUP_REMOVED lines=19> */
.L_x_387:
[----:B------:R-:W-:Y:S05]  /*6260*/  BSYNC B0 ;  /* 0x0000000000007941 */ /* 0x000fea0003800000 */
.L_x_328:
        /* <DEDUP_REMOVED lines=13> */
.L_x_388:
        /* <DEDUP_REMOVED lines=12> */
.L_x_1058:


//--------------------- .text._Z23reduce_bn_c_last_kernelIfffLi4EEvPKT_S2_PKT0_S5_PS3_S6_PT1_S8_PVS3_Piii --------------------------
	.section	.text._Z23reduce_bn_c_last_kernelIfffLi4EEvPKT_S2_PKT0_S5_PS3_S6_PT1_S8_PVS3_Piii,"ax",@progbits
	.align	128
        .global         _Z23reduce_bn_c_last_kernelIfffLi4EEvPKT_S2_PKT0_S5_PS3_S6_PT1_S8_PVS3_Piii
        .type           _Z23reduce_bn_c_last_kernelIfffLi4EEvPKT_S2_PKT0_S5_PS3_S6_PT1_S8_PVS3_Piii,@function
        .size           _Z23reduce_bn_c_last_kernelIfffLi4EEvPKT_S2_PKT0_S5_PS3_S6_PT1_S8_PVS3_Piii,(.L_x_1059 - _Z23reduce_bn_c_last_kernelIfffLi4EEvPKT_S2_PKT0_S5_PS3_S6_PT1_S8_PVS3_Piii)
        .other          _Z23reduce_bn_c_last_kernelIfffLi4EEvPKT_S2_PKT0_S5_PS3_S6_PT1_S8_PVS3_Piii,@"STO_CUDA_ENTRY STV_DEFAULT"
_Z23reduce_bn_c_last_kernelIfffLi4EEvPKT_S2_PKT0_S5_PS3_S6_PT1_S8_PVS3_Piii:
.text._Z23reduce_bn_c_last_kernelIfffLi4EEvPKT_S2_PKT0_S5_PS3_S6_PT1_S8_PVS3_Piii:
        /* <DEDUP_REMOVED lines=16> */
[----:B------:R-:W-:Y:S01]  /*0100*/  IMAD.U32 R19, RZ, RZ, UR4 ;  /* 0x00000004ff137e24 */ /* 0x000fe2000f8e00ff */
[----:B------:R0:W5:Y:S01]  /*0110*/  LDG.E.CONSTANT R5, desc[UR8][R8.64] ;  /* 0x0000000808057981 */ /* 0x000162000c1e9900 */
[----:B------:R-:W-:Y:S01]  /*0120*/  IABS R14, R0 ;  /* 0x00000000000e7213 */ /* 0x000fe20000000000 */
[----:B------:R-:W-:Y:S01]  /*0130*/  HFMA2.MMA R16, -RZ, RZ, 0, 0 ;  /* 0x00000000ff107435 */ /* 0x000fe200000001ff */
[----:B------:R-:W-:Y:S01]  /*0140*/  IMAD.MOV.U32 R22, RZ, RZ, RZ ;  /* 0x000000ffff167224 */ /* 0x000fe200078e00ff */
[----:B------:R-:W2:Y:S01]  /*0150*/  S2R R15, SR_TID.Y ;  /* 0x00000000000f7919 */ /* 0x000ea20000002200 */
[----:B------:R-:W-:Y:S02]  /*0160*/  IMAD.MOV.U32 R20, RZ, RZ, RZ ;  /* 0x000000ffff147224 */ /* 0x000fe400078e00ff */
[----:B------:R-:W-:Y:S01]  /*0170*/  IMAD.MOV.U32 R25, RZ, RZ, RZ ;  /* 0x000000ffff197224 */ /* 0x000fe200078e00ff */
[----:B0-----:R-:W-:Y:S01]  /*0180*/  IADD3 R9, R19, -0x1, RZ ;  /* 0xffffffff13097810 */ /* 0x001fe20007ffe0ff */
[----:B-1----:R-:W-:Y:S01]  /*0190*/  VIADD R6, R10, 0xffffffe ;  /* 0x0ffffffe0a067836 */ /* 0x002fe20000000000 */
[----:B------:R-:W-:-:S03]  /*01a0*/  MOV R10, RZ ;  /* 0x000000ff000a7202 */ /* 0x000fc60000000f00 */
[----:B------:R0:W1:Y:S02]  /*01b0*/  F2I.FTZ.U32.TRUNC.NTZ R7, R6 ;  /* 0x0000000600077305 */ /* 0x000064000021f000 */
[----:B0-----:R-:W-:Y:S01]  /*01c0*/  IMAD.MOV.U32 R6, RZ, RZ, RZ ;  /* 0x000000ffff067224 */ /* 0x001fe200078e00ff */
[----:B-1----:R-:W-:-:S05]  /*01d0*/  IADD3 R8, RZ, -R7, RZ ;  /* 0x80000007ff087210 */ /* 0x002fca0007ffe0ff */
[----:B------:R-:W-:Y:S01]  /*01e0*/  IMAD R13, R8, R11, RZ ;  /* 0x0000000b080d7224 */ /* 0x000fe200078e02ff */
[----:B------:R-:W-:Y:S02]  /*01f0*/  IABS R8, R9 ;  /* 0x0000000900087213 */ /* 0x000fe40000000000 */
[----:B------:R-:W-:Y:S01]  /*0200*/  LOP3.LUT R9, R9, R0, RZ, 0x3c, !PT ;  /* 0x0000000009097212 */ /* 0x000fe200078e3cff */
[----:B------:R-:W-:Y:S01]  /*0210*/  IMAD.HI.U32 R7, R7, R13, R6 ;  /* 0x0000000d07077227 */ /* 0x000fe200078e0006 */
[----:B------:R-:W-:Y:S01]  /*0220*/  MOV R6, R8 ;  /* 0x0000000800067202 */ /* 0x000fe20000000f00 */
[----:B------:R-:W-:Y:S01]  /*0230*/  HFMA2.MMA R13, -RZ, RZ, 0, 0 ;  /* 0x00000000ff0d7435 */ /* 0x000fe200000001ff */
[----:B------:R-:W-:Y:S01]  /*0240*/  ISETP.GE.AND P2, PT, R9, RZ, PT ;  /* 0x000000ff0900720c */ /* 0x000fe20003f46270 */
[----:B------:R-:W-:Y:S02]  /*0250*/  IMAD.MOV R8, RZ, RZ, -R14 ;  /* 0x000000ffff087224 */ /* 0x000fe400078e0a0e */
[----:B------:R-:W-:-:S04]  /*0260*/  IMAD.HI.U32 R7, R7, R6, RZ ;  /* 0x0000000607077227 */ /* 0x000fc800078e00ff */
[----:B------:R-:W-:-:S05]  /*0270*/  IMAD R6, R7, R8, R6 ;  /* 0x0000000807067224 */ /* 0x000fca00078e0206 */
        /* <DEDUP_REMOVED lines=11> */
[----:B--2---:R-:W-:Y:S05]  /*0330*/  @!P0 BRA `(.L_x_389) ;  /* 0x0000000c00308947 */ /* 0x004fea0003800000 */
        /* <DEDUP_REMOVED lines=18> */
[----:B------:R-:W-:Y:S01]  /*0460*/  MOV R16, RZ ;  /* 0x000000ff00107202 */ /* 0x000fe20000000f00 */
[----:B------:R-:W-:Y:S01]  /*0470*/  IMAD.MOV.U32 R20, RZ, RZ, RZ ;  /* 0x000000ffff147224 */ /* 0x000fe200078e00ff */
[C---:B------:R-:W-:Y:S01]  /*0480*/  LOP3.LUT R7, R0.reuse, 0x1, RZ, 0xc0, !PT ;  /* 0x0000000100077812 */ /* 0x040fe200078ec0ff */
[----:B------:R-:W-:Y:S01]  /*0490*/  IMAD.MOV.U32 R25, RZ, RZ, RZ ;  /* 0x000000ffff197224 */ /* 0x000fe200078e00ff */
[----:B------:R-:W-:Y:S02]  /*04a0*/  MOV R13, RZ ;  /* 0x000000ff000d7202 */ /* 0x000fe40000000f00 */
[----:B------:R-:W-:-:S02]  /*04b0*/  IADD3 R0, R0, -R7, RZ ;  /* 0x8000000700007210 */ /* 0x000fc40007ffe0ff */
[----:B------:R-:W-:-:S07]  /*04c0*/  CS2R R6, SRZ ;  /* 0x0000000000067805 */ /* 0x000fce000001ff00 */
.L_x_391:
[----:B0-----:R-:W-:-:S04]  /*04d0*/  IMAD R9, R2, UR7, RZ ;  /* 0x0000000702097c24 */ /* 0x001fc8000f8e02ff */
[----:B------:R-:W-:-:S05]  /*04e0*/  IMAD.IADD R17, R9, 0x1, R18 ;  /* 0x0000000109117824 */ /* 0x000fca00078e0212 */
[----:B------:R-:W-:-:S04]  /*04f0*/  IADD3 R8, R9, R17, RZ ;  /* 0x0000001109087210 */ /* 0x000fc80007ffe0ff */
[----:B-1----:R-:W-:Y:S01]  /*0500*/  ISETP.GE.OR P2, PT, R8, R19, P1 ;  /* 0x000000130800720c */ /* 0x002fe20000f46670 */
[----:B------:R-:W-:Y:S01]  /*0510*/  IMAD.IADD R8, R9, 0x1, R8 ;  /* 0x0000000109087824 */ /* 0x000fe200078e0208 */
[----:B------:R-:W-:-:S04]  /*0520*/  MOV R9, RZ ;  /* 0x000000ff00097202 */ /* 0x000fc80000000f00 */
[----:B------:R-:W-:-:S07]  /*0530*/  ISETP.GE.OR P3, PT, R8, R19, P1 ;  /* 0x000000130800720c */ /* 0x000fce0000f66670 */
[----:B------:R-:W0:Y:S01]  /*0540*/  @!P2 LDC.64 R26, c[0x0][0x210] ;  /* 0x00008400ff1aab82 */ /* 0x000e220000000a00 */
[----:B------:R-:W-:-:S07]  /*0550*/  @!P2 IADD3 R8, R12, R23, R12 ;  /* 0x000000170c08a210 */ /* 0x000fce0007ffe00c */
[----:B------:R-:W1:Y:S01]  /*0560*/  @!P2 LDC.64 R14, c[0x0][0x218] ;  /* 0x00008600ff0eab82 */ /* 0x000e620000000a00 */
[----:B0-----:R-:W-:-:S05]  /*0570*/  @!P2 IMAD.WIDE R26, R8, 0x4, R26 ;  /* 0x00000004081aa825 */ /* 0x001fca00078e021a */
[----:B------:R0:W2:Y:S01]  /*0580*/  @!P2 LDG.E.CONSTANT R9, desc[UR8][R26.64] ;  /* 0x000000081a09a981 */ /* 0x0000a2000c1e9900 */
[----:B-1----:R-:W-:Y:S01]  /*0590*/  @!P2 IMAD.WIDE R14, R8, 0x4, R14 ;  /* 0x00000004080ea825 */ /* 0x002fe200078e020e */
[----:B------:R-:W-:-:S03]  /*05a0*/  @!P3 IADD3 R21, R12, R23, R12 ;  /* 0x000000170c15b210 */ /* 0x000fc60007ffe00c */
[----:B------:R-:W-:Y:S01]  /*05b0*/  IMAD.MOV.U32 R8, RZ, RZ, RZ ;  /* 0x000000ffff087224 */ /* 0x000fe200078e00ff */
[----:B0-----:R-:W0:Y:S05]  /*05c0*/  @!P3 LDC.64 R26, c[0x0][0x210] ;  /* 0x00008400ff1abb82 */ /* 0x001e2a0000000a00 */
[----:B------:R1:W3:Y:S02]  /*05d0*/  @!P2 LDG.E.CONSTANT R8, desc[UR8][R14.64] ;  /* 0x000000080e08a981 */ /* 0x0002e4000c1e9900 */
[----:B-1----:R-:W-:Y:S01]  /*05e0*/  @!P3 IADD3 R15, R21, R12, RZ ;  /* 0x0000000c150fb210 */ /* 0x002fe20007ffe0ff */
[----:B------:R-:W-:-:S04]  /*05f0*/  IMAD.MOV.U32 R14, RZ, RZ, RZ ;  /* 0x000000ffff0e7224 */ /* 0x000fc800078e00ff */
[----:B0-----:R-:W-:-:S05]  /*0600*/  @!P3 IMAD.WIDE R26, R15, 0x4, R26 ;  /* 0x000000040f1ab825 */ /* 0x001fca00078e021a */
[----:B------:R0:W4:Y:S01]  /*0610*/  @!P3 LDG.E.CONSTANT R14, desc[UR8][R26.64] ;  /* 0x000000081a0eb981 */ /* 0x000122000c1e9900 */
[----:B------:R-:W-:Y:S01]  /*0620*/  ISETP.GE.OR P2, PT, R18, R19, P1 ;  /* 0x000000131200720c */ /* 0x000fe20000f46670 */
[----:B0-----:R-:W0:Y:S02]  /*0630*/  @!P3 LDC.64 R26, c[0x0][0x218] ;  /* 0x00008600ff1abb82 */ /* 0x001e240000000a00 */
[----:B0-----:R-:W-:Y:S01]  /*0640*/  @!P3 IMAD.WIDE R28, R15, 0x4, R26 ;  /* 0x000000040f1cb825 */ /* 0x001fe200078e021a */
[----:B------:R-:W-:-:S06]  /*0650*/  MOV R26, RZ ;  /* 0x000000ff001a7202 */ /* 0x000fcc0000000f00 */
[----:B------:R0:W4:Y:S01]  /*0660*/  @!P3 LDG.E.CONSTANT R26, desc[UR8][R28.64] ;  /* 0x000000081c1ab981 */ /* 0x000122000c1e9900 */
[----:B------:R-:W-:Y:S02]  /*0670*/  IMAD.MOV.U32 R18, RZ, RZ, RZ ;  /* 0x000000ffff127224 */ /* 0x000fe400078e00ff */
[----:B0-----:R-:W0:Y:S02]  /*0680*/  @!P2 LDC.64 R28, c[0x0][0x210] ;  /* 0x00008400ff1cab82 */ /* 0x001e240000000a00 */
[----:B0-----:R-:W-:-:S05]  /*0690*/  @!P2 IMAD.WIDE R28, R23, 0x4, R28 ;  /* 0x00000004171ca825 */ /* 0x001fca00078e021c */
[----:B------:R0:W4:Y:S01]  /*06a0*/  @!P2 LDG.E.CONSTANT R18, desc[UR8][R28.64] ;  /* 0x000000081c12a981 */ /* 0x000122000c1e9900 */
[----:B------:R-:W-:Y:S01]  /*06b0*/  MOV R15, RZ ;  /* 0x000000ff000f7202 */ /* 0x000fe20000000f00 */
[----:B0-----:R-:W0:Y:S02]  /*06c0*/  @!P2 LDC.64 R28, c[0x0][0x218] ;  /* 0x00008600ff1cab82 */ /* 0x001e240000000a00 */
[----:B0-----:R-:W-:-:S05]  /*06d0*/  @!P2 IMAD.WIDE R28, R23, 0x4, R28 ;  /* 0x00000004171ca825 */ /* 0x001fca00078e021c */
[----:B------:R0:W4:Y:S01]  /*06e0*/  @!P2 LDG.E.CONSTANT R15, desc[UR8][R28.64] ;  /* 0x000000081c0fa981 */ /* 0x000122000c1e9900 */
[----:B------:R-:W-:Y:S01]  /*06f0*/  ISETP.GE.OR P2, PT, R17, R19, P1 ;  /* 0x000000131100720c */ /* 0x000fe20000f46670 */
[----:B------:R-:W-:Y:S01]  /*0700*/  IMAD.IADD R23, R23, 0x1, R12 ;  /* 0x0000000117177824 */ /* 0x000fe200078e020c */
[----:B------:R-:W-:-:S11]  /*0710*/  MOV R24, RZ ;  /* 0x000000ff00187202 */ /* 0x000fd60000000f00 */
[----:B0-----:R-:W0:Y:S02]  /*0720*/  @!P2 LDC.64 R28, c[0x0][0x210] ;  /* 0x00008400ff1cab82 */ /* 0x001e240000000a00 */
[----:B0-----:R-:W-:-:S05]  /*0730*/  @!P2 IMAD.WIDE R28, R23, 0x4, R28 ;  /* 0x00000004171ca825 */ /* 0x001fca00078e021c */
[----:B------:R0:W4:Y:S02]  /*0740*/  @!P2 LDG.E.CONSTANT R24, desc[UR8][R28.64] ;  /* 0x000000081c18a981 */ /* 0x000124000c1e9900 */
[----:B0-----:R-:W0:Y:S01]  /*0750*/  @!P2 LDC.64 R28, c[0x0][0x218] ;  /* 0x00008600ff1cab82 */ /* 0x001e220000000a00 */
[----:B------:R-:W-:Y:S02]  /*0760*/  IMAD.MOV.U32 R21, RZ, RZ, RZ ;  /* 0x000000ffff157224 */ /* 0x000fe400078e00ff */
[----:B0-----:R-:W-:-:S05]  /*0770*/  @!P2 IMAD.WIDE R28, R23, 0x4, R28 ;  /* 0x00000004171ca825 */ /* 0x001fca00078e021c */
[----:B------:R-:W4:Y:S01]  /*0780*/  @!P2 LDG.E.CONSTANT R21, desc[UR8][R28.64] ;  /* 0x000000081c15a981 */ /* 0x000f22000c1e9900 */
[----:B------:R-:W-:Y:S02]  /*0790*/  IMAD R23, R12, 0x3, R23 ;  /* 0x000000030c177824 */ /* 0x000fe400078e0217 */
[----:B--2--5:R-:W-:-:S04]  /*07a0*/  FADD.FTZ R9, -R11, R9 ;  /* 0x000000090b097221 */ /* 0x024fc80000010100 */
[----:B---3--:R-:W-:Y:S01]  /*07b0*/  FFMA.FTZ R7, R9, R8, R7 ;  /* 0x0000000809077223 */ /* 0x008fe20000010007 */
[----:B------:R-:W-:Y:S01]  /*07c0*/  FADD.FTZ R16, R8, R16 ;  /* 0x0000001008107221 */ /* 0x000fe20000010000 */
[----:B----4-:R-:W-:-:S04]  /*07d0*/  FADD.FTZ R18, -R11, R18 ;  /* 0x000000120b127221 */ /* 0x010fc80000010100 */
[----:B------:R-:W-:Y:S01]  /*07e0*/  FFMA.FTZ R13, R18, R15, R13 ;  /* 0x0000000f120d7223 */ /* 0x000fe2000001000d */
[----:B------:R-:W-:Y:S02]  /*07f0*/  IMAD R18, R2, UR7, RZ ;  /* 0x0000000702127c24 */ /* 0x000fe4000f8e02ff */
[----:B------:R-:W-:Y:S02]  /*0800*/  FADD.FTZ R10, R15, R10 ;  /* 0x0000000a0f0a7221 */ /* 0x000fe40000010000 */
[----:B------:R-:W-:-:S05]  /*0810*/  IMAD R17, R18, 0x3, R17 ;  /* 0x0000000312117824 */ /* 0x000fca00078e0211 */
[----:B------:R-:W-:-:S13]  /*0820*/  ISETP.GE.OR P2, PT, R17, R19, P1 ;  /* 0x000000131100720c */ /* 0x000fda0000f46670 */
[----:B------:R-:W0:Y:S01]  /*0830*/  @!P2 LDC.64 R8, c[0x0][0x210] ;  /* 0x00008400ff08ab82 */ /* 0x000e220000000a00 */
[----:B------:R-:W-:-:S04]  /*0840*/  FADD.FTZ R15, -R11, R14 ;  /* 0x0000000e0b0f7221 */ /* 0x000fc80000010100 */
[----:B------:R-:W-:Y:S01]  /*0850*/  FFMA.FTZ R6, R15, R26, R6 ;  /* 0x0000001a0f067223 */ /* 0x000fe20000010006 */
[----:B0-----:R-:W-:Y:S01]  /*0860*/  @!P2 IMAD.WIDE R14, R23, 0x4, R8 ;  /* 0x00000004170ea825 */ /* 0x001fe200078e0208 */
[----:B------:R-:W-:-:S06]  /*0870*/  MOV R8, RZ ;  /* 0x000000ff00087202 */ /* 0x000fcc0000000f00 */
[----:B------:R0:W2:Y:S02]  /*0880*/  @!P2 LDG.E.CONSTANT R8, desc[UR8][R14.64] ;  /* 0x000000080e08a981 */ /* 0x0000a4000c1e9900 */
[----:B0-----:R-:W0:Y:S01]  /*0890*/  @!P2 LDC.64 R14, c[0x0][0x218] ;  /* 0x00008600ff0eab82 */ /* 0x001e220000000a00 */
[----:B------:R-:W-:-:S05]  /*08a0*/  IMAD.IADD R17, R18, 0x1, R17 ;  /* 0x0000000112117824 */ /* 0x000fca00078e0211 */
[----:B------:R-:W-:Y:S01]  /*08b0*/  ISETP.GE.OR P3, PT, R17, R19, P1 ;  /* 0x000000131100720c */ /* 0x000fe20000f66670 */
[----:B------:R-:W-:Y:S01]  /*08c0*/  FADD.FTZ R9, R26, R22 ;  /* 0x000000161a097221 */ /* 0x000fe20000010000 */
[----:B------:R-:W-:Y:S01]  /*08d0*/  MOV R22, RZ ;  /* 0x000000ff00167202 */ /* 0x000fe20000000f00 */
[----:B0-----:R-:W-:-:S05]  /*08e0*/  @!P2 IMAD.WIDE R14, R23, 0x4, R14 ;  /* 0x00000004170ea825 */ /* 0x001fca00078e020e */
[----:B------:R0:W3:Y:S05]  /*08f0*/  @!P2 LDG.E.CONSTANT R22, desc[UR8][R14.64] ;  /* 0x000000080e16a981 */ /* 0x0000ea000c1e9900 */
[----:B0-----:R-:W0:Y:S01]  /*0900*/  @!P3 LDC.64 R14, c[0x0][0x210] ;  /* 0x00008400ff0ebb82 */ /* 0x001e220000000a00 */
[----:B------:R-:W-:Y:S01]  /*0910*/  FADD.FTZ R24, -R11, R24 ;  /* 0x000000180b187221 */ /* 0x000fe20000010100 */
[----:B------:R-:W-:-:S03]  /*0920*/  IMAD.IADD R23, R23, 0x1, R12 ;  /* 0x0000000117177824 */ /* 0x000fc600078e020c */
[----:B------:R-:W-:Y:S01]  /*0930*/  FFMA.FTZ R25, R24, R21, R25 ;  /* 0x0000001518197223 */ /* 0x000fe20000010019 */
[----:B------:R-:W-:Y:S01]  /*0940*/  MOV R24, RZ ;  /* 0x000000ff00187202 */ /* 0x000fe20000000f00 */
[----:B0-----:R-:W-:-:S05]  /*0950*/  @!P3 IMAD.WIDE R14, R23, 0x4, R14 ;  /* 0x00000004170eb825 */ /* 0x001fca00078e020e */
[----:B------:R0:W4:Y:S02]  /*0960*/  @!P3 LDG.E.CONSTANT R24, desc[UR8][R14.64] ;  /* 0x000000080e18b981 */ /* 0x000124000c1e9900 */
[----:B0-----:R-:W0:Y:S01]  /*0970*/  @!P3 LDC.64 R14, c[0x0][0x218] ;  /* 0x00008600ff0ebb82 */ /* 0x001e220000000a00 */
[----:B------:R-:W-:Y:S01]  /*0980*/  FADD.FTZ R20, R21, R20 ;  /* 0x0000001415147221 */ /* 0x000fe20000010000 */
[----:B------:R-:W-:Y:S02]  /*0990*/  IMAD.MOV.U32 R21, RZ, RZ, RZ ;  /* 0x000000ffff157224 */ /* 0x000fe400078e00ff */
[----:B0-----:R-:W-:-:S05]  /*09a0*/  @!P3 IMAD.WIDE R14, R23, 0x4, R14 ;  /* 0x00000004170eb825 */ /* 0x001fca00078e020e */
[----:B------:R0:W4:Y:S01]  /*09b0*/  @!P3 LDG.E.CONSTANT R21, desc[UR8][R14.64] ;  /* 0x000000080e15b981 */ /* 0x000122000c1e9900 */
[----:B------:R-:W-:-:S04]  /*09c0*/  IADD3 R26, R18, R17, RZ ;  /* 0x00000011121a7210 */ /* 0x000fc80007ffe0ff */
[----:B------:R-:W-:-:S13]  /*09d0*/  ISETP.GE.OR P2, PT, R26, R19, P1 ;  /* 0x000000131a00720c */ /* 0x000fda0000f46670 */
[----:B0-----:R-:W0:Y:S01]  /*09e0*/  @!P2 LDC.64 R14, c[0x0][0x210] ;  /* 0x00008400ff0eab82 */ /* 0x001e220000000a00 */
[----:B------:R-:W-:-:S05]  /*09f0*/  IMAD.IADD R26, R18, 0x1, R26 ;  /* 0x00000001121a7824 */ /* 0x000fca00078e021a */
[----:B------:R-:W-:Y:S01]  /*0a00*/  ISETP.GE.OR P3, PT, R26, R19, P1 ;  /* 0x000000131a00720c */ /* 0x000fe20000f66670 */
[----:B------:R-:W-:Y:S01]  /*0a10*/  IMAD R18, R18, 0x3, R17 ;  /* 0x0000000312127824 */ /* 0x000fe200078e0211 */
[----:B------:R-:W-:Y:S01]  /*0a20*/  MOV R17, RZ ;  /* 0x000000ff00117202 */ /* 0x000fe20000000f00 */
[----:B--2---:R-:W-:-:S04]  /*0a30*/  FADD.FTZ R8, -R11, R8 ;  /* 0x000000080b087221 */ /* 0x004fc80000010100 */
[----:B---3--:R-:W-:Y:S01]  /*0a40*/  FFMA.FTZ R13, R8, R22, R13 ;  /* 0x00000016080d7223 */ /* 0x008fe2000001000d */
[----:B------:R-:W-:Y:S01]  /*0a50*/  IADD3 R8, R23, R12, RZ ;  /* 0x0000000c17087210 */ /* 0x000fe20007ffe0ff */
[----:B------:R-:W-:Y:S01]  /*0a60*/  FADD.FTZ R10, R10, R22 ;  /* 0x000000160a0a7221 */ /* 0x000fe20000010000 */
[----:B------:R-:W-:-:S03]  /*0a70*/  IMAD.MOV.U32 R22, RZ, RZ, RZ ;  /* 0x000000ffff167224 */ /* 0x000fc600078e00ff */
[----:B0-----:R-:W-:-:S05]  /*0a80*/  @!P2 IMAD.WIDE R14, R8, 0x4, R14 ;  /* 0x00000004080ea825 */ /* 0x001fca00078e020e */
[----:B------:R0:W2:Y:S02]  /*0a90*/  @!P2 LDG.E.CONSTANT R22, desc[UR8][R14.64] ;  /* 0x000000080e16a981 */ /* 0x0000a4000c1e9900 */
[----:B0-----:R-:W0:Y:S01]  /*0aa0*/  @!P2 LDC.64 R14, c[0x0][0x218] ;  /* 0x00008600ff0eab82 */ /* 0x001e220000000a00 */
[----:B----4-:R-:W-:Y:S01]  /*0ab0*/  FADD.FTZ R24, -R11, R24 ;  /* 0x000000180b187221 */ /* 0x010fe20000010100 */
[----:B0-----:R-:W-:-:S04]  /*0ac0*/  @!P2 IMAD.WIDE R14, R8, 0x4, R14 ;  /* 0x00000004080ea825 */ /* 0x001fc800078e020e */
[----:B------:R-:W-:Y:S02]  /*0ad0*/  @!P3 IMAD.IADD R8, R8, 0x1, R12 ;  /* 0x000000010808b824 */ /* 0x000fe400078e020c */
[----:B------:R-:W-:Y:S01]  /*0ae0*/  FFMA.FTZ R25, R24, R21, R25 ;  /* 0x0000001518197223 */ /* 0x000fe20000010019 */
[----:B------:R-:W-:-:S06]  /*0af0*/  MOV R24, RZ ;  /* 0x000000ff00187202 */ /* 0x000fcc0000000f00 */
[----:B------:R0:W3:Y:S02]  /*0b00*/  @!P2 LDG.E.CONSTANT R24, desc[UR8][R14.64] ;  /* 0x000000080e18a981 */ /* 0x0000e4000c1e9900 */
[----:B0-----:R-:W0:Y:S02]  /*0b10*/  @!P3 LDC.64 R14, c[0x0][0x210] ;  /* 0x00008400ff0ebb82 */ /* 0x001e240000000a00 */
[----:B0-----:R-:W-:-:S05]  /*0b20*/  @!P3 IMAD.WIDE R14, R8, 0x4, R14 ;  /* 0x00000004080eb825 */ /* 0x001fca00078e020e */
[----:B------:R0:W4:Y:S02]  /*0b30*/  @!P3 LDG.E.CONSTANT R17, desc[UR8][R14.64] ;  /* 0x000000080e11b981 */ /* 0x000124000c1e9900 */
[----:B0-----:R-:W0:Y:S02]  /*0b40*/  @!P3 LDC.64 R14, c[0x0][0x218] ;  /* 0x00008600ff0ebb82 */ /* 0x001e240000000a00 */
[----:B0-----:R-:W-:-:S04]  /*0b50*/  @!P3 IMAD.WIDE R14, R8, 0x4, R14 ;  /* 0x00000004080eb825 */ /* 0x001fc800078e020e */
[----:B------:R-:W-:-:S06]  /*0b60*/  IMAD.MOV.U32 R8, RZ, RZ, RZ ;  /* 0x000000ffff087224 */ /* 0x000fcc00078e00ff */
[----:B------:R-:W4:Y:S01]  /*0b70*/  @!P3 LDG.E.CONSTANT R8, desc[UR8][R14.64] ;  /* 0x000000080e08b981 */ /* 0x000f22000c1e9900 */
[----:B------:R-:W-:-:S04]  /*0b80*/  IADD3 R0, R0, -0x2, RZ ;  /* 0xfffffffe00007810 */ /* 0x000fc80007ffe0ff */
[----:B------:R-:W-:Y:S01]  /*0b90*/  ISETP.NE.AND P2, PT, R0, RZ, PT ;  /* 0x000000ff0000720c */ /* 0x000fe20003f45270 */
[----:B------:R-:W-:Y:S01]  /*0ba0*/  FADD.FTZ R20, R20, R21 ;  /* 0x0000001514147221 */ /* 0x000fe20000010000 */
[----:B------:R-:W-:Y:S02]  /*0bb0*/  IMAD R23, R12, 0x3, R23 ;  /* 0x000000030c177824 */ /* 0x000fe400078e0217 */
[----:B--2---:R-:W-:-:S04]  /*0bc0*/  FADD.FTZ R22, -R11, R22 ;  /* 0x000000160b167221 */ /* 0x004fc80000010100 */
[----:B---3--:R-:W-:Y:S01]  /*0bd0*/  FFMA.FTZ R7, R22, R24, R7 ;  /* 0x0000001816077223 */ /* 0x008fe20000010007 */
[----:B------:R-:W-:Y:S01]  /*0be0*/  FADD.FTZ R16, R16, R24 ;  /* 0x0000001810107221 */ /* 0x000fe20000010000 */
[----:B----4-:R-:W-:Y:S01]  /*0bf0*/  FADD.FTZ R17, -R11, R17 ;  /* 0x000000110b117221 */ /* 0x010fe20000010100 */
[----:B------:R-:W-:-:S03]  /*0c00*/  FADD.FTZ R22, R9, R8 ;  /* 0x0000000809167221 */ /* 0x000fc60000010000 */
[----:B------:R-:W-:Y:S01]  /*0c10*/  FFMA.FTZ R6, R17, R8, R6 ;  /* 0x0000000811067223 */ /* 0x000fe20000010006 */
[----:B------:R-:W-:Y:S06]  /*0c20*/  @P2 BRA `(.L_x_391) ;  /* 0xfffffff800282947 */ /* 0x000fec000383ffff */
.L_x_390:
[----:B------:R-:W-:Y:S05]  /*0c30*/  @!P0 BRA `(.L_x_389) ;  /* 0x0000000000f08947 */ /* 0x000fea0003800000 */
[----:B------:R-:W-:Y:S01]  /*0c40*/  ULDC UR5, c[0x0][0x264] ;  /* 0x0000990000057ab9 */ /* 0x000fe20000000800 */
[----:B------:R-:W-:Y:S01]  /*0c50*/  IMAD R21, R2, UR7, RZ ;  /* 0x0000000702157c24 */ /* 0x000fe2000f8e02ff */
[----:B------:R-:W-:Y:S01]  /*0c60*/  ISETP.GE.AND P0, PT, R4, UR5, PT ;  /* 0x0000000504007c0c */ /* 0x000fe2000bf06270 */
[----:B------:R-:W-:Y:S01]  /*0c70*/  ULDC UR4, c[0x0][0x10] ;  /* 0x0000040000047ab9 */ /* 0x000fe20000000800 */
[----:B------:R-:W1:Y:S01]  /*0c80*/  LDC R17, c[0x0][0x4] ;  /* 0x00000100ff117b82 */ /* 0x000e620000000800 */
[----:B------:R-:W-:Y:S01]  /*0c90*/  HFMA2.MMA R0, -RZ, RZ, 0, 0 ;  /* 0x00000000ff007435 */ /* 0x000fe200000001ff */
[----:B------:R-:W-:Y:S01]  /*0ca0*/  ISETP.GE.OR P1, PT, R18, R19, P0 ;  /* 0x000000131200720c */ /* 0x000fe20000726670 */
[----:B------:R-:W-:-:S05]  /*0cb0*/  IMAD.IADD R18, R21, 0x1, R18 ;  /* 0x0000000115127824 */ /* 0x000fca00078e0212 */
[----:B------:R-:W-:Y:S02]  /*0cc0*/  ISETP.GE.OR P2, PT, R18, R19, P0 ;  /* 0x000000131200720c */ /* 0x000fe40000746670 */
[----:B------:R-:W-:Y:S01]  /*0cd0*/  IADD3 R18, R21, R18, RZ ;  /* 0x0000001215127210 */ /* 0x000fe20007ffe0ff */
[----:B------:R-:W-:-:S03]  /*0ce0*/  IMAD.MOV.U32 R21, RZ, RZ, RZ ;  /* 0x000000ffff157224 */ /* 0x000fc600078e00ff */
[----:B------:R-:W-:Y:S01]  /*0cf0*/  ISETP.GE.OR P3, PT, R18, R19, P0 ;  /* 0x000000131200720c */ /* 0x000fe20000766670 */
[----:B------:R-:W2:Y:S08]  /*0d00*/  @!P1 LDC.64 R14, c[0x0][0x218] ;  /* 0x00008600ff0e9b82 */ /* 0x000eb00000000a00 */
[----:B------:R-:W3:Y:S01]  /*0d10*/  @!P1 LDC.64 R26, c[0x0][0x210] ;  /* 0x00008400ff1a9b82 */ /* 0x000ee20000000a00 */
[----:B-1----:R-:W-:-:S04]  /*0d20*/  IMAD R17, R17, UR4, RZ ;  /* 0x0000000411117c24 */ /* 0x002fc8000f8e02ff */
[----:B------:R-:W-:-:S03]  /*0d30*/  IMAD.IADD R18, R18, 0x1, R17 ;  /* 0x0000000112127824 */ /* 0x000fc600078e0211 */
[----:B0-----:R-:W0:Y:S02]  /*0d40*/  @!P2 LDC.64 R8, c[0x0][0x210] ;  /* 0x00008400ff08ab82 */ /* 0x001e240000000a00 */
[----:B------:R-:W-:Y:S02]  /*0d50*/  ISETP.GE.OR P0, PT, R18, R19, P0 ;  /* 0x000000131200720c */ /* 0x000fe40000706670 */
[C---:B------:R-:W-:Y:S01]  /*0d60*/  IADD3 R24, R23.reuse, R12, RZ ;  /* 0x0000000c17187210 */ /* 0x040fe20007ffe0ff */
[----:B--2---:R-:W-:-:S03]  /*0d70*/  @!P1 IMAD.WIDE R14, R23, 0x4, R14 ;  /* 0x00000004170e9825 */ /* 0x004fc600078e020e */
[----:B------:R-:W1:Y:S02]  /*0d80*/  @!P2 LDC.64 R18, c[0x0][0x218] ;  /* 0x00008600ff12ab82 */ /* 0x000e640000000a00 */
[----:B------:R2:W4:Y:S01]  /*0d90*/  @!P1 LDG.E.CONSTANT R21, desc[UR8][R14.64] ;  /* 0x000000080e159981 */ /* 0x000522000c1e9900 */
[----:B---3--:R-:W-:-:S04]  /*0da0*/  @!P1 IMAD.WIDE R26, R23, 0x4, R26 ;  /* 0x00000004171a9825 */ /* 0x008fc800078e021a */
[----:B------:R-:W-:Y:S01]  /*0db0*/  IMAD.MOV.U32 R23, RZ, RZ, RZ ;  /* 0x000000ffff177224 */ /* 0x000fe200078e00ff */
[C---:B------:R-:W-:Y:S01]  /*0dc0*/  IADD3 R12, R24.reuse, R12, RZ ;  /* 0x0000000c180c7210 */ /* 0x040fe20007ffe0ff */
[----:B------:R-:W3:Y:S01]  /*0dd0*/  @!P1 LDG.E.CONSTANT R0, desc[UR8][R26.64] ;  /* 0x000000081a009981 */ /* 0x000ee2000c1e9900 */
[----:B--2---:R-:W2:Y:S01]  /*0de0*/  @!P3 LDC.64 R14, c[0x0][0x210] ;  /* 0x00008400ff0ebb82 */ /* 0x004ea20000000a00 */
[----:B0-----:R-:W-:-:S05]  /*0df0*/  @!P2 IMAD.WIDE R8, R24, 0x4, R8 ;  /* 0x000000041808a825 */ /* 0x001fca00078e0208 */
[----:B------:R0:W4:Y:S02]  /*0e00*/  @!P2 LDG.E.CONSTANT R23, desc[UR8][R8.64] ;  /* 0x000000080817a981 */ /* 0x000124000c1e9900 */
[----:B0-----:R-:W0:Y:S01]  /*0e10*/  @!P0 LDC.64 R8, c[0x0][0x210] ;  /* 0x00008400ff088b82 */ /* 0x001e220000000a00 */
[----:B-1----:R-:W-:-:S04]  /*0e20*/  @!P2 IMAD.WIDE R26, R24, 0x4, R18 ;  /* 0x00000004181aa825 */ /* 0x002fc800078e0212 */
[----:B------:R-:W-:Y:S01]  /*0e30*/  IMAD R19, R17, UR5, R12 ;  /* 0x0000000511137c24 */ /* 0x000fe2000f8e020c */
[----:B------:R-:W-:Y:S01]  /*0e40*/  MOV R17, RZ ;  /* 0x000000ff00117202 */ /* 0x000fe20000000f00 */
[----:B--2---:R-:W-:-:S04]  /*0e50*/  @!P3 IMAD.WIDE R14, R12, 0x4, R14 ;  /* 0x000000040c0eb825 */ /* 0x004fc800078e020e */
[----:B------:R-:W-:Y:S01]  /*0e60*/  IMAD.MOV.U32 R24, RZ, RZ, RZ ;  /* 0x000000ffff187224 */ /* 0x000fe200078e00ff */
[----:B------:R1:W2:Y:S02]  /*0e70*/  @!P3 LDG.E.CONSTANT R17, desc[UR8][R14.64] ;  /* 0x000000080e11b981 */ /* 0x0002a4000c1e9900 */
[----:B-1----:R-:W1:Y:S01]  /*0e80*/  @!P3 LDC.64 R14, c[0x0][0x218] ;  /* 0x00008600ff0ebb82 */ /* 0x002e620000000a00 */
[----:B0-----:R-:W-:-:S05]  /*0e90*/  @!P0 IMAD.WIDE R8, R19, 0x4, R8 ;  /* 0x0000000413088825 */ /* 0x001fca00078e0208 */
[----:B------:R0:W2:Y:S02]  /*0ea0*/  @!P0 LDG.E.CONSTANT R24, desc[UR8][R8.64] ;  /* 0x0000000808188981 */ /* 0x0000a4000c1e9900 */
[----:B0-----:R-:W0:Y:S01]  /*0eb0*/  @!P0 LDC.64 R8, c[0x0][0x218] ;  /* 0x00008600ff088b82 */ /* 0x001e220000000a00 */
[----:B------:R-:W-:-:S06]  /*0ec0*/  IMAD.MOV.U32 R18, RZ, RZ, RZ ;  /* 0x000000ffff127224 */ /* 0x000fcc00078e00ff */
[----:B------:R4:W2:Y:S01]  /*0ed0*/  @!P2 LDG.E.CONSTANT R18, desc[UR8][R26.64] ;  /* 0x000000081a12a981 */ /* 0x0008a2000c1e9900 */
[----:B-1----:R-:W-:Y:S01]  /*0ee0*/  @!P3 IMAD.WIDE R14, R12, 0x4, R14 ;  /* 0x000000040c0eb825 */ /* 0x002fe200078e020e */
[----:B------:R-:W-:-:S10]  /*0ef0*/  HFMA2.MMA R12, -RZ, RZ, 0, 0 ;  /* 0x00000000ff0c7435 */ /* 0x000fd400000001ff */
[----:B------:R-:W2:Y:S01]  /*0f00*/  @!P3 LDG.E.CONSTANT R12, desc[UR8][R14.64] ;  /* 0x000000080e0cb981 */ /* 0x000ea2000c1e9900 */
[----:B0-----:R-:W-:-:S04]  /*0f10*/  @!P0 IMAD.WIDE R8, R19, 0x4, R8 ;  /* 0x0000000413088825 */ /* 0x001fc800078e0208 */
[----:B------:R-:W-:-:S06]  /*0f20*/  IMAD.MOV.U32 R19, RZ, RZ, RZ ;  /* 0x000000ffff137224 */ /* 0x000fcc00078e00ff */
[----:B------:R-:W2:Y:S01]  /*0f30*/  @!P0 LDG.E.CONSTANT R19, desc[UR8][R8.64] ;  /* 0x0000000808138981 */ /* 0x000ea2000c1e9900 */
[----:B---3-5:R-:W-:-:S04]  /*0f40*/  FADD.FTZ R0, -R11, R0 ;  /* 0x000000000b007221 */ /* 0x028fc80000010100 */
[----:B----4-:R-:W-:Y:S01]  /*0f50*/  FFMA.FTZ R13, R0, R21, R13 ;  /* 0x00000015000d7223 */ /* 0x010fe2000001000d */
[C---:B------:R-:W-:Y:S01]  /*0f60*/  FADD.FTZ R26, -R11.reuse, R23 ;  /* 0x000000170b1a7221 */ /* 0x040fe20000010100 */
[----:B------:R-:W-:Y:S01]  /*0f70*/  FADD.FTZ R10, R10, R21 ;  /* 0x000000150a0a7221 */ /* 0x000fe20000010000 */
[C---:B--2---:R-:W-:Y:S01]  /*0f80*/  FADD.FTZ R0, -R11.reuse, R17 ;  /* 0x000000110b007221 */ /* 0x044fe20000010100 */
[----:B------:R-:W-:Y:S01]  /*0f90*/  FADD.FTZ R11, -R11, R24 ;  /* 0x000000180b0b7221 */ /* 0x000fe20000010100 */
[----:B------:R-:W-:Y:S01]  /*0fa0*/  FADD.FTZ R20, R20, R18 ;  /* 0x0000001214147221 */ /* 0x000fe20000010000 */
[----:B------:R-:W-:Y:S01]  /*0fb0*/  FFMA.FTZ R25, R26, R18, R25 ;  /* 0x000000121a197223 */ /* 0x000fe20000010019 */
[----:B------:R-:W-:Y:S01]  /*0fc0*/  FADD.FTZ R16, R16, R12 ;  /* 0x0000000c10107221 */ /* 0x000fe20000010000 */
[----:B------:R-:W-:Y:S01]  /*0fd0*/  FFMA.FTZ R7, R0, R12, R7 ;  /* 0x0000000c00077223 */ /* 0x000fe20000010007 */
[----:B------:R-:W-:Y:S01]  /*0fe0*/  FADD.FTZ R22, R22, R19 ;  /* 0x0000001316167221 */ /* 0x000fe20000010000 */
[----:B------:R-:W-:-:S07]  /*0ff0*/  FFMA.FTZ R6, R11, R19, R6 ;  /* 0x000000130b067223 */ /* 0x000fce0000010006 */
.L_x_389:
[----:B------:R-:W1:Y:S01]  /*1000*/  S2R R0, SR_TID.Y ;  /* 0x0000000000007919 */ /* 0x000e620000002200 */
[----:B------:R-:W2:Y:S01]  /*1010*/  S2UR UR6, SR_CgaCtaId ;  /* 0x00000000000679c3 */ /* 0x000ea20000008800 */
[----:B------:R-:W-:Y:S01]  /*1020*/  UMOV UR4, 0x400 ;  /* 0x0000040000047882 */ /* 0x000fe20000000000 */
[----:B0-----:R-:W-:Y:S01]  /*1030*/  FADD.FTZ R8, R25, R13 ;  /* 0x0000000d19087221 */ /* 0x001fe20000010000 */
        /* <DEDUP_REMOVED lines=19> */
[----:B0-----:R-:W-:Y:S05]  /*1170*/  @!P1 BRA `(.L_x_392) ;  /* 0x0000002400149947 */ /* 0x001fea0003800000 */
[----:B------:R-:W-:Y:S01]  /*1180*/  BAR.SYNC.DEFER_BLOCKING 0x0 ;  /* 0x0000000000007b1d */ /* 0x000fe20000010000 */
[----:B------:R-:W-:Y:S01]  /*1190*/  IADD3 R10, R0, UR5, RZ ;  /* 0x00000005000a7c10 */ /* 0x000fe2000fffe0ff */
[----:B------:R-:W-:-:S03]  /*11a0*/  USHF.R.U32.HI UR6, URZ, 0x2, UR7 ;  /* 0x000000023f067899 */ /* 0x000fc60008011607 */
[----:B------:R-:W-:-:S04]  /*11b0*/  ISETP.GE.U32.AND P0, PT, R10, UR7, PT ;  /* 0x000000070a007c0c */ /* 0x000fc8000bf06070 */
[----:B------:R-:W-:-:S13]  /*11c0*/  ISETP.GE.U32.OR P0, PT, R0, UR5, P0 ;  /* 0x0000000500007c0c */ /* 0x000fda0008706470 */
[----:B------:R-:W0:Y:S04]  /*11d0*/  @!P0 LDS R10, [R8] ;  /* 0x00000000080a8984 */ /* 0x000e280000000800 */
[----:B-----5:R-:W1:Y:S01]  /*11e0*/  @!P0 LDS R11, [R9] ;  /* 0x00000000090b8984 */ /* 0x020e620000000800 */
[----:B0-----:R-:W-:Y:S01]  /*11f0*/  @!P0 FADD.FTZ R23, R23, R10 ;  /* 0x0000000a17178221 */ /* 0x001fe20000010000 */
[----:B-1----:R-:W-:-:S04]  /*1200*/  @!P0 FADD.FTZ R24, R24, R11 ;  /* 0x0000000b18188221 */ /* 0x002fc80000010000 */
[----:B------:R0:W-:Y:S04]  /*1210*/  @!P0 STS [R6], R23 ;  /* 0x0000001706008388 */ /* 0x0001e80000000800 */
[----:B------:R0:W-:Y:S01]  /*1220*/  @!P0 STS [R7], R24 ;  /* 0x0000001807008388 */ /* 0x0001e20000000800 */
[----:B------:R-:W-:-:S13]  /*1230*/  ISETP.NE.AND P0, PT, RZ, UR6, PT ;  /* 0x00000006ff007c0c */ /* 0x000fda000bf05270 */
[----:B0-----:R-:W-:Y:S05]  /*1240*/  @!P0 BRA `(.L_x_392) ;  /* 0x0000002000e08947 */ /* 0x001fea0003800000 */
[----:B------:R-:W-:Y:S01]  /*1250*/  VIADD R10, R0, UR6 ;  /* 0x00000006000a7c36 */ /* 0x000fe20008000000 */
        /* <DEDUP_REMOVED lines=10> */
[----:B------:R-:W0:Y:S04]  /*1300*/  LDS R13, [R12] ;  /* 0x000000000c0d7984 */ /* 0x000e280000000800 */
[----:B------:R-:W1:Y:S01]  /*1310*/  LDS R10, [R11] ;  /* 0x000000000b0a7984 */ /* 0x000e620000000800 */
[----:B0-----:R-:W-:Y:S01]  /*1320*/  FADD.FTZ R24, R24, R13 ;  /* 0x0000000d18187221 */ /* 0x001fe20000010000 */
[----:B-1----:R-:W-:-:S05]  /*1330*/  FADD.FTZ R23, R23, R10 ;  /* 0x0000000a17177221 */ /* 0x002fca0000010000 */
[----:B------:R0:W-:Y:S04]  /*1340*/  STS [R6], R23 ;  /* 0x0000001706007388 */ /* 0x0001e80000000800 */
[----:B------:R0:W-:Y:S02]  /*1350*/  STS [R7], R24 ;  /* 0x0000001807007388 */ /* 0x0001e40000000800 */
.L_x_394:
[----:B------:R-:W-:Y:S05]  /*1360*/  BSYNC B0 ;  /* 0x0000000000007941 */ /* 0x000fea0003800000 */
.L_x_393:
        /* <DEDUP_REMOVED lines=15> */
[----:B-1----:R-:W-:-:S04]  /*1460*/  FADD.FTZ R24, R24, R13 ;  /* 0x0000000d18187221 */ /* 0x002fc80000010000 */
[----:B------:R1:W-:Y:S04]  /*1470*/  STS [R6], R23 ;  /* 0x0000001706007388 */ /* 0x0003e80000000800 */
[----:B------:R1:W-:Y:S02]  /*1480*/  STS [R7], R24 ;  /* 0x0000001807007388 */ /* 0x0003e40000000800 */
.L_x_396:
[----:B------:R-:W-:Y:S05]  /*1490*/  BSYNC B0 ;  /* 0x0000000000007941 */ /* 0x000fea0003800000 */
.L_x_395:
[----:B------:R-:W-:Y:S05]  /*14a0*/  @!P2 BRA `(.L_x_392) ;  /* 0x000000200048a947 */ /* 0x000fea0003800000 */
        /* <DEDUP_REMOVED lines=12> */
[----:B------:R-:W2:Y:S01]  /*1570*/  LDS R10, [R11] ;  /* 0x000000000b0a7984 */ /* 0x000ea20000000800 */
[----:B01----:R-:W-:Y:S01]  /*1580*/  FADD.FTZ R24, R24, R13 ;  /* 0x0000000d18187221 */ /* 0x003fe20000010000 */
[----:B--2---:R-:W-:-:S05]  /*1590*/  FADD.FTZ R23, R23, R10 ;  /* 0x0000000a17177221 */ /* 0x004fca0000010000 */
[----:B------:R2:W-:Y:S04]  /*15a0*/  STS [R6], R23 ;  /* 0x0000001706007388 */ /* 0x0005e80000000800 */
[----:B------:R2:W-:Y:S02]  /*15b0*/  STS [R7], R24 ;  /* 0x0000001807007388 */ /* 0x0005e40000000800 */
.L_x_398:
[----:B------:R-:W-:Y:S05]  /*15c0*/  BSYNC B0 ;  /* 0x0000000000007941 */ /* 0x000fea0003800000 */
.L_x_397:
        /* <DEDUP_REMOVED lines=13> */
[----:B------:R-:W3:Y:S01]  /*16a0*/  LDS R13, [R12] ;  /* 0x000000000c0d7984 */ /* 0x000ee20000000800 */
[----:B012---:R-:W-:Y:S01]  /*16b0*/  FADD.FTZ R23, R23, R10 ;  /* 0x0000000a17177221 */ /* 0x007fe20000010000 */
[----:B---3--:R-:W-:-:S04]  /*16c0*/  FADD.FTZ R24, R24, R13 ;  /* 0x0000000d18187221 */ /* 0x008fc80000010000 */
[----:B------:R3:W-:Y:S04]  /*16d0*/  STS [R6], R23 ;  /* 0x0000001706007388 */ /* 0x0007e80000000800 */
[----:B------:R3:W-:Y:S02]  /*16e0*/  STS [R7], R24 ;  /* 0x0000001807007388 */ /* 0x0007e40000000800 */
.L_x_400:
[----:B------:R-:W-:Y:S05]  /*16f0*/  BSYNC B0 ;  /* 0x0000000000007941 */ /* 0x000fea0003800000 */
.L_x_399:
        /* <DEDUP_REMOVED lines=13> */
[----:B------:R-:W4:Y:S01]  /*17d0*/  LDS R10, [R11] ;  /* 0x000000000b0a7984 */ /* 0x000f220000000800 */
[----:B0123--:R-:W-:Y:S01]  /*17e0*/  FADD.FTZ R24, R24, R13 ;  /* 0x0000000d18187221 */ /* 0x00ffe20000010000 */
[----:B----4-:R-:W-:-:S05]  /*17f0*/  FADD.FTZ R23, R23, R10 ;  /* 0x0000000a17177221 */ /* 0x010fca0000010000 */
[----:B------:R4:W-:Y:S04]  /*1800*/  STS [R6], R23 ;  /* 0x0000001706007388 */ /* 0x0009e80000000800 */
[----:B------:R4:W-:Y:S02]  /*1810*/  STS [R7], R24 ;  /* 0x0000001807007388 */ /* 0x0009e40000000800 */
.L_x_402:
[----:B------:R-:W-:Y:S05]  /*1820*/  BSYNC B0 ;  /* 0x0000000000007941 */ /* 0x000fea0003800000 */
.L_x_401:
        /* <DEDUP_REMOVED lines=13> */
[----:B------:R-:W5:Y:S01]  /*1900*/  LDS R13, [R12] ;  /* 0x000000000c0d7984 */ /* 0x000f620000000800 */
[----:B01234-:R-:W-:Y:S01]  /*1910*/  FADD.FTZ R23, R23, R10 ;  /* 0x0000000a17177221 */ /* 0x01ffe20000010000 */
[----:B-----5:R-:W-:-:S04]  /*1920*/  FADD.FTZ R24, R24, R13 ;  /* 0x0000000d18187221 */ /* 0x020fc80000010000 */
[----:B------:R0:W-:Y:S04]  /*1930*/  STS [R6], R23 ;  /* 0x0000001706007388 */ /* 0x0001e80000000800 */
[----:B------:R0:W-:Y:S02]  /*1940*/  STS [R7], R24 ;  /* 0x0000001807007388 */ /* 0x0001e40000000800 */
.L_x_404:
[----:B------:R-:W-:Y:S05]  /*1950*/  BSYNC B0 ;  /* 0x0000000000007941 */ /* 0x000fea0003800000 */
.L_x_403:
        /* <DEDUP_REMOVED lines=15> */
[----:B-----5:R-:W-:-:S05]  /*1a50*/  FADD.FTZ R23, R23, R10 ;  /* 0x0000000a17177221 */ /* 0x020fca0000010000 */
[----:B------:R0:W-:Y:S04]  /*1a60*/  STS [R6], R23 ;  /* 0x0000001706007388 */ /* 0x0001e80000000800 */
[----:B------:R0:W-:Y:S02]  /*1a70*/  STS [R7], R24 ;  /* 0x0000001807007388 */ /* 0x0001e40000000800 */
.L_x_406:
[----:B------:R-:W-:Y:S05]  /*1a80*/  BSYNC B0 ;  /* 0x0000000000007941 */ /* 0x000fea0003800000 */
.L_x_405:
        /* <DEDUP_REMOVED lines=18> */
.L_x_408:
[----:B------:R-:W-:Y:S05]  /*1bb0*/  BSYNC B0 ;  /* 0x0000000000007941 */ /* 0x000fea0003800000 */
.L_x_407:
        /* <DEDUP_REMOVED lines=18> */
.L_x_410:
[----:B------:R-:W-:Y:S05]  /*1ce0*/  BSYNC B0 ;  /* 0x0000000000007941 */ /* 0x000fea0003800000 */
.L_x_409:
        /* <DEDUP_REMOVED lines=18> */
.L_x_412:
[----:B------:R-:W-:Y:S05]  /*1e10*/  BSYNC B0 ;  /* 0x0000000000007941 */ /* 0x000fea0003800000 */
.L_x_411:
        /* <DEDUP_REMOVED lines=18> */
.L_x_414:
[----:B------:R-:W-:Y:S05]  /*1f40*/  BSYNC B0 ;  /* 0x0000000000007941 */ /* 0x000fea0003800000 */
.L_x_413:
        /* <DEDUP_REMOVED lines=18> */
.L_x_416:
[----:B------:R-:W-:Y:S05]  /*2070*/  BSYNC B0 ;  /* 0x0000000000007941 */ /* 0x000fea0003800000 */
.L_x_415:
        /* <DEDUP_REMOVED lines=18> */
.L_x_418:
[----:B------:R-:W-:Y:S05]  /*21a0*/  BSYNC B0 ;  /* 0x0000000000007941 */ /* 0x000fea0003800000 */
.L_x_417:
        /* <DEDUP_REMOVED lines=18> */
.L_x_420:
[----:B------:R-:W-:Y:S05]  /*22d0*/  BSYNC B0 ;  /* 0x0000000000007941 */ /* 0x000fea0003800000 */
.L_x_419:
        /* <DEDUP_REMOVED lines=18> */
.L_x_422:
[----:B------:R-:W-:Y:S05]  /*2400*/  BSYNC B0 ;  /* 0x0000000000007941 */ /* 0x000fea0003800000 */
.L_x_421:
        /* <DEDUP_REMOVED lines=18> */
.L_x_424:
[----:B------:R-:W-:Y:S05]  /*2530*/  BSYNC B0 ;  /* 0x0000000000007941 */ /* 0x000fea0003800000 */
.L_x_423:
        /* <DEDUP_REMOVED lines=18> */
.L_x_426:
[----:B------:R-:W-:Y:S05]  /*2660*/  BSYNC B0 ;  /* 0x0000000000007941 */ /* 0x000fea0003800000 */
.L_x_425:
        /* <DEDUP_REMOVED lines=18> */
.L_x_428:
[----:B------:R-:W-:Y:S05]  /*2790*/  BSYNC B0 ;  /* 0x0000000000007941 */ /* 0x000fea0003800000 */
.L_x_427:
        /* <DEDUP_REMOVED lines=18> */
.L_x_430:
[----:B------:R-:W-:Y:S05]  /*28c0*/  BSYNC B0 ;  /* 0x0000000000007941 */ /* 0x000fea0003800000 */
.L_x_429:
        /* <DEDUP_REMOVED lines=18> */
.L_x_432:
[----:B------:R-:W-:Y:S05]  /*29f0*/  BSYNC B0 ;  /* 0x0000000000007941 */ /* 0x000fea0003800000 */
.L_x_431:
        /* <DEDUP_REMOVED lines=18> */
.L_x_434:
[----:B------:R-:W-:Y:S05]  /*2b20*/  BSYNC B0 ;  /* 0x0000000000007941 */ /* 0x000fea0003800000 */
.L_x_433:
        /* <DEDUP_REMOVED lines=18> */
.L_x_436:
[----:B------:R-:W-:Y:S05]  /*2c50*/  BSYNC B0 ;  /* 0x0000000000007941 */ /* 0x000fea0003800000 */
.L_x_435:
        /* <DEDUP_REMOVED lines=18> */
.L_x_438:
[----:B------:R-:W-:Y:S05]  /*2d80*/  BSYNC B0 ;  /* 0x0000000000007941 */ /* 0x000fea0003800000 */
.L_x_437:
        /* <DEDUP_REMOVED lines=18> */
.L_x_440:
[----:B------:R-:W-:Y:S05]  /*2eb0*/  BSYNC B0 ;  /* 0x0000000000007941 */ /* 0x000fea0003800000 */
.L_x_439:
        /* <DEDUP_REMOVED lines=18> */
.L_x_442:
[----:B------:R-:W-:Y:S05]  /*2fe0*/  BSYNC B0 ;  /* 0x0000000000007941 */ /* 0x000fea0003800000 */
.L_x_441:
        /* <DEDUP_REMOVED lines=18> */
.L_x_444:
[----:B------:R-:W-:Y:S05]  /*3110*/  BSYNC B0 ;  /* 0x0000000000007941 */ /* 0x000fea0003800000 */
.L_x_443:
        /* <DEDUP_REMOVED lines=18> */
.L_x_446:
[----:B------:R-:W-:Y:S05]  /*3240*/  BSYNC B0 ;  /* 0x0000000000007941 */ /* 0x000fea0003800000 */
.L_x_445:
        /* <DEDUP_REMOVED lines=18> */
.L_x_448:
[----:B------:R-:W-:Y:S05]  /*3370*/  BSYNC B0 ;  /* 0x0000000000007941 */ /* 0x000fea0003800000 */
.L_x_447:
[----:B------:R-:W-:Y:S05]  /*3380*/  @!P2 BRA `(.L_x_392) ;  /* 0x000000000090a947 */ /* 0x000fea0003800000 */
[----:B------:R-:W-:Y:S01]  /*3390*/  VIADD R10, R0, UR6 ;  /* 0x00000006000a7c36 */ /* 0x000fe20008000000 */
[----:B------:R-:W-:Y:S04]  /*33a0*/  BAR.SYNC.DEFER_BLOCKING 0x0 ;  /* 0x0000000000007b1d */ /* 0x000fe80000010000 */
[----:B------:R-:W-:Y:S02]  /*33b0*/  ISETP.GE.U32.AND P0, PT, R10, UR7, PT ;  /* 0x000000070a007c0c */ /* 0x000fe4000bf06070 */
[----:B------:R-:W-:Y:S02]  /*33c0*/  BSSY B0, `(.L_x_449) ;  /* 0x000000c000007945 */ /* 0x000fe40003800000 */
        /* <DEDUP_REMOVED lines=11> */
.L_x_450:
[----:B------:R-:W-:Y:S05]  /*3480*/  BSYNC B0 ;  /* 0x0000000000007941 */ /* 0x000fea0003800000 */
.L_x_449:
        /* <DEDUP_REMOVED lines=13> */
[----:B------:R-:W0:Y:S04]  /*3560*/  LDS R13, [R12] ;  /* 0x000000000c0d7984 */ /* 0x000e280000000800 */
[----:B------:R-:W5:Y:S01]  /*3570*/  LDS R10, [R11] ;  /* 0x000000000b0a7984 */ /* 0x000f620000000800 */
[----:B01234-:R-:W-:Y:S01]  /*3580*/  FADD.FTZ R24, R24, R13 ;  /* 0x0000000d18187221 */ /* 0x01ffe20000010000 */
[----:B-----5:R-:W-:-:S05]  /*3590*/  FADD.FTZ R23, R23, R10 ;  /* 0x0000000a17177221 */ /* 0x020fca0000010000 */
[----:B------:R0:W-:Y:S04]  /*35a0*/  STS [R6], R23 ;  /* 0x0000001706007388 */ /* 0x0001e80000000800 */
[----:B------:R0:W-:Y:S02]  /*35b0*/  STS [R7], R24 ;  /* 0x0000001807007388 */ /* 0x0001e40000000800 */
.L_x_451:
[----:B------:R-:W-:Y:S05]  /*35c0*/  BSYNC B0 ;  /* 0x0000000000007941 */ /* 0x000fea0003800000 */
.L_x_392:
        /* <DEDUP_REMOVED lines=10> */
[C---:B------:R-:W-:Y:S02]  /*3670*/  IADD3 R14, P4, R16.reuse, UR14, RZ ;  /* 0x0000000e100e7c10 */ /* 0x040fe4000ff9e0ff */
[----:B------:R-:W-:Y:S02]  /*3680*/  IADD3 R16, P5, R16, UR16, RZ ;  /* 0x0000001010107c10 */ /* 0x000fe4000ffbe0ff */
[C---:B-----5:R-:W-:Y:S02]  /*3690*/  IADD3.X R11, R17.reuse, UR11, RZ, P2, !PT ;  /* 0x0000000b110b7c10 */ /* 0x060fe400097fe4ff */
[C---:B------:R-:W-:Y:S02]  /*36a0*/  IADD3.X R13, R17.reuse, UR13, RZ, P3, !PT ;  /* 0x0000000d110d7c10 */ /* 0x040fe40009ffe4ff */
[C---:B------:R-:W-:Y:S02]  /*36b0*/  IADD3.X R15, R17.reuse, UR15, RZ, P4, !PT ;  /* 0x0000000f110f7c10 */ /* 0x040fe4000a7fe4ff */
[----:B------:R-:W-:Y:S01]  /*36c0*/  IADD3.X R17, R17, UR17, RZ, P5, !PT ;  /* 0x0000001111117c10 */ /* 0x000fe2000affe4ff */
[----:B------:R-:W-:Y:S06]  /*36d0*/  @P0 BRA `(.L_x_452) ;  /* 0x00000000003c0947 */ /* 0x000fec0003800000 */
[----:B------:R-:W5:Y:S02]  /*36e0*/  S2UR UR6, SR_CTAID.Y ;  /* 0x00000000000679c3 */ /* 0x000f640000002600 */
[----:B-----5:R-:W-:Y:S01]  /*36f0*/  LOP3.LUT P0, RZ, R0, UR6, RZ, 0xfc, !PT ;  /* 0x0000000600ff7c12 */ /* 0x020fe2000f80fcff */
        /* <DEDUP_REMOVED lines=13> */
.L_x_452:
[----:B------:R-:W-:Y:S01]  /*37d0*/  ULDC UR10, c[0x0][0x264] ;  /* 0x00009900000a7ab9 */ /* 0x000fe20000000800 */
[----:B------:R-:W-:Y:S01]  /*37e0*/  BSSY B0, `(.L_x_453) ;  /* 0x000000e000007945 */ /* 0x000fe20003800000 */
[----:B------:R-:W-:Y:S01]  /*37f0*/  ISETP.GE.AND P0, PT, R4, UR10, PT ;  /* 0x0000000a04007c0c */ /* 0x000fe2000bf06270 */
[----:B------:R-:W-:Y:S01]  /*3800*/  IMAD R22, R2, UR10, RZ ;  /* 0x0000000a02167c24 */ /* 0x000fe2000f8e02ff */
[----:B------:R-:W-:Y:S02]  /*3810*/  LOP3.LUT P2, RZ, R19, R0, RZ, 0xfc, !PT ;  /* 0x0000000013ff7212 */ /* 0x000fe4000784fcff */
[----:B------:R-:W-:-:S13]  /*3820*/  ISETP.EQ.AND P0, PT, R0, RZ, !P0 ;  /* 0x000000ff0000720c */ /* 0x000fda0004702270 */
[----:B------:R-:W-:Y:S05]  /*3830*/  @!P0 BRA `(.L_x_454) ;  /* 0x0000000000208947 */ /* 0x000fea0003800000 */
[----:B------:R-:W5:Y:S01]  /*3840*/  S2R R21, SR_CTAID.Y ;  /* 0x0000000000157919 */ /* 0x000f620000002600 */
[----:B------:R-:W0:Y:S01]  /*3850*/  LDC.64 R18, c[0x0][0x250] ;  /* 0x00009400ff127b82 */ /* 0x000e220000000a00 */
[----:B-----5:R-:W-:-:S04]  /*3860*/  IMAD R21, R21, UR10, R4 ;  /* 0x0000000a15157c24 */ /* 0x020fc8000f8e0204 */
[----:B0-----:R-:W-:-:S03]  /*3870*/  IMAD.WIDE R18, R21, 0x4, R18 ;  /* 0x0000000415127825 */ /* 0x001fc600078e0212 */
[C---:B------:R-:W-:Y:S02]  /*3880*/  LEA R20, P3, R22.reuse, R18, 0x2 ;  /* 0x0000001216147211 */ /* 0x040fe400078610ff */
[----:B------:R0:W-:Y:S02]  /*3890*/  STG.E.STRONG.SYS desc[UR8][R18.64], R23 ;  /* 0x0000001712007986 */ /* 0x0001e4000c115908 */
[----:B------:R-:W-:-:S05]  /*38a0*/  LEA.HI.X R21, R22, R19, RZ, 0x2, P3 ;  /* 0x0000001316157211 */ /* 0x000fca00018f14ff */
[----:B------:R0:W-:Y:S04]  /*38b0*/  STG.E.STRONG.SYS desc[UR8][R20.64], R24 ;  /* 0x0000001814007986 */ /* 0x0001e8000c115908 */
.L_x_454:
[----:B------:R-:W-:Y:S05]  /*38c0*/  BSYNC B0 ;  /* 0x0000000000007941 */ /* 0x000fea0003800000 */
.L_x_453:
        /* <DEDUP_REMOVED lines=21> */
[----:B0-----:R-:W-:-:S05]  /*3a20*/  IMAD.IADD R20, R20, 0x1, R25 ;  /* 0x0000000114147824 */ /* 0x001fca00078e0219 */
[----:B------:R-:W-:-:S04]  /*3a30*/  ISETP.NE.AND P2, PT, R20, R21, PT ;  /* 0x000000151400720c */ /* 0x000fc80003f45270 */
[----:B------:R-:W-:-:S05]  /*3a40*/  SEL R20, RZ, 0x1, P2 ;  /* 0x00000001ff147807 */ /* 0x000fca0001000000 */
[----:B------:R0:W-:Y:S04]  /*3a50*/  STS.U8 [UR4+0x1000], R20 ;  /* 0x00100014ff007988 */ /* 0x0001e80008000004 */
.L_x_456:
[----:B------:R-:W-:Y:S05]  /*3a60*/  BSYNC B0 ;  /* 0x0000000000007941 */ /* 0x000fea0003800000 */
.L_x_455:
[----:B------:R-:W-:Y:S06]  /*3a70*/  BAR.SYNC.DEFER_BLOCKING 0x0 ;  /* 0x0000000000007b1d */ /* 0x000fec0000010000 */
[----:B0-----:R-:W0:Y:S02]  /*3a80*/  LDS.U8 R18, [UR4+0x1000] ;  /* 0x00100004ff127984 */ /* 0x001e240008000000 */
[----:B0-----:R-:W-:-:S13]  /*3a90*/  ISETP.NE.AND P2, PT, R18, RZ, PT ;  /* 0x000000ff1200720c */ /* 0x001fda0003f45270 */
[----:B------:R-:W-:Y:S05]  /*3aa0*/  @!P2 EXIT ;  /* 0x000000000000a94d */ /* 0x000fea0003800000 */
[----:B------:R-:W-:Y:S01]  /*3ab0*/  ISETP.GE.U32.AND P2, PT, R0, R2, PT ;  /* 0x000000020000720c */ /* 0x000fe20003f46070 */
[----:B------:R-:W-:Y:S01]  /*3ac0*/  ULDC UR4, c[0x0][0x264] ;  /* 0x0000990000047ab9 */ /* 0x000fe20000000800 */
[----:B------:R-:W-:Y:S01]  /*3ad0*/  BSSY B0, `(.L_x_457) ;  /* 0x0000019000007945 */ /* 0x000fe20003800000 */
[----:B-1234-:R-:W-:Y:S01]  /*3ae0*/  MOV R23, RZ ;  /* 0x000000ff00177202 */ /* 0x01efe20000000f00 */
[----:B------:R-:W-:-:S09]  /*3af0*/  IMAD.MOV.U32 R20, RZ, RZ, RZ ;  /* 0x000000ffff147224 */ /* 0x000fd200078e00ff */
[----:B------:R-:W-:Y:S05]  /*3b00*/  @P2 BRA `(.L_x_458) ;  /* 0x0000000000542947 */ /* 0x000fea0003800000 */
[----:B------:R-:W-:Y:S01]  /*3b10*/  HFMA2.MMA R23, -RZ, RZ, 0, 0 ;  /* 0x00000000ff177435 */ /* 0x000fe200000001ff */
[----:B------:R-:W-:Y:S01]  /*3b20*/  ISETP.GE.AND P3, PT, R4, UR10, PT ;  /* 0x0000000a04007c0c */ /* 0x000fe2000bf66270 */
[----:B------:R-:W-:Y:S01]  /*3b30*/  IMAD.MOV.U32 R20, RZ, RZ, RZ ;  /* 0x000000ffff147224 */ /* 0x000fe200078e00ff */
[----:B------:R-:W-:-:S11]  /*3b40*/  MOV R21, R0 ;  /* 0x0000000000157202 */ /* 0x000fd60000000f00 */
.L_x_459:
[----:B------:R-:W0:Y:S01]  /*3b50*/  @!P3 LDC.64 R18, c[0x0][0x250] ;  /* 0x00009400ff12bb82 */ /* 0x000e220000000a00 */
[----:B------:R-:W-:Y:S02]  /*3b60*/  IMAD R25, R21, UR4, R4 ;  /* 0x0000000415197c24 */ /* 0x000fe4000f8e0204 */
[----:B------:R-:W-:Y:S02]  /*3b70*/  IMAD.MOV.U32 R24, RZ, RZ, RZ ;  /* 0x000000ffff187224 */ /* 0x000fe400078e00ff */
[----:B0-----:R-:W-:-:S05]  /*3b80*/  @!P3 IMAD.WIDE R18, R25, 0x4, R18 ;  /* 0x000000041912b825 */ /* 0x001fca00078e0212 */
[----:B------:R0:W2:Y:S01]  /*3b90*/  @!P3 LDG.E.STRONG.SYS R24, desc[UR8][R18.64] ;  /* 0x000000081218b981 */ /* 0x0000a2000c1f5900 */
[----:B------:R-:W-:-:S04]  /*3ba0*/  @!P3 IADD3 R26, P2, R22, R25, RZ ;  /* 0x00000019161ab210 */ /* 0x000fc80007f5e0ff */
[----:B------:R-:W-:Y:S01]  /*3bb0*/  @!P3 LEA.HI.X.SX32 R25, R25, RZ, 0x1, P2 ;  /* 0x000000ff1919b211 */ /* 0x000fe200010f0eff */
[----:B0-----:R-:W0:Y:S02]  /*3bc0*/  @!P3 LDC.64 R18, c[0x0][0x250] ;  /* 0x00009400ff12bb82 */ /* 0x001e240000000a00 */
[----:B0-----:R-:W-:-:S04]  /*3bd0*/  @!P3 LEA R18, P2, R26, R18, 0x2 ;  /* 0x000000121a12b211 */ /* 0x001fc800078410ff */
[----:B------:R-:W-:Y:S02]  /*3be0*/  @!P3 LEA.HI.X R19, R26, R19, R25, 0x2, P2 ;  /* 0x000000131a13b211 */ /* 0x000fe400010f1419 */
[----:B------:R-:W-:-:S06]  /*3bf0*/  MOV R25, RZ ;  /* 0x000000ff00197202 */ /* 0x000fcc0000000f00 */
[----:B------:R-:W3:Y:S01]  /*3c00*/  @!P3 LDG.E.STRONG.SYS R25, desc[UR8][R18.64] ;  /* 0x000000081219b981 */ /* 0x000ee2000c1f5900 */
[----:B------:R-:W-:-:S05]  /*3c10*/  VIADD R21, R21, UR7 ;  /* 0x0000000715157c36 */ /* 0x000fca0008000000 */
[----:B------:R-:W-:Y:S01]  /*3c20*/  ISETP.GE.U32.AND P2, PT, R21, R2, PT ;  /* 0x000000021500720c */ /* 0x000fe20003f46070 */
[----:B--2---:R-:W-:Y:S01]  /*3c30*/  FADD.FTZ R23, R24, R23 ;  /* 0x0000001718177221 */ /* 0x004fe20000010000 */
[----:B---3--:R-:W-:-:S11]  /*3c40*/  FADD.FTZ R20, R25, R20 ;  /* 0x0000001419147221 */ /* 0x008fd60000010000 */
[----:B------:R-:W-:Y:S05]  /*3c50*/  @!P2 BRA `(.L_x_459) ;  /* 0xfffffffc00bca947 */ /* 0x000fea000383ffff */
.L_x_458:
[----:B------:R-:W-:Y:S05]  /*3c60*/  BSYNC B0 ;  /* 0x0000000000007941 */ /* 0x000fea0003800000 */
.L_x_457:
        /* <DEDUP_REMOVED lines=26> */
[----:B------:R-:W-:-:S05]  /*3e10*/  LEA R4, R2, R6, 0x2 ;  /* 0x0000000602047211 */ /* 0x000fca00078e10ff */
[----:B------:R-:W0:Y:S04]  /*3e20*/  LDS R2, [R4] ;  /* 0x0000000004027984 */ /* 0x000e280000000800 */
[----:B------:R-:W1:Y:S01]  /*3e30*/  LDS R9, [R9] ;  /* 0x0000000009097984 */ /* 0x000e620000000800 */
[----:B0-----:R-:W-:Y:S01]  /*3e40*/  FADD.FTZ R23, R23, R2 ;  /* 0x0000000217177221 */ /* 0x001fe20000010000 */
[----:B-1----:R-:W-:-:S04]  /*3e50*/  FADD.FTZ R20, R20, R9 ;  /* 0x0000000914147221 */ /* 0x002fc80000010000 */
[----:B------:R0:W-:Y:S04]  /*3e60*/  STS [R6], R23 ;  /* 0x0000001706007388 */ /* 0x0001e80000000800 */
[----:B------:R0:W-:Y:S02]  /*3e70*/  STS [R7], R20 ;  /* 0x0000001407007388 */ /* 0x0001e40000000800 */
.L_x_462:
[----:B------:R-:W-:Y:S05]  /*3e80*/  BSYNC B0 ;  /* 0x0000000000007941 */ /* 0x000fea0003800000 */
.L_x_461:
        /* <DEDUP_REMOVED lines=18> */
.L_x_464:
[----:B------:R-:W-:Y:S05]  /*3fb0*/  BSYNC B0 ;  /* 0x0000000000007941 */ /* 0x000fea0003800000 */
.L_x_463:
        /* <DEDUP_REMOVED lines=13> */
[----:B------:R-:W2:Y:S01]  /*4090*/  LDS R9, [R9] ;  /* 0x0000000009097984 */ /* 0x000ea20000000800 */
[----:B01----:R-:W-:Y:S01]  /*40a0*/  FADD.FTZ R23, R23, R2 ;  /* 0x0000000217177221 */ /* 0x003fe20000010000 */
[----:B--2---:R-:W-:-:S04]  /*40b0*/  FADD.FTZ R20, R20, R9 ;  /* 0x0000000914147221 */ /* 0x004fc80000010000 */
[----:B------:R2:W-:Y:S04]  /*40c0*/  STS [R6], R23 ;  /* 0x0000001706007388 */ /* 0x0005e80000000800 */
[----:B------:R2:W-:Y:S02]  /*40d0*/  STS [R7], R20 ;  /* 0x0000001407007388 */ /* 0x0005e40000000800 */
.L_x_466:
[----:B------:R-:W-:Y:S05]  /*40e0*/  BSYNC B0 ;  /* 0x0000000000007941 */ /* 0x000fea0003800000 */
.L_x_465:
        /* <DEDUP_REMOVED lines=18> */
.L_x_468:
[----:B------:R-:W-:Y:S05]  /*4210*/  BSYNC B0 ;  /* 0x0000000000007941 */ /* 0x000fea0003800000 */
.L_x_467:
        /* <DEDUP_REMOVED lines=13> */
[----:B------:R-:W4:Y:S01]  /*42f0*/  LDS R9, [R9] ;  /* 0x0000000009097984 */ /* 0x000f220000000800 */
[----:B0123--:R-:W-:Y:S01]  /*4300*/  FADD.FTZ R23, R23, R2 ;  /* 0x0000000217177221 */ /* 0x00ffe20000010000 */
[----:B----4-:R-:W-:-:S04]  /*4310*/  FADD.FTZ R20, R20, R9 ;  /* 0x0000000914147221 */ /* 0x010fc80000010000 */
[----:B------:R4:W-:Y:S04]  /*4320*/  STS [R6], R23 ;  /* 0x0000001706007388 */ /* 0x0009e80000000800 */
[----:B------:R4:W-:Y:S02]  /*4330*/  STS [R7], R20 ;  /* 0x0000001407007388 */ /* 0x0009e40000000800 */
.L_x_470:
[----:B------:R-:W-:Y:S05]  /*4340*/  BSYNC B0 ;  /* 0x0000000000007941 */ /* 0x000fea0003800000 */
.L_x_469:
        /* <DEDUP_REMOVED lines=18> */
.L_x_472:
[----:B------:R-:W-:Y:S05]  /*4470*/  BSYNC B0 ;  /* 0x0000000000007941 */ /* 0x000fea0003800000 */
.L_x_471:
        /* <DEDUP_REMOVED lines=13> */
[----:B------:R-:W5:Y:S01]  /*4550*/  LDS R9, [R9] ;  /* 0x0000000009097984 */ /* 0x000f620000000800 */
[----:B01234-:R-:W-:Y:S01]  /*4560*/  FADD.FTZ R23, R23, R2 ;  /* 0x0000000217177221 */ /* 0x01ffe20000010000 */
[----:B-----5:R-:W-:-:S04]  /*4570*/  FADD.FTZ R20, R20, R9 ;  /* 0x0000000914147221 */ /* 0x020fc80000010000 */
[----:B------:R0:W-:Y:S04]  /*4580*/  STS [R6], R23 ;  /* 0x0000001706007388 */ /* 0x0001e80000000800 */
[----:B------:R0:W-:Y:S02]  /*4590*/  STS [R7], R20 ;  /* 0x0000001407007388 */ /* 0x0001e40000000800 */
.L_x_474:
[----:B------:R-:W-:Y:S05]  /*45a0*/  BSYNC B0 ;  /* 0x0000000000007941 */ /* 0x000fea0003800000 */
.L_x_473:
        /* <DEDUP_REMOVED lines=18> */
.L_x_476:
[----:B------:R-:W-:Y:S05]  /*46d0*/  BSYNC B0 ;  /* 0x0000000000007941 */ /* 0x000fea0003800000 */
.L_x_475:
        /* <DEDUP_REMOVED lines=18> */
.L_x_478:
[----:B------:R-:W-:Y:S05]  /*4800*/  BSYNC B0 ;  /* 0x0000000000007941 */ /* 0x000fea0003800000 */
.L_x_477:
        /* <DEDUP_REMOVED lines=18> */
.L_x_480:
[----:B------:R-:W-:Y:S05]  /*4930*/  BSYNC B0 ;  /* 0x0000000000007941 */ /* 0x000fea0003800000 */
.L_x_479:
        /* <DEDUP_REMOVED lines=18> */
.L_x_482:
[----:B------:R-:W-:Y:S05]  /*4a60*/  BSYNC B0 ;  /* 0x0000000000007941 */ /* 0x000fea0003800000 */
.L_x_481:
        /* <DEDUP_REMOVED lines=18> */
.L_x_484:
[----:B------:R-:W-:Y:S05]  /*4b90*/  BSYNC B0 ;  /* 0x0000000000007941 */ /* 0x000fea0003800000 */
.L_x_483:
        /* <DEDUP_REMOVED lines=18> */
.L_x_486:
[----:B------:R-:W-:Y:S05]  /*4cc0*/  BSYNC B0 ;  /* 0x0000000000007941 */ /* 0x000fea0003800000 */
.L_x_485:
        /* <DEDUP_REMOVED lines=18> */
.L_x_488:
[----:B------:R-:W-:Y:S05]  /*4df0*/  BSYNC B0 ;  /* 0x0000000000007941 */ /* 0x000fea0003800000 */
.L_x_487:
        /* <DEDUP_REMOVED lines=18> */
.L_x_490:
[----:B------:R-:W-:Y:S05]  /*4f20*/  BSYNC B0 ;  /* 0x0000000000007941 */ /* 0x000fea0003800000 */
.L_x_489:
        /* <DEDUP_REMOVED lines=18> */
.L_x_492:
[----:B------:R-:W-:Y:S05]  /*5050*/  BSYNC B0 ;  /* 0x0000000000007941 */ /* 0x000fea0003800000 */
.L_x_491:
        /* <DEDUP_REMOVED lines=18> */
.L_x_494:
[----:B------:R-:W-:Y:S05]  /*5180*/  BSYNC B0 ;  /* 0x0000000000007941 */ /* 0x000fea0003800000 */
.L_x_493:
        /* <DEDUP_REMOVED lines=18> */
.L_x_496:
[----:B------:R-:W-:Y:S05]  /*52b0*/  BSYNC B0 ;  /* 0x0000000000007941 */ /* 0x000fea0003800000 */
.L_x_495:
        /* <DEDUP_REMOVED lines=18> */
.L_x_498:
[----:B------:R-:W-:Y:S05]  /*53e0*/  BSYNC B0 ;  /* 0x0000000000007941 */ /* 0x000fea0003800000 */
.L_x_497:
        /* <DEDUP_REMOVED lines=18> */
.L_x_500:
[----:B------:R-:W-:Y:S05]  /*5510*/  BSYNC B0 ;  /* 0x0000000000007941 */ /* 0x000fea0003800000 */
.L_x_499:
        /* <DEDUP_REMOVED lines=18> */
.L_x_502:
[----:B------:R-:W-:Y:S05]  /*5640*/  BSYNC B0 ;  /* 0x0000000000007941 */ /* 0x000fea0003800000 */
.L_x_501:
        /* <DEDUP_REMOVED lines=18> */
.L_x_504:
[----:B------:R-:W-:Y:S05]  /*5770*/  BSYNC B0 ;  /* 0x0000000000007941 */ /* 0x000fea0003800000 */
.L_x_503:
        /* <DEDUP_REMOVED lines=18> */
.L_x_506:
[----:B------:R-:W-:Y:S05]  /*58a0*/  BSYNC B0 ;  /* 0x0000000000007941 */ /* 0x000fea0003800000 */
.L_x_505:
        /* <DEDUP_REMOVED lines=18> */
.L_x_508:
[----:B------:R-:W-:Y:S05]  /*59d0*/  BSYNC B0 ;  /* 0x0000000000007941 */ /* 0x000fea0003800000 */
.L_x_507:
        /* <DEDUP_REMOVED lines=18> */
.L_x_510:
[----:B------:R-:W-:Y:S05]  /*5b00*/  BSYNC B0 ;  /* 0x0000000000007941 */ /* 0x000fea0003800000 */
.L_x_509:
        /* <DEDUP_REMOVED lines=18> */
.L_x_512:
[----:B------:R-:W-:Y:S05]  /*5c30*/  BSYNC B0 ;  /* 0x0000000000007941 */ /* 0x000fea0003800000 */
.L_x_511:
        /* <DEDUP_REMOVED lines=18> */
.L_x_514:
[----:B------:R-:W-:Y:S05]  /*5d60*/  BSYNC B0 ;  /* 0x0000000000007941 */ /* 0x000fea0003800000 */
.L_x_513:
        /* <DEDUP_REMOVED lines=18> */
.L_x_516:
[----:B------:R-:W-:Y:S05]  /*5e90*/  BSYNC B0 ;  /* 0x0000000000007941 */ /* 0x000fea0003800000 */
.L_x_515:
[----:B------:R-:W-:Y:S05]  /*5ea0*/  @!P2 BRA `(.L_x_460) ;  /* 0x000000000090a947 */ /* 0x000fea0003800000 */
[----:B------:R-:W-:Y:S01]  /*5eb0*/  VIADD R2, R0, UR36 ;  /* 0x0000002400027c36 */ /* 0x000fe20008000000 */
        /* <DEDUP_REMOVED lines=14> */
.L_x_518:
[----:B------:R-:W-:Y:S05]  /*5fa0*/  BSYNC B0 ;  /* 0x0000000000007941 */ /* 0x000fea0003800000 */
.L_x_517:
[----:B------:R-:W-:-:S06]  /*5fb0*/  USHF.R.U32.HI UR37, URZ, 0x1f, UR7 ;  /* 0x0000001f3f257899 */ /* 0x000fcc0008011607 */
[----:B------:R-:W-:-:S13]  /*5fc0*/  ISETP.NE.AND P1, PT, RZ, UR37, PT ;  /* 0x00000025ff007c0c */ /* 0x000fda000bf25270 */
[----:B------:R-:W-:Y:S05]  /*5fd0*/  @!P1 BRA `(.L_x_460) ;  /* 0x0000000000449947 */ /* 0x000fea0003800000 */
[----:B------:R-:W-:Y:S01]  /*5fe0*/  VIADD R2, R0, UR37 ;  /* 0x0000002500027c36 */ /* 0x000fe20008000000 */
        /* <DEDUP_REMOVED lines=15> */
.L_x_519:
[----:B------:R-:W-:Y:S05]  /*60e0*/  BSYNC B0 ;  /* 0x0000000000007941 */ /* 0x000fea0003800000 */
.L_x_460:
        /* <DEDUP_REMOVED lines=13> */
.L_x_520:
        /* <DEDUP_REMOVED lines=12> */
.L_x_1059:


//--------------------- .text._Z31batchnorm_forward_c_last_kernelIN3c104HalfEfS1_Li4EEvPKT_S4_PKT0_S7_PKT1_SA_PS2_iib --------------------------
	.section	.text._Z31batchnorm_forward_c_last_kernelIN3c104HalfEfS1_Li4EEvPKT_S4_PKT0_S7_PKT1_SA_PS2_iib,"ax",@progbits
	.align	128
        .global         _Z31batchnorm_forward_c_last_kernelIN3c104HalfEfS1_Li4EEvPKT_S4_PKT0_S7_PKT1_SA_PS2_iib
        .type           _Z31batchnorm_forward_c_last_kernelIN3c104HalfEfS1_Li4EEvPKT_S4_PKT0_S7_PKT1_SA_PS2_iib,@function
        .size           _Z31batchnorm_forward_c_last_kernelIN3c104HalfEfS1_Li4EEvPKT_S4_PKT0_S7_PKT1_SA_PS2_iib,(.L_x_1060 - _Z31batchnorm_forward_c_last_kernelIN3c104HalfEfS1_Li4EEvPKT_S4_PKT0_S7_PKT1_SA_PS2_iib)
        .other          _Z31batchnorm_forward_c_last_kernelIN3c104HalfEfS1_Li4EEvPKT_S4_PKT0_S7_PKT1_SA_PS2_iib,@"STO_CUDA_ENTRY STV_DEFAULT"
_Z31batchnorm_forward_c_last_kernelIN3c104HalfEfS1_Li4EEvPKT_S4_PKT0_S7_PKT1_SA_PS2_iib:
.text._Z31batchnorm_forward_c_last_kernelIN3c104HalfEfS1_Li4EEvPKT_S4_PKT0_S7_PKT1_SA_PS2_iib:
[----:B------:R-:W-:Y:S01]  /*0000*/  LDC R1, c[0x0][0x28] ;  /* 0x00000a00ff017b82 */ /* 0x000fe20000000800 */
[----:B------:R-:W-:-:S07]  /*0010*/  ULDC UR4, c[0x0][0x10] ;  /* 0x0000040000047ab9 */ /* 0x000fce0000000800 */
[----:B------:R-:W0:Y:S01]  /*0020*/  LDC R20, c[0x0][0x4] ;  /* 0x00000100ff147b82 */ /* 0x000e220000000800 */
[----:B------:R-:W-:Y:S01]  /*0030*/  ULDC.64 UR6, c[0x0][0x230] ;  /* 0x00008c0000067ab9 */ /* 0x000fe20000000a00 */
[----:B------:R-:W-:Y:S01]  /*0040*/  ULDC.64 UR8, c[0x0][0x238] ;  /* 0x00008e0000087ab9 */ /* 0x000fe20000000a00 */
[----:B------:R-:W-:-:S05]  /*0050*/  ULDC UR5, c[0x0][0x0] ;  /* 0x0000000000057ab9 */ /* 0x000fca0000000800 */
[----:B------:R-:W1:Y:S01]  /*0060*/  LDC R5, c[0x0][0x248] ;  /* 0x00009200ff057b82 */ /* 0x000e620000000800 */
[----:B0-----:R-:W-:-:S05]  /*0070*/  IMAD R9, R20, UR4, RZ ;  /* 0x0000000414097c24 */ /* 0x001fca000f8e02ff */
[----:B------:R-:W-:Y:S01]  /*0080*/  SHF.L.U32 R0, R9, 0x2, RZ ;  /* 0x0000000209007819 */ /* 0x000fe200000006ff */
        /* <DEDUP_REMOVED lines=8> */
[----:B0-----:R-:W-:-:S06]  /*0110*/  VIADD R2, R4, 0xffffffe ;  /* 0x0ffffffe04027836 */ /* 0x001fcc0000000000 */
[----:B------:R0:W1:Y:S02]  /*0120*/  F2I.FTZ.U32.TRUNC.NTZ R3, R2 ;  /* 0x0000000200037305 */ /* 0x000064000021f000 */
[----:B0-----:R-:W-:Y:S01]  /*0130*/  HFMA2.MMA R2, -RZ, RZ, 0, 0 ;  /* 0x00000000ff027435 */ /* 0x001fe200000001ff */
[----:B-1----:R-:W-:-:S05]  /*0140*/  IADD3 R7, RZ, -R3, RZ ;  /* 0x80000003ff077210 */ /* 0x002fca0007ffe0ff */
[----:B------:R-:W-:-:S04]  /*0150*/  IMAD R7, R7, R6, RZ ;  /* 0x0000000607077224 */ /* 0x000fc800078e02ff */
[----:B------:R-:W-:-:S04]  /*0160*/  IMAD.HI.U32 R3, R3, R7, R2 ;  /* 0x0000000703037227 */ /* 0x000fc800078e0002 */
[----:B------:R-:W-:Y:S02]  /*0170*/  IMAD.MOV R7, RZ, RZ, -R10 ;  /* 0x000000ffff077224 */ /* 0x000fe400078e0a0a */
[----:B------:R-:W-:-:S04]  /*0180*/  IMAD.HI.U32 R2, R3, R8, RZ ;  /* 0x0000000803027227 */ /* 0x000fc800078e00ff */
[----:B------:R-:W-:-:S05]  /*0190*/  IMAD R3, R2, R7, R8 ;  /* 0x0000000702037224 */ /* 0x000fca00078e0208 */
[----:B------:R-:W-:-:S13]  /*01a0*/  ISETP.GT.U32.AND P1, PT, R6, R3, PT ;  /* 0x000000030600720c */ /* 0x000fda0003f24070 */
[-C--:B------:R-:W-:Y:S01]  /*01b0*/  @!P1 IADD3 R3, R3, -R6.reuse, RZ ;  /* 0x8000000603039210 */ /* 0x080fe20007ffe0ff */
[----:B------:R-:W-:Y:S01]  /*01c0*/  @!P1 VIADD R2, R2, 0x1 ;  /* 0x0000000102029836 */ /* 0x000fe20000000000 */
[----:B------:R-:W-:Y:S02]  /*01d0*/  ISETP.NE.AND P1, PT, R0, RZ, PT ;  /* 0x000000ff0000720c */ /* 0x000fe40003f25270 */
[----:B------:R-:W-:Y:S02]  /*01e0*/  ISETP.GE.U32.AND P0, PT, R3, R6, PT ;  /* 0x000000060300720c */ /* 0x000fe40003f06070 */
[----:B------:R-:W0:Y:S01]  /*01f0*/  S2R R3, SR_CTAID.X ;  /* 0x0000000000037919 */ /* 0x000e220000002500 */
[----:B------:R-:W1:Y:S10]  /*0200*/  S2R R6, SR_TID.X ;  /* 0x0000000000067919 */ /* 0x000e740000002100 */
        /* <DEDUP_REMOVED lines=10> */
[----:B------:R-:W-:Y:S01]  /*02b0*/  IMAD R3, R3, UR5, R6 ;  /* 0x0000000503037c24 */ /* 0x000fe2000f8e0206 */
[----:B------:R-:W1:Y:S01]  /*02c0*/  S2R R21, SR_TID.Y ;  /* 0x0000000000157919 */ /* 0x000e620000002200 */
[----:B------:R-:W-:-:S03]  /*02d0*/  ULDC UR10, c[0x0][0x24c] ;  /* 0x00009300000a7ab9 */ /* 0x000fc60000000800 */
[----:B------:R-:W-:Y:S02]  /*02e0*/  SHF.R.S32.HI R6, RZ, 0x1f, R3 ;  /* 0x0000001fff067819 */ /* 0x000fe40000011403 */
[C---:B------:R-:W-:Y:S01]  /*02f0*/  @P0 LEA R14, P2, R3.reuse, UR6, 0x1 ;  /* 0x00000006030e0c11 */ /* 0x040fe2000f8408ff */
[----:B------:R-:W2:Y:S01]  /*0300*/  LDC.64 R10, c[0x0][0x220] ;  /* 0x00008800ff0a7b82 */ /* 0x000ea20000000a00 */
[C---:B------:R-:W-:Y:S02]  /*0310*/  @P1 LEA R16, P3, R3.reuse, UR8, 0x1 ;  /* 0x0000000803101c11 */ /* 0x040fe4000f8608ff */
[C-C-:B------:R-:W-:Y:S01]  /*0320*/  @P0 LEA.HI.X R15, R3.reuse, UR7, R6.reuse, 0x1, P2 ;  /* 0x00000007030f0c11 */ /* 0x140fe200090f0c06 */
[----:B------:R-:W-:Y:S01]  /*0330*/  ULDC.64 UR6, c[0x0][0x218] ;  /* 0x0000860000067ab9 */ /* 0x000fe20000000a00 */
[C---:B------:R-:W-:Y:S01]  /*0340*/  @P1 LEA.HI.X R17, R3.reuse, UR9, R6, 0x1, P3 ;  /* 0x0000000903111c11 */ /* 0x040fe200098f0c06 */
[----:B------:R-:W-:Y:S02]  /*0350*/  ULDC.64 UR8, c[0x0][0x208] ;  /* 0x0000820000087ab9 */ /* 0x000fe40000000a00 */
[----:B------:R-:W3:Y:S04]  /*0360*/  @P0 LDG.E.U16.CONSTANT R14, desc[UR8][R14.64] ;  /* 0x000000080e0e0981 */ /* 0x000ee8000c1e9500 */
[----:B------:R-:W4:Y:S01]  /*0370*/  @P1 LDG.E.U16.CONSTANT R16, desc[UR8][R16.64] ;  /* 0x0000000810101981 */ /* 0x000f22000c1e9500 */
[----:B0-----:R-:W-:-:S05]  /*0380*/  IMAD.WIDE R12, R3, 0x4, R4 ;  /* 0x00000004030c7825 */ /* 0x001fca00078e0204 */
[----:B------:R-:W5:Y:S01]  /*0390*/  LDG.E.CONSTANT R5, desc[UR8][R12.64] ;  /* 0x000000080c057981 */ /* 0x000f62000c1e9900 */
[----:B------:R-:W1:Y:S01]  /*03a0*/  S2UR UR5, SR_CTAID.Y ;  /* 0x00000000000579c3 */ /* 0x000e620000002600 */
[----:B------:R-:W-:Y:S01]  /*03b0*/  ISETP.NE.U32.AND P2, PT, RZ, UR6, PT ;  /* 0x00000006ff007c0c */ /* 0x000fe2000bf45070 */
[----:B--2---:R-:W-:-:S03]  /*03c0*/  IMAD.WIDE R10, R3, 0x4, R10 ;  /* 0x00000004030a7825 */ /* 0x004fc600078e020a */
[----:B------:R-:W-:Y:S01]  /*03d0*/  ISETP.NE.AND.EX P2, PT, RZ, UR7, PT, P2 ;  /* 0x00000007ff007c0c */ /* 0x000fe2000bf45320 */
[----:B------:R-:W-:Y:S01]  /*03e0*/  IMAD R7, R9, UR10, RZ ;  /* 0x0000000a09077c24 */ /* 0x000fe2000f8e02ff */
[----:B------:R1:W5:Y:S01]  /*03f0*/  LDG.E.CONSTANT R4, desc[UR8][R10.64] ;  /* 0x000000080a047981 */ /* 0x000362000c1e9900 */
[----:B------:R-:W-:Y:S01]  /*0400*/  MOV R6, 0x3f800000 ;  /* 0x3f80000000067802 */ /* 0x000fe20000000f00 */
[----:B------:R-:W-:Y:S02]  /*0410*/  IMAD.MOV.U32 R8, RZ, RZ, RZ ;  /* 0x000000ffff087224 */ /* 0x000fe400078e00ff */
[----:B-1----:R-:W-:Y:S02]  /*0420*/  IMAD R10, R20, UR5, R21 ;  /* 0x00000005140a7c24 */ /* 0x002fe4000f8e0215 */
[----:B---3--:R-:W-:Y:S02]  /*0430*/  @P0 HADD2.F32 R6, -RZ, R14.H0_H0 ;  /* 0x2000000eff060230 */ /* 0x008fe40000004100 */
[----:B----4-:R-:W-:-:S03]  /*0440*/  @P1 HADD2.F32 R8, -RZ, R16.H0_H0 ;  /* 0x20000010ff081230 */ /* 0x010fc60000004100 */
[----:B------:R-:W-:Y:S05]  /*0450*/  @!P2 BRA `(.L_x_521) ;  /* 0x0000000400e4a947 */ /* 0x000fea0003800000 */
[----:B------:R-:W0:Y:S01]  /*0460*/  LDC.64 R18, c[0x0][0x210] ;  /* 0x00008400ff127b82 */ /* 0x000e220000000a00 */
[----:B------:R-:W-:Y:S01]  /*0470*/  UIMAD UR6, UR4, 0x3, UR5 ;  /* 0x00000003040678a4 */ /* 0x000fe2000f8e0205 */
[----:B------:R-:W-:Y:S01]  /*0480*/  ISETP.GE.AND P1, PT, R3, UR10, PT ;  /* 0x0000000a03007c0c */ /* 0x000fe2000bf26270 */
[----:B------:R-:W-:Y:S02]  /*0490*/  ULEA UR7, UR4, UR5, 0x1 ;  /* 0x0000000504077291 */ /* 0x000fe4000f8e083f */
[----:B------:R-:W-:Y:S02]  /*04a0*/  UIADD3 UR4, UR4, UR5, URZ ;  /* 0x0000000504047290 */ /* 0x000fe4000fffe03f */
[C-C-:B------:R-:W-:Y:S01]  /*04b0*/  IMAD R14, R20.reuse, UR6, R21.reuse ;  /* 0x00000006140e7c24 */ /* 0x140fe2000f8e0215 */
[----:B------:R-:W1:Y:S01]  /*04c0*/  LDC.64 R16, c[0x0][0x218] ;  /* 0x00008600ff107b82 */ /* 0x000e620000000a00 */
[C-C-:B------:R-:W-:Y:S01]  /*04d0*/  IMAD R12, R20.reuse, UR7, R21.reuse ;  /* 0x00000007140c7c24 */ /* 0x140fe2000f8e0215 */
[----:B------:R-:W-:Y:S01]  /*04e0*/  UMOV UR5, 0xffffffff ;  /* 0xffffffff00057882 */ /* 0x000fe20000000000 */
[----:B------:R-:W-:Y:S01]  /*04f0*/  IMAD R0, R20, UR4, R21 ;  /* 0x0000000414007c24 */ /* 0x000fe2000f8e0215 */
[----:B------:R-:W-:Y:S01]  /*0500*/  ULDC.U8 UR6, c[0x0][0x250] ;  /* 0x0000940000067ab9 */ /* 0x000fe20000000000 */
[--C-:B------:R-:W-:Y:S01]  /*0510*/  IMAD R14, R14, UR10, R3.reuse ;  /* 0x0000000a0e0e7c24 */ /* 0x100fe2000f8e0203 */
[----:B------:R-:W-:Y:S01]  /*0520*/  ULDC UR7, c[0x0][0x248] ;  /* 0x0000920000077ab9 */ /* 0x000fe20000000800 */
[----:B------:R-:W-:-:S02]  /*0530*/  IMAD R12, R12, UR10, R3 ;  /* 0x0000000a0c0c7c24 */ /* 0x000fc4000f8e0203 */
[--C-:B------:R-:W-:Y:S02]  /*0540*/  IMAD R0, R0, UR10, R3.reuse ;  /* 0x0000000a00007c24 */ /* 0x100fe4000f8e0203 */
[----:B------:R-:W-:Y:S01]  /*0550*/  IMAD R3, R10, UR10, R3 ;  /* 0x0000000a0a037c24 */ /* 0x000fe2000f8e0203 */
[----:B------:R-:W-:-:S06]  /*0560*/  ULDC.64 UR10, c[0x0][0x240] ;  /* 0x00009000000a7ab9 */ /* 0x000fcc0000000a00 */
.L_x_530:
[C---:B------:R-:W-:Y:S01]  /*0570*/  ISETP.GE.OR P0, PT, R10.reuse, UR7, P1 ;  /* 0x000000070a007c0c */ /* 0x040fe20008f06670 */
[----:B------:R-:W-:Y:S01]  /*0580*/  BSSY B0, `(.L_x_522) ;  /* 0x000001b000007945 */ /* 0x000fe20003800000 */
[----:B------:R-:W-:-:S04]  /*0590*/  IADD3 R20, R10, R9, RZ ;  /* 0x000000090a147210 */ /* 0x000fc80007ffe0ff */
[C---:B------:R-:W-:Y:S01]  /*05a0*/  ISETP.GE.OR P4, PT, R20.reuse, UR7, P1 ;  /* 0x0000000714007c0c */ /* 0x040fe20008f86670 */
[----:B------:R-:W-:-:S05]  /*05b0*/  IMAD.IADD R24, R20, 0x1, R9 ;  /* 0x0000000114187824 */ /* 0x000fca00078e0209 */
[C---:B------:R-:W-:Y:S02]  /*05c0*/  IADD3 R22, R24.reuse, R9, RZ ;  /* 0x0000000918167210 */ /* 0x040fe40007ffe0ff */
[----:B------:R-:W-:Y:S02]  /*05d0*/  ISETP.GE.OR P3, PT, R24, UR7, P1 ;  /* 0x0000000718007c0c */ /* 0x000fe40008f66670 */
[----:B------:R-:W-:Y:S01]  /*05e0*/  ISETP.GE.OR P2, PT, R22, UR7, P1 ;  /* 0x0000000716007c0c */ /* 0x000fe20008f46670 */
[----:B------:R-:W-:-:S12]  /*05f0*/  @P0 BRA `(.L_x_523) ;  /* 0x00000000004c0947 */ /* 0x000fd80003800000 */
[----:B0-----:R-:W-:-:S06]  /*0600*/  IMAD.WIDE R20, R3, 0x2, R18 ;  /* 0x0000000203147825 */ /* 0x001fcc00078e0212 */
[----:B------:R-:W2:Y:S01]  /*0610*/  LDG.E.U16.CONSTANT R20, desc[UR8][R20.64] ;  /* 0x0000000814147981 */ /* 0x000ea2000c1e9500 */
[----:B-1----:R-:W-:-:S06]  /*0620*/  IMAD.WIDE R10, R3, 0x2, R16 ;  /* 0x00000002030a7825 */ /* 0x002fcc00078e0210 */
[----:B------:R-:W3:Y:S01]  /*0630*/  LDG.E.U16.CONSTANT R10, desc[UR8][R10.64] ;  /* 0x000000080a0a7981 */ /* 0x000ee2000c1e9500 */
[----:B------:R-:W-:Y:S01]  /*0640*/  UPRMT UR4, UR6, 0x8880, URZ ;  /* 0x0000888006047896 */ /* 0x000fe2000800003f */
[----:B--2---:R-:W-:Y:S01]  /*0650*/  HADD2.F32 R13, -RZ, R20.H0_H0 ;  /* 0x20000014ff0d7230 */ /* 0x004fe20000004100 */
[----:B------:R-:W-:-:S04]  /*0660*/  SHF.R.S32.HI R20, RZ, 0x1f, R3 ;  /* 0x0000001fff147819 */ /* 0x000fc80000011403 */
[----:B-----5:R-:W-:Y:S01]  /*0670*/  FADD.FTZ R13, -R4, R13 ;  /* 0x0000000d040d7221 */ /* 0x020fe20000010100 */
[----:B---3--:R-:W-:Y:S01]  /*0680*/  HADD2.F32 R24, -RZ, R10.H0_H0 ;  /* 0x2000000aff187230 */ /* 0x008fe20000004100 */
[----:B------:R-:W-:Y:S02]  /*0690*/  LEA R10, P5, R3, UR10, 0x1 ;  /* 0x0000000a030a7c11 */ /* 0x000fe4000f8a08ff */
[----:B------:R-:W-:Y:S02]  /*06a0*/  FMUL.FTZ R13, R13, R6 ;  /* 0x000000060d0d7220 */ /* 0x000fe40000410000 */
[----:B------:R-:W-:Y:S02]  /*06b0*/  LEA.HI.X R11, R3, UR11, R20, 0x1, P5 ;  /* 0x0000000b030b7c11 */ /* 0x000fe4000a8f0c14 */
[----:B------:R-:W-:-:S04]  /*06c0*/  FFMA.FTZ R13, R5, R13, R8 ;  /* 0x0000000d050d7223 */ /* 0x000fc80000010008 */
[----:B------:R-:W-:-:S05]  /*06d0*/  FADD.FTZ R13, R13, R24 ;  /* 0x000000180d0d7221 */ /* 0x000fca0000010000 */
[----:B------:R-:W-:-:S04]  /*06e0*/  FSETP.GTU.FTZ.AND P0, PT, R13, RZ, PT ;  /* 0x000000ff0d00720b */ /* 0x000fc80003f1c000 */
[----:B------:R-:W-:-:S13]  /*06f0*/  ISETP.NE.AND P0, PT, RZ, UR4, !P0 ;  /* 0x00000004ff007c0c */ /* 0x000fda000c705270 */
[----:B------:R-:W-:-:S04]  /*0700*/  @!P0 F2FP.F16.F32.PACK_AB R13, RZ, R13 ;  /* 0x0000000dff0d823e */ /* 0x000fc800000000ff */
[----:B------:R-:W-:-:S05]  /*0710*/  @P0 PRMT R13, RZ, 0x7610, R13 ;  /* 0x00007610ff0d0816 */ /* 0x000fca000000000d */
[----:B------:R2:W-:Y:S02]  /*0720*/  STG.E.U16 desc[UR8][R10.64], R13 ;  /* 0x0000000d0a007986 */ /* 0x0005e4000c101508 */
.L_x_523:
[----:B------:R-:W-:Y:S05]  /*0730*/  BSYNC B0 ;  /* 0x0000000000007941 */ /* 0x000fea0003800000 */
.L_x_522:
[----:B------:R-:W-:Y:S04]  /*0740*/  BSSY B0, `(.L_x_524) ;  /* 0x0000015000007945 */ /* 0x000fe80003800000 */
[----:B------:R-:W-:Y:S05]  /*0750*/  @P4 BRA `(.L_x_525) ;  /* 0x00000000004c4947 */ /* 0x000fea0003800000 */
[----:B0-----:R-:W-:-:S06]  /*0760*/  IMAD.WIDE R20, R0, 0x2, R18 ;  /* 0x0000000200147825 */ /* 0x001fcc00078e0212 */
[----:B------:R-:W3:Y:S01]  /*0770*/  LDG.E.U16.CONSTANT R20, desc[UR8][R20.64] ;  /* 0x0000000814147981 */ /* 0x000ee2000c1e9500 */
[----:B-12---:R-:W-:-:S06]  /*0780*/  IMAD.WIDE R10, R0, 0x2, R16 ;  /* 0x00000002000a7825 */ /* 0x006fcc00078e0210 */
[----:B------:R0:W2:Y:S01]  /*0790*/  LDG.E.U16.CONSTANT R10, desc[UR8][R10.64] ;  /* 0x000000080a0a7981 */ /* 0x0000a2000c1e9500 */
[----:B------:R-:W-:Y:S01]  /*07a0*/  UPRMT UR4, UR6, 0x8880, URZ ;  /* 0x0000888006047896 */ /* 0x000fe2000800003f */
[----:B0-----:R-:W-:Y:S01]  /*07b0*/  SHF.R.S32.HI R11, RZ, 0x1f, R0 ;  /* 0x0000001fff0b7819 */ /* 0x001fe20000011400 */
[----:B---3--:R-:W-:-:S05]  /*07c0*/  HADD2.F32 R13, -RZ, R20.H0_H0 ;  /* 0x20000014ff0d7230 */ /* 0x008fca0000004100 */
[----:B-----5:R-:W-:Y:S01]  /*07d0*/  FADD.FTZ R13, -R4, R13 ;  /* 0x0000000d040d7221 */ /* 0x020fe20000010100 */
[----:B--2---:R-:W-:Y:S01]  /*07e0*/  HADD2.F32 R24, -RZ, R10.H0_H0 ;  /* 0x2000000aff187230 */ /* 0x004fe20000004100 */
[C---:B------:R-:W-:Y:S02]  /*07f0*/  LEA R10, P4, R0.reuse, UR10, 0x1 ;  /* 0x0000000a000a7c11 */ /* 0x040fe4000f8808ff */
        /* <DEDUP_REMOVED lines=9> */
.L_x_525:
[----:B------:R-:W-:Y:S05]  /*0890*/  BSYNC B0 ;  /* 0x0000000000007941 */ /* 0x000fea0003800000 */
.L_x_524:
[----:B------:R-:W-:Y:S04]  /*08a0*/  BSSY B0, `(.L_x_526) ;  /* 0x0000015000007945 */ /* 0x000fe80003800000 */
[----:B------:R-:W-:Y:S05]  /*08b0*/  @P3 BRA `(.L_x_527) ;  /* 0x00000000004c3947 */ /* 0x000fea0003800000 */
[----:B0-----:R-:W-:-:S06]  /*08c0*/  IMAD.WIDE R20, R12, 0x2, R18 ;  /* 0x000000020c147825 */ /* 0x001fcc00078e0212 */
[----:B------:R-:W4:Y:S01]  /*08d0*/  LDG.E.U16.CONSTANT R20, desc[UR8][R20.64] ;  /* 0x0000000814147981 */ /* 0x000f22000c1e9500 */
[----:B-123--:R-:W-:-:S06]  /*08e0*/  IMAD.WIDE R10, R12, 0x2, R16 ;  /* 0x000000020c0a7825 */ /* 0x00efcc00078e0210 */
[----:B------:R0:W2:Y:S01]  /*08f0*/  LDG.E.U16.CONSTANT R10, desc[UR8][R10.64] ;  /* 0x000000080a0a7981 */ /* 0x0000a2000c1e9500 */
[----:B------:R-:W-:Y:S01]  /*0900*/  UPRMT UR4, UR6, 0x8880, URZ ;  /* 0x0000888006047896 */ /* 0x000fe2000800003f */
[----:B0-----:R-:W-:Y:S01]  /*0910*/  SHF.R.S32.HI R11, RZ, 0x1f, R12 ;  /* 0x0000001fff0b7819 */ /* 0x001fe2000001140c */
[----:B----4-:R-:W-:-:S05]  /*0920*/  HADD2.F32 R13, -RZ, R20.H0_H0 ;  /* 0x20000014ff0d7230 */ /* 0x010fca0000004100 */
        /* <DEDUP_REMOVED lines=12> */
.L_x_527:
[----:B------:R-:W-:Y:S05]  /*09f0*/  BSYNC B0 ;  /* 0x0000000000007941 */ /* 0x000fea0003800000 */
.L_x_526:
[----:B------:R-:W-:Y:S04]  /*0a00*/  BSSY B0, `(.L_x_528) ;  /* 0x0000015000007945 */ /* 0x000fe80003800000 */
[----:B------:R-:W-:Y:S05]  /*0a10*/  @P2 BRA `(.L_x_529) ;  /* 0x00000000004c2947 */ /* 0x000fea0003800000 */
[----:B0-234-:R-:W-:-:S06]  /*0a20*/  IMAD.WIDE R10, R14, 0x2, R18 ;  /* 0x000000020e0a7825 */ /* 0x01dfcc00078e0212 */
[----:B------:R0:W2:Y:S01]  /*0a30*/  LDG.E.U16.CONSTANT R10, desc[UR8][R10.64] ;  /* 0x000000080a0a7981 */ /* 0x0000a2000c1e9500 */
[----:B-1----:R-:W-:-:S06]  /*0a40*/  IMAD.WIDE R20, R14, 0x2, R16 ;  /* 0x000000020e147825 */ /* 0x002fcc00078e0210 */
[----:B------:R-:W3:Y:S01]  /*0a50*/  LDG.E.U16.CONSTANT R20, desc[UR8][R20.64] ;  /* 0x0000000814147981 */ /* 0x000ee2000c1e9500 */
[----:B------:R-:W-:Y:S01]  /*0a60*/  UPRMT UR4, UR6, 0x8880, URZ ;  /* 0x0000888006047896 */ /* 0x000fe2000800003f */
[----:B0-----:R-:W-:Y:S01]  /*0a70*/  SHF.R.S32.HI R11, RZ, 0x1f, R14 ;  /* 0x0000001fff0b7819 */ /* 0x001fe2000001140e */
[----:B--2---:R-:W-:Y:S01]  /*0a80*/  HADD2.F32 R13, -RZ, R10.H0_H0 ;  /* 0x2000000aff0d7230 */ /* 0x004fe20000004100 */
[----:B------:R-:W-:-:S04]  /*0a90*/  LEA R10, P2, R14, UR10, 0x1 ;  /* 0x0000000a0e0a7c11 */ /* 0x000fc8000f8408ff */
[----:B-----5:R-:W-:Y:S01]  /*0aa0*/  FADD.FTZ R13, -R4, R13 ;  /* 0x0000000d040d7221 */ /* 0x020fe20000010100 */
[----:B------:R-:W-:Y:S01]  /*0ab0*/  LEA.HI.X R11, R14, UR11, R11, 0x1, P2 ;  /* 0x0000000b0e0b7c11 */ /* 0x000fe200090f0c0b */
[----:B---3--:R-:W-:Y:S02]  /*0ac0*/  HADD2.F32 R24, -RZ, R20.H0_H0 ;  /* 0x20000014ff187230 */ /* 0x008fe40000004100 */
[----:B------:R-:W-:-:S04]  /*0ad0*/  FMUL.FTZ R13, R13, R6 ;  /* 0x000000060d0d7220 */ /* 0x000fc80000410000 */
[----:B------:R-:W-:-:S04]  /*0ae0*/  FFMA.FTZ R13, R5, R13, R8 ;  /* 0x0000000d050d7223 */ /* 0x000fc80000010008 */
[----:B------:R-:W-:-:S05]  /*0af0*/  FADD.FTZ R13, R13, R24 ;  /* 0x000000180d0d7221 */ /* 0x000fca0000010000 */
[----:B------:R-:W-:-:S04]  /*0b00*/  FSETP.GTU.FTZ.AND P0, PT, R13, RZ, PT ;  /* 0x000000ff0d00720b */ /* 0x000fc80003f1c000 */
[----:B------:R-:W-:-:S13]  /*0b10*/  ISETP.NE.AND P0, PT, RZ, UR4, !P0 ;  /* 0x00000004ff007c0c */ /* 0x000fda000c705270 */
[----:B------:R-:W-:-:S04]  /*0b20*/  @!P0 F2FP.F16.F32.PACK_AB R13, RZ, R13 ;  /* 0x0000000dff0d823e */ /* 0x000fc800000000ff */
[----:B------:R-:W-:-:S05]  /*0b30*/  @P0 PRMT R13, RZ, 0x7610, R13 ;  /* 0x00007610ff0d0816 */ /* 0x000fca000000000d */
[----:B------:R0:W-:Y:S02]  /*0b40*/  STG.E.U16 desc[UR8][R10.64], R13 ;  /* 0x0000000d0a007986 */ /* 0x0001e4000c101508 */
.L_x_529:
[----:B------:R-:W-:Y:S05]  /*0b50*/  BSYNC B0 ;  /* 0x0000000000007941 */ /* 0x000fea0003800000 */
.L_x_528:
[----:B------:R-:W-:Y:S01]  /*0b60*/  UIADD3 UR5, UR5, 0x1, URZ ;  /* 0x0000000105057890 */ /* 0x000fe2000fffe03f */
[C---:B------:R-:W-:Y:S01]  /*0b70*/  LEA R14, R7.reuse, R14, 0x2 ;  /* 0x0000000e070e7211 */ /* 0x040fe200078e10ff */
[C---:B------:R-:W-:Y:S01]  /*0b80*/  IMAD R12, R7.reuse, 0x4, R12 ;  /* 0x00000004070c7824 */ /* 0x040fe200078e020c */
[C---:B------:R-:W-:Y:S01]  /*0b90*/  LEA R0, R7.reuse, R0, 0x2 ;  /* 0x0000000007007211 */ /* 0x040fe200078e10ff */
[----:B0-234-:R-:W-:Y:S01]  /*0ba0*/  IMAD.IADD R10, R22, 0x1, R9 ;  /* 0x00000001160a7824 */ /* 0x01dfe200078e0209 */
[----:B------:R-:W-:Y:S02]  /*0bb0*/  LEA R3, R7, R3, 0x2 ;  /* 0x0000000307037211 */ /* 0x000fe400078e10ff */
[----:B------:R-:W-:-:S13]  /*0bc0*/  ISETP.LE.AND P0, PT, R2, UR5, PT ;  /* 0x0000000502007c0c */ /* 0x000fda000bf03270 */
[----:B------:R-:W-:Y:S05]  /*0bd0*/  @!P0 BRA `(.L_x_530) ;  /* 0xfffffff800648947 */ /* 0x000fea000383ffff */
[----:B------:R-:W-:Y:S05]  /*0be0*/  EXIT ;  /* 0x000000000000794d */ /* 0x000fea0003800000 */
.L_x_521:
[----:B------:R-:W0:Y:S01]  /*0bf0*/  LDC.64 R12, c[0x0][0x210] ;  /* 0x00008400ff0c7b82 */ /* 0x000e220000000a00 */
[----:B------:R-:W-:Y:S01]  /*0c00*/  ULDC.U8 UR6, c[0x0][0x250] ;  /* 0x0000940000067ab9 */ /* 0x000fe20000000000 */
[----:B------:R-:W-:Y:S02]  /*0c10*/  UIMAD UR7, UR4, 0x3, UR5 ;  /* 0x00000003040778a4 */ /* 0x000fe4000f8e0205 */
[----:B------:R-:W-:Y:S02]  /*0c20*/  UPRMT UR6, UR6, 0x8880, URZ ;  /* 0x0000888006067896 */ /* 0x000fe4000800003f */
[----:B------:R-:W-:Y:S02]  /*0c30*/  ULEA UR11, UR4, UR5, 0x1 ;  /* 0x00000005040b7291 */ /* 0x000fe4000f8e083f */
[----:B------:R-:W1:Y:S01]  /*0c40*/  LDC.64 R14, c[0x0][0x240] ;  /* 0x00009000ff0e7b82 */ /* 0x000e620000000a00 */
[----:B------:R-:W-:Y:S01]  /*0c50*/  UIADD3 UR4, UR4, UR5, URZ ;  /* 0x0000000504047290 */ /* 0x000fe2000fffe03f */
[----:B------:R-:W-:-:S02]  /*0c60*/  IMAD R9, R20, UR7, R21 ;  /* 0x0000000714097c24 */ /* 0x000fc4000f8e0215 */
[C---:B------:R-:W-:Y:S01]  /*0c70*/  IMAD R11, R20.reuse, UR11, R21 ;  /* 0x0000000b140b7c24 */ /* 0x040fe2000f8e0215 */
[----:B------:R-:W-:Y:S01]  /*0c80*/  UMOV UR5, UR6 ;  /* 0x0000000600057c82 */ /* 0x000fe20008000000 */
[----:B------:R-:W-:Y:S01]  /*0c90*/  IMAD R23, R9, UR10, R3 ;  /* 0x0000000a09177c24 */ /* 0x000fe2000f8e0203 */
[----:B------:R-:W-:Y:S01]  /*0ca0*/  ISETP.NE.AND P2, PT, RZ, UR5, PT ;  /* 0x00000005ff007c0c */ /* 0x000fe2000bf45270 */
[----:B------:R-:W-:Y:S01]  /*0cb0*/  IMAD R20, R20, UR4, R21 ;  /* 0x0000000414147c24 */ /* 0x000fe2000f8e0215 */
[----:B------:R-:W-:Y:S01]  /*0cc0*/  UMOV UR4, 0xffffffff ;  /* 0xffffffff00047882 */ /* 0x000fe20000000000 */
[--C-:B------:R-:W-:Y:S01]  /*0cd0*/  IMAD R21, R10, UR10, R3.reuse ;  /* 0x0000000a0a157c24 */ /* 0x100fe2000f8e0203 */
[----:B------:R-:W-:Y:S01]  /*0ce0*/  ULDC.64 UR6, c[0x0][0x248] ;  /* 0x0000920000067ab9 */ /* 0x000fe20000000a00 */
[--C-:B------:R-:W-:Y:S02]  /*0cf0*/  IMAD R25, R11, UR10, R3.reuse ;  /* 0x0000000a0b197c24 */ /* 0x100fe4000f8e0203 */
[----:B------:R-:W-:Y:S01]  /*0d00*/  IMAD R27, R20, UR10, R3 ;  /* 0x0000000a141b7c24 */ /* 0x000fe2000f8e0203 */
[----:B------:R-:W-:-:S06]  /*0d10*/  ULDC.64 UR10, c[0x0][0x240] ;  /* 0x00009000000a7ab9 */ /* 0x000fcc0000000a00 */
.L_x_540:
[----:B------:R-:W-:Y:S01]  /*0d20*/  ISETP.GE.AND P0, PT, R10, UR6, PT ;  /* 0x000000060a007c0c */ /* 0x000fe2000bf06270 */
[----:B------:R-:W-:Y:S03]  /*0d30*/  BSSY B0, `(.L_x_531) ;  /* 0x0000076000007945 */ /* 0x000fe60003800000 */
[----:B------:R-:W-:Y:S01]  /*0d40*/  ISETP.LT.AND P0, PT, R3, UR7, !P0 ;  /* 0x0000000703007c0c */ /* 0x000fe2000c701270 */
[----:B0-234-:R-:W-:-:S12]  /*0d50*/  @P2 BRA `(.L_x_532) ;  /* 0x0000000000c42947 */ /* 0x01dfd80003800000 */
[----:B------:R-:W2:Y:S01]  /*0d60*/  @P0 LDC.64 R16, c[0x0][0x210] ;  /* 0x00008400ff100b82 */ /* 0x000ea20000000a00 */
[----:B------:R-:W-:-:S04]  /*0d70*/  ISETP.GE.AND P1, PT, R3, UR7, PT ;  /* 0x0000000703007c0c */ /* 0x000fc8000bf26270 */
[----:B------:R-:W-:Y:S02]  /*0d80*/  ISETP.GE.OR P3, PT, R20, UR6, P1 ;  /* 0x0000000614007c0c */ /* 0x000fe40008f66670 */
[----:B------:R-:W-:-:S11]  /*0d90*/  ISETP.GE.OR P4, PT, R11, UR6, P1 ;  /* 0x000000060b007c0c */ /* 0x000fd60008f86670 */
[----:B------:R-:W3:Y:S01]  /*0da0*/  @!P3 LDC.64 R18, c[0x0][0x210] ;  /* 0x00008400ff12bb82 */ /* 0x000ee20000000a00 */
[----:B--2---:R-:W-:-:S07]  /*0db0*/  @P0 IMAD.WIDE R28, R21, 0x2, R16 ;  /* 0x00000002151c0825 */ /* 0x004fce00078e0210 */
[----:B------:R-:W2:Y:S01]  /*0dc0*/  @!P4 LDC.64 R16, c[0x0][0x210] ;  /* 0x00008400ff10cb82 */ /* 0x000ea20000000a00 */
[----:B------:R4:W2:Y:S07]  /*0dd0*/  @P0 LDG.E.U16.CONSTANT R22, desc[UR8][R28.64] ;  /* 0x000000081c160981 */ /* 0x0008ae000c1e9500 */
[----:B----4-:R-:W4:Y:S01]  /*0de0*/  @P0 LDC.64 R28, c[0x0][0x240] ;  /* 0x00009000ff1c0b82 */ /* 0x010f220000000a00 */
[----:B---3--:R-:W-:-:S05]  /*0df0*/  @!P3 IMAD.WIDE R18, R27, 0x2, R18 ;  /* 0x000000021b12b825 */ /* 0x008fca00078e0212 */
[----:B------:R3:W4:Y:S01]  /*0e00*/  @!P3 LDG.E.U16.CONSTANT R24, desc[UR8][R18.64] ;  /* 0x000000081218b981 */ /* 0x000722000c1e9500 */
[----:B--2---:R-:W-:-:S05]  /*0e10*/  @!P4 IMAD.WIDE R16, R25, 0x2, R16 ;  /* 0x000000021910c825 */ /* 0x004fca00078e0210 */
[----:B------:R2:W2:Y:S01]  /*0e20*/  @!P4 LDG.E.U16.CONSTANT R26, desc[UR8][R16.64] ;  /* 0x00000008101ac981 */ /* 0x0004a2000c1e9500 */
[----:B---3--:R-:W3:Y:S01]  /*0e30*/  @!P3 LDC.64 R18, c[0x0][0x240] ;  /* 0x00009000ff12bb82 */ /* 0x008ee20000000a00 */
[----:B----4-:R-:W-:-:S04]  /*0e40*/  @P0 IMAD.WIDE R28, R21, 0x2, R28 ;  /* 0x00000002151c0825 */ /* 0x010fc800078e021c */
[----:B---3--:R-:W-:-:S04]  /*0e50*/  @!P3 IMAD.WIDE R18, R27, 0x2, R18 ;  /* 0x000000021b12b825 */ /* 0x008fc800078e0212 */
[----:B------:R-:W-:-:S05]  /*0e60*/  @P0 HADD2.F32 R22, -RZ, R22.H0_H0 ;  /* 0x20000016ff160230 */ /* 0x000fca0000004100 */
[----:B-----5:R-:W-:-:S04]  /*0e70*/  @P0 FADD.FTZ R22, -R4, R22 ;  /* 0x0000001604160221 */ /* 0x020fc80000010100 */
[----:B------:R-:W-:-:S04]  /*0e80*/  @P0 FMUL.FTZ R22, R22, R6 ;  /* 0x0000000616160220 */ /* 0x000fc80000410000 */
[----:B------:R-:W-:-:S05]  /*0e90*/  @P0 FFMA.FTZ R22, R5, R22, R8 ;  /* 0x0000001605160223 */ /* 0x000fca0000010008 */
[----:B------:R-:W-:-:S04]  /*0ea0*/  @P0 F2FP.F16.F32.PACK_AB R22, RZ, R22 ;  /* 0x00000016ff16023e */ /* 0x000fc800000000ff */
[----:B--2---:R-:W-:-:S05]  /*0eb0*/  PRMT R17, R22, 0x7610, R17 ;  /* 0x0000761016117816 */ /* 0x004fca0000000011 */
[----:B------:R2:W-:Y:S01]  /*0ec0*/  @P0 STG.E.U16 desc[UR8][R28.64], R17 ;  /* 0x000000111c000986 */ /* 0x0005e2000c101508 */
[----:B------:R-:W-:Y:S02]  /*0ed0*/  @!P3 HADD2.F32 R24, -RZ, R24.H0_H0 ;  /* 0x20000018ff18b230 */ /* 0x000fe40000004100 */
[----:B------:R-:W-:Y:S01]  /*0ee0*/  @!P4 HADD2.F32 R26, -RZ, R26.H0_H0 ;  /* 0x2000001aff1ac230 */ /* 0x000fe20000004100 */
[----:B--2---:R-:W2:Y:S02]  /*0ef0*/  @!P4 LDC.64 R16, c[0x0][0x240] ;  /* 0x00009000ff10cb82 */ /* 0x004ea40000000a00 */
[C---:B------:R-:W-:Y:S02]  /*0f00*/  @!P3 FADD.FTZ R24, -R4.reuse, R24 ;  /* 0x000000180418b221 */ /* 0x040fe40000010100 */
[----:B------:R-:W-:Y:S02]  /*0f10*/  @!P4 FADD.FTZ R26, -R4, R26 ;  /* 0x0000001a041ac221 */ /* 0x000fe40000010100 */
[----:B------:R-:W-:-:S02]  /*0f20*/  @!P3 FMUL.FTZ R24, R24, R6 ;  /* 0x000000061818b220 */ /* 0x000fc40000410000 */
[----:B------:R-:W-:Y:S02]  /*0f30*/  @!P4 FMUL.FTZ R26, R26, R6 ;  /* 0x000000061a1ac220 */ /* 0x000fe40000410000 */
[C-C-:B------:R-:W-:Y:S02]  /*0f40*/  @!P3 FFMA.FTZ R24, R5.reuse, R24, R8.reuse ;  /* 0x000000180518b223 */ /* 0x140fe40000010008 */
[----:B------:R-:W-:-:S03]  /*0f50*/  @!P4 FFMA.FTZ R22, R5, R26, R8 ;  /* 0x0000001a0516c223 */ /* 0x000fc60000010008 */
[----:B------:R-:W-:Y:S02]  /*0f60*/  @!P3 F2FP.F16.F32.PACK_AB R24, RZ, R24 ;  /* 0x00000018ff18b23e */ /* 0x000fe400000000ff */
[----:B------:R-:W-:-:S03]  /*0f70*/  @!P4 F2FP.F16.F32.PACK_AB R22, RZ, R22 ;  /* 0x00000016ff16c23e */ /* 0x000fc600000000ff */
[----:B------:R3:W-:Y:S01]  /*0f80*/  @!P3 STG.E.U16 desc[UR8][R18.64], R24 ;  /* 0x000000181200b986 */ /* 0x0007e2000c101508 */
[----:B--2---:R-:W-:-:S05]  /*0f90*/  @!P4 IMAD.WIDE R16, R25, 0x2, R16 ;  /* 0x000000021910c825 */ /* 0x004fca00078e0210 */
[----:B------:R3:W-:Y:S01]  /*0fa0*/  @!P4 STG.E.U16 desc[UR8][R16.64], R22 ;  /* 0x000000161000c986 */ /* 0x0007e2000c101508 */
[----:B------:R-:W-:-:S13]  /*0fb0*/  ISETP.GE.OR P0, PT, R9, UR6, P1 ;  /* 0x0000000609007c0c */ /* 0x000fda0008f06670 */
[----:B---3--:R-:W-:Y:S05]  /*0fc0*/  @P0 BRA `(.L_x_533) ;  /* 0x0000000400300947 */ /* 0x008fea0003800000 */
[----:B0-----:R-:W-:-:S06]  /*0fd0*/  IMAD.WIDE R18, R23, 0x2, R12 ;  /* 0x0000000217127825 */ /* 0x001fcc00078e020c */
[----:B------:R-:W2:Y:S02]  /*0fe0*/  LDG.E.U16.CONSTANT R18, desc[UR8][R18.64] ;  /* 0x0000000812127981 */ /* 0x000ea4000c1e9500 */
[----:B--2---:R-:W-:-:S05]  /*0ff0*/  HADD2.F32 R17, -RZ, R18.H0_H0 ;  /* 0x20000012ff117230 */ /* 0x004fca0000004100 */
[----:B------:R-:W-:-:S04]  /*1000*/  FADD.FTZ R17, -R4, R17 ;  /* 0x0000001104117221 */ /* 0x000fc80000010100 */
[----:B------:R-:W-:-:S04]  /*1010*/  FMUL.FTZ R17, R17, R6 ;  /* 0x0000000611117220 */ /* 0x000fc80000410000 */
[----:B------:R-:W-:-:S05]  /*1020*/  FFMA.FTZ R17, R5, R17, R8 ;  /* 0x0000001105117223 */ /* 0x000fca0000010008 */
[----:B------:R-:W-:Y:S01]  /*1030*/  F2FP.F16.F32.PACK_AB R19, RZ, R17 ;  /* 0x00000011ff13723e */ /* 0x000fe200000000ff */
[----:B-1----:R-:W-:-:S05]  /*1040*/  IMAD.WIDE R16, R23, 0x2, R14 ;  /* 0x0000000217107825 */ /* 0x002fca00078e020e */
[----:B------:R2:W-:Y:S01]  /*1050*/  STG.E.U16 desc[UR8][R16.64], R19 ;  /* 0x0000001310007986 */ /* 0x0005e2000c101508 */
[----:B------:R-:W-:Y:S05]  /*1060*/  BRA `(.L_x_533) ;  /* 0x0000000400087947 */ /* 0x000fea0003800000 */
.L_x_532:
[----:B------:R-:W-:Y:S01]  /*1070*/  ISETP.GE.AND P1, PT, R3, UR7, PT ;  /* 0x0000000703007c0c */ /* 0x000fe2000bf26270 */
[----:B------:R-:W-:Y:S03]  /*1080*/  BSSY B1, `(.L_x_534) ;  /* 0x0000012000017945 */ /* 0x000fe60003800000 */
[----:B------:R-:W-:Y:S02]  /*1090*/  ISETP.GE.OR P3, PT, R20, UR6, P1 ;  /* 0x0000000614007c0c */ /* 0x000fe40008f66670 */
[----:B------:R-:W-:Y:S02]  /*10a0*/  ISETP.GE.OR P4, PT, R11, UR6, P1 ;  /* 0x000000060b007c0c */ /* 0x000fe40008f86670 */
[----:B------:R-:W-:Y:S01]  /*10b0*/  ISETP.GE.OR P1, PT, R9, UR6, P1 ;  /* 0x0000000609007c0c */ /* 0x000fe20008f26670 */
[----:B------:R-:W-:-:S12]  /*10c0*/  @!P0 BRA `(.L_x_535) ;  /* 0x0000000000348947 */ /* 0x000fd80003800000 */
[----:B0-----:R-:W-:-:S06]  /*10d0*/  IMAD.WIDE R16, R21, 0x2, R12 ;  /* 0x0000000215107825 */ /* 0x001fcc00078e020c */
[----:B------:R-:W2:Y:S01]  /*10e0*/  LDG.E.U16.CONSTANT R16, desc[UR8][R16.64] ;  /* 0x0000000810107981 */ /* 0x000ea2000c1e9500 */
[----:B------:R-:W-:Y:S02]  /*10f0*/  SHF.R.S32.HI R22, RZ, 0x1f, R21 ;  /* 0x0000001fff167819 */ /* 0x000fe40000011415 */
[----:B------:R-:W-:Y:S01]  /*1100*/  LEA R18, P5, R21, UR10, 0x1 ;  /* 0x0000000a15127c11 */ /* 0x000fe2000f8a08ff */
[----:B--2---:R-:W-:-:S05]  /*1110*/  HADD2.F32 R19, -RZ, R16.H0_H0 ;  /* 0x20000010ff137230 */ /* 0x004fca0000004100 */
[----:B-----5:R-:W-:-:S04]  /*1120*/  FADD.FTZ R19, -R4, R19 ;  /* 0x0000001304137221 */ /* 0x020fc80000010100 */
[----:B------:R-:W-:-:S04]  /*1130*/  FMUL.FTZ R19, R19, R6 ;  /* 0x0000000613137220 */ /* 0x000fc80000410000 */
[----:B------:R-:W-:-:S05]  /*1140*/  FFMA.FTZ R19, R5, R19, R8 ;  /* 0x0000001305137223 */ /* 0x000fca0000010008 */
[----:B------:R-:W-:-:S13]  /*1150*/  FSETP.GTU.FTZ.AND P0, PT, R19, RZ, PT ;  /* 0x000000ff1300720b */ /* 0x000fda0003f1c000 */
[----:B------:R-:W-:Y:S02]  /*1160*/  @!P0 PRMT R17, RZ, 0x7610, R17 ;  /* 0x00007610ff118816 */ /* 0x000fe40000000011 */
[----:B------:R-:W-:Y:S02]  /*1170*/  @P0 F2FP.F16.F32.PACK_AB R17, RZ, R19 ;  /* 0x00000013ff11023e */ /* 0x000fe400000000ff */
[----:B------:R-:W-:-:S05]  /*1180*/  LEA.HI.X R19, R21, UR11, R22, 0x1, P5 ;  /* 0x0000000b15137c11 */ /* 0x000fca000a8f0c16 */
[----:B------:R2:W-:Y:S02]  /*1190*/  STG.E.U16 desc[UR8][R18.64], R17 ;  /* 0x0000001112007986 */ /* 0x0005e4000c101508 */
.L_x_535:
[----:B------:R-:W-:Y:S05]  /*11a0*/  BSYNC B1 ;  /* 0x0000000000017941 */ /* 0x000fea0003800000 */
.L_x_534:
[----:B------:R-:W-:Y:S04]  /*11b0*/  BSSY B1, `(.L_x_536) ;  /* 0x000000f000017945 */ /* 0x000fe80003800000 */
[----:B------:R-:W-:Y:S05]  /*11c0*/  @P3 BRA `(.L_x_537) ;  /* 0x0000000000343947 */ /* 0x000fea0003800000 */
[----:B0-2---:R-:W-:-:S06]  /*11d0*/  IMAD.WIDE R16, R27, 0x2, R12 ;  /* 0x000000021b107825 */ /* 0x005fcc00078e020c */
        /* <DEDUP_REMOVED lines=12> */
.L_x_537:
[----:B------:R-:W-:Y:S05]  /*12a0*/  BSYNC B1 ;  /* 0x0000000000017941 */ /* 0x000fea0003800000 */
.L_x_536:
[----:B------:R-:W-:Y:S04]  /*12b0*/  BSSY B1, `(.L_x_538) ;  /* 0x000000f000017945 */ /* 0x000fe80003800000 */
[----:B------:R-:W-:Y:S05]  /*12c0*/  @P4 BRA `(.L_x_539) ;  /* 0x0000000000344947 */ /* 0x000fea0003800000 */
[----:B0-23--:R-:W-:-:S06]  /*12d0*/  IMAD.WIDE R16, R25, 0x2, R12 ;  /* 0x0000000219107825 */ /* 0x00dfcc00078e020c */
        /* <DEDUP_REMOVED lines=12> */
.L_x_539:
[----:B------:R-:W-:Y:S05]  /*13a0*/  BSYNC B1 ;  /* 0x0000000000017941 */ /* 0x000fea0003800000 */
.L_x_538:
[----:B------:R-:W-:Y:S05]  /*13b0*/  @P1 BRA `(.L_x_533) ;  /* 0x0000000000341947 */ /* 0x000fea0003800000 */
[----:B0-234-:R-:W-:-:S06]  /*13c0*/  IMAD.WIDE R16, R23, 0x2, R12 ;  /* 0x0000000217107825 */ /* 0x01dfcc00078e020c */
        /* <DEDUP_REMOVED lines=12> */
.L_x_533:
[----:B------:R-:W-:Y:S05]  /*1490*/  BSYNC B0 ;  /* 0x0000000000007941 */ /* 0x000fea0003800000 */
.L_x_531:
[----:B------:R-:W-:Y:S01]  /*14a0*/  UIADD3 UR4, UR4, 0x1, URZ ;  /* 0x0000000104047890 */ /* 0x000fe2000fffe03f */
[C---:B------:R-:W-:Y:S01]  /*14b0*/  LEA R21, R7.reuse, R21, 0x2 ;  /* 0x0000001507157211 */ /* 0x040fe200078e10ff */
[C---:B------:R-:W-:Y:S01]  /*14c0*/  IMAD R25, R7.reuse, 0x4, R25 ;  /* 0x0000000407197824 */ /* 0x040fe200078e0219 */
[C---:B------:R-:W-:Y:S01]  /*14d0*/  LEA R23, R7.reuse, R23, 0x2 ;  /* 0x0000001707177211 */ /* 0x040fe200078e10ff */
[----:B------:R-:W-:Y:S01]  /*14e0*/  IMAD.IADD R9, R0, 0x1, R9 ;  /* 0x0000000100097824 */ /* 0x000fe200078e0209 */
[----:B------:R-:W-:Y:S02]  /*14f0*/  LEA R27, R7, R27, 0x2 ;  /* 0x0000001b071b7211 */ /* 0x000fe400078e10ff */
[----:B------:R-:W-:Y:S02]  /*1500*/  ISETP.LE.AND P0, PT, R2, UR4, PT ;  /* 0x0000000402007c0c */ /* 0x000fe4000bf03270 */
[C---:B------:R-:W-:Y:S02]  /*1510*/  IADD3 R10, R0.reuse, R10, RZ ;  /* 0x0000000a000a7210 */ /* 0x040fe40007ffe0ff */
[----:B------:R-:W-:-:S02]  /*1520*/  IADD3 R11, R0, R11, RZ ;  /* 0x0000000b000b7210 */ /* 0x000fc40007ffe0ff */
[----:B------:R-:W-:-:S07]  /*1530*/  IADD3 R20, R0, R20, RZ ;  /* 0x0000001400147210 */ /* 0x000fce0007ffe0ff */
[----:B------:R-:W-:Y:S05]  /*1540*/  @!P0 BRA `(.L_x_540) ;  /* 0xfffffff400f48947 */ /* 0x000fea000383ffff */
[----:B------:R-:W-:Y:S05]  /*1550*/  EXIT ;  /* 0x000000000000794d */ /* 0x000fea0003800000 */
.L_x_541:
        /* <DEDUP_REMOVED lines=10> */
.L_x_1060:


//--------------------- .text._Z31batchnorm_forward_c_last_kernelIN3c104HalfEffLi4EEvPKT_S4_PKT0_S7_PKT1_SA_PS2_iib --------------------------
	.section	.text._Z31batchnorm_forward_c_last_kernelIN3c104HalfEffLi4EEvPKT_S4_PKT0_S7_PKT1_SA_PS2_iib,"ax",@progbits
	.align	128
        .global         _Z31batchnorm_forward_c_last_kernelIN3c104HalfEffLi4EEvPKT_S4_PKT0_S7_PKT1_SA_PS2_iib
        .type           _Z31batchnorm_forward_c_last_kernelIN3c104HalfEffLi4EEvPKT_S4_PKT0_S7_PKT1_SA_PS2_iib,@function
        .size           _Z31batchnorm_forward_c_last_kernelIN3c104HalfEffLi4EEvPKT_S4_PKT0_S7_PKT1_SA_PS2_iib,(.L_x_1061 - _Z31batchnorm_forward_c_last_kernelIN3c104HalfEffLi4EEvPKT_S4_PKT0_S7_PKT1_SA_PS2_iib)
        .other          _Z31batchnorm_forward_c_last_kernelIN3c104HalfEffLi4EEvPKT_S4_PKT0_S7_PKT1_SA_PS2_iib,@"STO_CUDA_ENTRY STV_DEFAULT"
_Z31batchnorm_forward_c_last_kernelIN3c104HalfEffLi4EEvPKT_S4_PKT0_S7_PKT1_SA_PS2_iib:
.text._Z31batchnorm_forward_c_last_kernelIN3c104HalfEffLi4EEvPKT_S4_PKT0_S7_PKT1_SA_PS2_iib:
[----:B------:R-:W-:Y:S01]  /*0000*/  LDC R1, c[0x0][0x28] ;  /* 0x00000a00ff017b82 */ /* 0x000fe20000000800 */
[----:B------:R-:W-:-:S07]  /*0010*/  ULDC UR4, c[0x0][0x10] ;  /* 0x0000040000047ab9 */ /* 0x000fce0000000800 */
[----:B------:R-:W0:Y:S01]  /*0020*/  LDC R20, c[0x0][0x4] ;  /* 0x00000100ff147b82 */ /* 0x000e220000000800 */
[----:B------:R-:W-:Y:S01]  /*0030*/  ULDC.64 UR6, c[0x0][0x230] ;  /* 0x00008c0000067ab9 */ /* 0x000fe20000000a00 */
[----:B------:R-:W-:-:S06]  /*0040*/  ULDC.64 UR8, c[0x0][0x238] ;  /* 0x00008e0000087ab9 */ /* 0x000fcc0000000a00 */
        /* <DEDUP_REMOVED lines=11> */
[----:B0-----:R-:W-:Y:S02]  /*0100*/  VIADD R2, R4, 0xffffffe ;  /* 0x0ffffffe04027836 */ /* 0x001fe40000000000 */
[----:B------:R-:W0:Y:S04]  /*0110*/  S2R R4, SR_TID.X ;  /* 0x0000000000047919 */ /* 0x000e280000002100 */
[----:B------:R1:W2:Y:S02]  /*0120*/  F2I.FTZ.U32.TRUNC.NTZ R3, R2 ;  /* 0x0000000200037305 */ /* 0x0002a4000021f000 */
[----:B-1----:R-:W-:Y:S01]  /*0130*/  HFMA2.MMA R2, -RZ, RZ, 0, 0 ;  /* 0x00000000ff027435 */ /* 0x002fe200000001ff */
[----:B--2---:R-:W-:-:S05]  /*0140*/  IADD3 R7, RZ, -R3, RZ ;  /* 0x80000003ff077210 */ /* 0x004fca0007ffe0ff */
        /* <DEDUP_REMOVED lines=10> */
[----:B------:R-:W1:Y:S11]  /*01f0*/  S2R R3, SR_CTAID.X ;  /* 0x0000000000037919 */ /* 0x000e760000002500 */
[----:B------:R-:W-:-:S02]  /*0200*/  @P0 IADD3 R2, R2, 0x1, RZ ;  /* 0x0000000102020810 */ /* 0x000fc40007ffe0ff */
        /* <DEDUP_REMOVED lines=10> */
[----:B------:R-:W-:-:S05]  /*02b0*/  IMAD.MOV.U32 R5, RZ, RZ, RZ ;  /* 0x000000ffff057224 */ /* 0x000fca00078e00ff */
[----:B------:R-:W1:Y:S01]  /*02c0*/  LDC.64 R6, c[0x0][0x228] ;  /* 0x00008a00ff067b82 */ /* 0x000e620000000a00 */
[----:B------:R-:W-:Y:S01]  /*02d0*/  IMAD R3, R3, UR5, R4 ;  /* 0x0000000503037c24 */ /* 0x000fe2000f8e0204 */
[----:B------:R-:W2:Y:S01]  /*02e0*/  S2R R21, SR_TID.Y ;  /* 0x0000000000157919 */ /* 0x000ea20000002200 */
[----:B------:R-:W-:-:S03]  /*02f0*/  ULDC UR10, c[0x0][0x24c] ;  /* 0x00009300000a7ab9 */ /* 0x000fc60000000800 */
[----:B------:R-:W-:Y:S02]  /*0300*/  SHF.R.S32.HI R4, RZ, 0x1f, R3 ;  /* 0x0000001fff047819 */ /* 0x000fe40000011403 */
[C---:B------:R-:W-:Y:S02]  /*0310*/  @P1 LEA R18, P3, R3.reuse, UR8, 0x2 ;  /* 0x0000000803121c11 */ /* 0x040fe4000f8610ff */
[C---:B------:R-:W-:Y:S02]  /*0320*/  @P0 LEA R16, P2, R3.reuse, UR6, 0x2 ;  /* 0x0000000603100c11 */ /* 0x040fe4000f8410ff */
[C-C-:B------:R-:W-:Y:S01]  /*0330*/  @P1 LEA.HI.X R19, R3.reuse, UR9, R4.reuse, 0x2, P3 ;  /* 0x0000000903131c11 */ /* 0x140fe200098f1404 */
[----:B------:R-:W-:Y:S01]  /*0340*/  ULDC.64 UR8, c[0x0][0x208] ;  /* 0x0000820000087ab9 */ /* 0x000fe20000000a00 */
[C---:B------:R-:W-:Y:S01]  /*0350*/  @P0 LEA.HI.X R17, R3.reuse, UR7, R4, 0x2, P2 ;  /* 0x0000000703110c11 */ /* 0x040fe200090f1404 */
[----:B------:R-:W2:Y:S01]  /*0360*/  S2UR UR5, SR_CTAID.Y ;  /* 0x00000000000579c3 */ /* 0x000ea20000002600 */
[C---:B0-----:R-:W-:Y:S01]  /*0370*/  IMAD.WIDE R12, R3.reuse, 0x4, R12 ;  /* 0x00000004030c7825 */ /* 0x041fe200078e020c */
[----:B------:R0:W5:Y:S01]  /*0380*/  @P1 LDG.E.CONSTANT R5, desc[UR8][R18.64] ;  /* 0x0000000812051981 */ /* 0x000162000c1e9900 */
[----:B------:R-:W-:Y:S01]  /*0390*/  MOV R4, 0x3f800000 ;  /* 0x3f80000000047802 */ /* 0x000fe20000000f00 */
[----:B------:R-:W-:Y:S01]  /*03a0*/  ULDC.64 UR6, c[0x0][0x218] ;  /* 0x0000860000067ab9 */ /* 0x000fe20000000a00 */
[----:B-1----:R-:W-:-:S04]  /*03b0*/  IMAD.WIDE R14, R3, 0x4, R6 ;  /* 0x00000004030e7825 */ /* 0x002fc800078e0206 */
[----:B------:R0:W5:Y:S04]  /*03c0*/  @P0 LDG.E.CONSTANT R4, desc[UR8][R16.64] ;  /* 0x0000000810040981 */ /* 0x000168000c1e9900 */
[----:B------:R0:W5:Y:S04]  /*03d0*/  LDG.E.CONSTANT R6, desc[UR8][R12.64] ;  /* 0x000000080c067981 */ /* 0x000168000c1e9900 */
[----:B------:R0:W5:Y:S01]  /*03e0*/  LDG.E.CONSTANT R8, desc[UR8][R14.64] ;  /* 0x000000080e087981 */ /* 0x000162000c1e9900 */
[----:B------:R-:W-:-:S04]  /*03f0*/  ISETP.NE.U32.AND P0, PT, RZ, UR6, PT ;  /* 0x00000006ff007c0c */ /* 0x000fc8000bf05070 */
[----:B------:R-:W-:Y:S01]  /*0400*/  ISETP.NE.AND.EX P0, PT, RZ, UR7, PT, P0 ;  /* 0x00000007ff007c0c */ /* 0x000fe2000bf05300 */
[----:B--2---:R-:W-:Y:S02]  /*0410*/  IMAD R10, R20, UR5, R21 ;  /* 0x00000005140a7c24 */ /* 0x004fe4000f8e0215 */
[----:B------:R-:W-:-:S10]  /*0420*/  IMAD R7, R9, UR10, RZ ;  /* 0x0000000a09077c24 */ /* 0x000fd4000f8e02ff */
[----:B0-----:R-:W-:Y:S05]  /*0430*/  @!P0 BRA `(.L_x_542) ;  /* 0x0000000400e48947 */ /* 0x001fea0003800000 */
        /* <DEDUP_REMOVED lines=17> */
.L_x_551:
        /* <DEDUP_REMOVED lines=28> */
.L_x_544:
[----:B------:R-:W-:Y:S05]  /*0710*/  BSYNC B0 ;  /* 0x0000000000007941 */ /* 0x000fea0003800000 */
.L_x_543:
        /* <DEDUP_REMOVED lines=21> */
.L_x_546:
[----:B------:R-:W-:Y:S05]  /*0870*/  BSYNC B0 ;  /* 0x0000000000007941 */ /* 0x000fea0003800000 */
.L_x_545:
        /* <DEDUP_REMOVED lines=21> */
.L_x_548:
[----:B------:R-:W-:Y:S05]  /*09d0*/  BSYNC B0 ;  /* 0x0000000000007941 */ /* 0x000fea0003800000 */
.L_x_547:
        /* <DEDUP_REMOVED lines=21> */
.L_x_550:
[----:B------:R-:W-:Y:S05]  /*0b30*/  BSYNC B0 ;  /* 0x0000000000007941 */ /* 0x000fea0003800000 */
.L_x_549:
[----:B------:R-:W-:Y:S01]  /*0b40*/  UIADD3 UR5, UR5, 0x1, URZ ;  /* 0x0000000105057890 */ /* 0x000fe2000fffe03f */
[C---:B------:R-:W-:Y:S01]  /*0b50*/  IMAD R14, R7.reuse, 0x4, R14 ;  /* 0x00000004070e7824 */ /* 0x040fe200078e020e */
[C---:B------:R-:W-:Y:S01]  /*0b60*/  LEA R12, R7.reuse, R12, 0x2 ;  /* 0x0000000c070c7211 */ /* 0x040fe200078e10ff */
[C---:B------:R-:W-:Y:S01]  /*0b70*/  IMAD R0, R7.reuse, 0x4, R0 ;  /* 0x0000000407007824 */ /* 0x040fe200078e0200 */
[----:B------:R-:W-:Y:S01]  /*0b80*/  LEA R3, R7, R3, 0x2 ;  /* 0x0000000307037211 */ /* 0x000fe200078e10ff */
[----:B0-234-:R-:W-:Y:S01]  /*0b90*/  IMAD.IADD R10, R22, 0x1, R9 ;  /* 0x00000001160a7824 */ /* 0x01dfe200078e0209 */
[----:B------:R-:W-:-:S13]  /*0ba0*/  ISETP.LE.AND P0, PT, R2, UR5, PT ;  /* 0x0000000502007c0c */ /* 0x000fda000bf03270 */
[----:B------:R-:W-:Y:S05]  /*0bb0*/  @!P0 BRA `(.L_x_551) ;  /* 0xfffffff800648947 */ /* 0x000fea000383ffff */
[----:B------:R-:W-:Y:S05]  /*0bc0*/  EXIT ;  /* 0x000000000000794d */ /* 0x000fea0003800000 */
.L_x_542:
        /* <DEDUP_REMOVED lines=19> */
.L_x_561:
        /* <DEDUP_REMOVED lines=53> */
.L_x_553:
        /* <DEDUP_REMOVED lines=19> */
.L_x_556:
[----:B------:R-:W-:Y:S05]  /*1180*/  BSYNC B1 ;  /* 0x0000000000017941 */ /* 0x000fea0003800000 */
.L_x_555:
        /* <DEDUP_REMOVED lines=15> */
.L_x_558:
[----:B------:R-:W-:Y:S05]  /*1280*/  BSYNC B1 ;  /* 0x0000000000017941 */ /* 0x000fea0003800000 */
.L_x_557:
        /* <DEDUP_REMOVED lines=15> */
.L_x_560:
[----:B------:R-:W-:Y:S05]  /*1380*/  BSYNC B1 ;  /* 0x0000000000017941 */ /* 0x000fea0003800000 */
.L_x_559:
        /* <DEDUP_REMOVED lines=14> */
.L_x_554:
[----:B------:R-:W-:Y:S05]  /*1470*/  BSYNC B0 ;  /* 0x0000000000007941 */ /* 0x000fea0003800000 */
.L_x_552:
        /* <DEDUP_REMOVED lines=12> */
.L_x_562:
        /* <DEDUP_REMOVED lines=12> */
.L_x_1061:


//--------------------- .text._Z31batchnorm_forward_c_last_kernelIfffLi4EEvPKT_S2_PKT0_S5_PKT1_S8_PS0_iib --------------------------
	.section	.text._Z31batchnorm_forward_c_last_kernelIfffLi4EEvPKT_S2_PKT0_S5_PKT1_S8_PS0_iib,"ax",@progbits
	.align	128
        .global         _Z31batchnorm_forward_c_last_kernelIfffLi4EEvPKT_S2_PKT0_S5_PKT1_S8_PS0_iib
        .type           _Z31batchnorm_forward_c_last_kernelIfffLi4EEvPKT_S2_PKT0_S5_PKT1_S8_PS0_iib,@function
        .size           _Z31batchnorm_forward_c_last_kernelIfffLi4EEvPKT_S2_PKT0_S5_PKT1_S8_PS0_iib,(.L_x_1062 - _Z31batchnorm_forward_c_last_kernelIfffLi4EEvPKT_S2_PKT0_S5_PKT1_S8_PS0_iib)
        .other          _Z31batchnorm_forward_c_last_kernelIfffLi4EEvPKT_S2_PKT0_S5_PKT1_S8_PS0_iib,@"STO_CUDA_ENTRY STV_DEFAULT"
_Z31batchnorm_forward_c_last_kernelIfffLi4EEvPKT_S2_PKT0_S5_PKT1_S8_PS0_iib:
.text._Z31batchnorm_forward_c_last_kernelIfffLi4EEvPKT_S2_PKT0_S5_PKT1_S8_PS0_iib:
[----:B------:R-:W-:Y:S01]  /*0000*/  LDC R1, c[0x0][0x28] ;  /* 0x00000a00ff017b82 */ /* 0x000fe20000000800 */
[----:B------:R-:W-:-:S07]  /*0010*/  ULDC UR4, c[0x0][0x10] ;  /* 0x0000040000047ab9 */ /* 0x000fce0000000800 */
[----:B------:R-:W0:Y:S01]  /*0020*/  LDC R20, c[0x0][0x4] ;  /* 0x00000100ff147b82 */ /* 0x000e220000000800 */
[----:B------:R-:W-:Y:S01]  /*0030*/  ULDC.64 UR6, c[0x0][0x230] ;  /* 0x00008c0000067ab9 */ /* 0x000fe20000000a00 */
[----:B------:R-:W-:-:S06]  /*0040*/  ULDC.64 UR8, c[0x0][0x238] ;  /* 0x00008e0000087ab9 */ /* 0x000fcc0000000a00 */
[----:B------:R-:W1:Y:S01]  /*0050*/  LDC R5, c[0x0][0x248] ;  /* 0x00009200ff057b82 */ /* 0x000e620000000800 */
[----:B0-----:R-:W-:-:S05]  /*0060*/  IMAD R9, R20, UR4, RZ ;  /* 0x0000000414097c24 */ /* 0x001fca000f8e02ff */
[----:B------:R-:W-:Y:S02]  /*0070*/  SHF.L.U32 R0, R9, 0x2, RZ ;  /* 0x0000000209007819 */ /* 0x000fe400000006ff */
[----:B-1----:R-:W-:Y:S02]  /*0080*/  IADD3 R5, R5, -0x1, RZ ;  /* 0xffffffff05057810 */ /* 0x002fe40007ffe0ff */
[-C--:B------:R-:W-:Y:S02]  /*0090*/  IABS R6, R0.reuse ;  /* 0x0000000000067213 */ /* 0x080fe40000000000 */
[----:B------:R-:W-:Y:S02]  /*00a0*/  IABS R8, R5 ;  /* 0x0000000500087213 */ /* 0x000fe40000000000 */
[----:B------:R-:W0:Y:S01]  /*00b0*/  I2F.RP R4, R6 ;  /* 0x0000000600047306 */ /* 0x000e220000209400 */
[-C--:B------:R-:W-:Y:S02]  /*00c0*/  IABS R10, R0.reuse ;  /* 0x00000000000a7213 */ /* 0x080fe40000000000 */
[----:B------:R-:W-:-:S04]  /*00d0*/  LOP3.LUT R5, R5, R0, RZ, 0x3c, !PT ;  /* 0x0000000005057212 */ /* 0x000fc800078e3cff */
[----:B------:R-:W-:Y:S01]  /*00e0*/  ISETP.GE.AND P2, PT, R5, RZ, PT ;  /* 0x000000ff0500720c */ /* 0x000fe20003f46270 */
[----:B0-----:R-:W0:Y:S02]  /*00f0*/  MUFU.RCP R4, R4 ;  /* 0x0000000400047308 */ /* 0x001e240000001000 */
[----:B0-----:R-:W-:Y:S02]  /*0100*/  IADD3 R2, R4, 0xffffffe, RZ ;  /* 0x0ffffffe04027810 */ /* 0x001fe40007ffe0ff */
[----:B------:R-:W0:Y:S04]  /*0110*/  S2R R4, SR_TID.X ;  /* 0x0000000000047919 */ /* 0x000e280000002100 */
[----:B------:R1:W2:Y:S02]  /*0120*/  F2I.FTZ.U32.TRUNC.NTZ R3, R2 ;  /* 0x0000000200037305 */ /* 0x0002a4000021f000 */
[----:B-1----:R-:W-:Y:S01]  /*0130*/  HFMA2.MMA R2, -RZ, RZ, 0, 0 ;  /* 0x00000000ff027435 */ /* 0x002fe200000001ff */
[----:B--2---:R-:W-:-:S05]  /*0140*/  IADD3 R7, RZ, -R3, RZ ;  /* 0x80000003ff077210 */ /* 0x004fca0007ffe0ff */
[----:B------:R-:W-:-:S04]  /*0150*/  IMAD R7, R7, R6, RZ ;  /* 0x0000000607077224 */ /* 0x000fc800078e02ff */
[----:B------:R-:W-:Y:S01]  /*0160*/  IMAD.HI.U32 R3, R3, R7, R2 ;  /* 0x0000000703037227 */ /* 0x000fe200078e0002 */
[----:B------:R-:W-:-:S05]  /*0170*/  IADD3 R7, RZ, -R10, RZ ;  /* 0x8000000aff077210 */ /* 0x000fca0007ffe0ff */
[----:B------:R-:W-:-:S04]  /*0180*/  IMAD.HI.U32 R2, R3, R8, RZ ;  /* 0x0000000803027227 */ /* 0x000fc800078e00ff */
[----:B------:R-:W-:-:S05]  /*0190*/  IMAD R3, R2, R7, R8 ;  /* 0x0000000702037224 */ /* 0x000fca00078e0208 */
[----:B------:R-:W-:-:S13]  /*01a0*/  ISETP.GT.U32.AND P1, PT, R6, R3, PT ;  /* 0x000000030600720c */ /* 0x000fda0003f24070 */
[-C--:B------:R-:W-:Y:S02]  /*01b0*/  @!P1 IADD3 R3, R3, -R6.reuse, RZ ;  /* 0x8000000603039210 */ /* 0x080fe40007ffe0ff */
[----:B------:R-:W-:Y:S02]  /*01c0*/  @!P1 IADD3 R2, R2, 0x1, RZ ;  /* 0x0000000102029810 */ /* 0x000fe40007ffe0ff */
[----:B------:R-:W-:Y:S02]  /*01d0*/  ISETP.GE.U32.AND P0, PT, R3, R6, PT ;  /* 0x000000060300720c */ /* 0x000fe40003f06070 */
[----:B------:R-:W-:Y:S01]  /*01e0*/  ISETP.NE.AND P1, PT, R0, RZ, PT ;  /* 0x000000ff0000720c */ /* 0x000fe20003f25270 */
[----:B------:R-:W1:Y:S10]  /*01f0*/  S2R R3, SR_CTAID.X ;  /* 0x0000000000037919 */ /* 0x000e740000002500 */
[----:B------:R-:W-:-:S02]  /*0200*/  @P0 IADD3 R2, R2, 0x1, RZ ;  /* 0x0000000102020810 */ /* 0x000fc40007ffe0ff */
[----:B------:R-:W-:Y:S02]  /*0210*/  ISETP.NE.U32.AND P0, PT, RZ, UR6, PT ;  /* 0x00000006ff007c0c */ /* 0x000fe4000bf05070 */
        /* <DEDUP_REMOVED lines=9> */
[----:B------:R-:W-:Y:S01]  /*02b0*/  MOV R5, RZ ;  /* 0x000000ff00057202 */ /* 0x000fe20000000f00 */
[----:B------:R-:W-:-:S04]  /*02c0*/  IMAD R3, R3, UR5, R4 ;  /* 0x0000000503037c24 */ /* 0x000fc8000f8e0204 */
[----:B------:R-:W1:Y:S01]  /*02d0*/  LDC.64 R6, c[0x0][0x228] ;  /* 0x00008a00ff067b82 */ /* 0x000e620000000a00 */
[----:B------:R-:W-:Y:S01]  /*02e0*/  SHF.R.S32.HI R4, RZ, 0x1f, R3 ;  /* 0x0000001fff047819 */ /* 0x000fe20000011403 */
[----:B------:R-:W2:Y:S01]  /*02f0*/  S2R R21, SR_TID.Y ;  /* 0x0000000000157919 */ /* 0x000ea20000002200 */
[C---:B------:R-:W-:Y:S01]  /*0300*/  @P0 LEA R16, P2, R3.reuse, UR6, 0x2 ;  /* 0x0000000603100c11 */ /* 0x040fe2000f8410ff */
[----:B------:R-:W-:Y:S02]  /*0310*/  ULDC UR10, c[0x0][0x24c] ;  /* 0x00009300000a7ab9 */ /* 0x000fe40000000800 */
[C---:B------:R-:W-:Y:S02]  /*0320*/  @P1 LEA R18, P3, R3.reuse, UR8, 0x2 ;  /* 0x0000000803121c11 */ /* 0x040fe4000f8610ff */
[C-C-:B------:R-:W-:Y:S01]  /*0330*/  @P0 LEA.HI.X R17, R3.reuse, UR7, R4.reuse, 0x2, P2 ;  /* 0x0000000703110c11 */ /* 0x140fe200090f1404 */
[----:B------:R-:W2:Y:S01]  /*0340*/  S2UR UR5, SR_CTAID.Y ;  /* 0x00000000000579c3 */ /* 0x000ea20000002600 */
[----:B------:R-:W-:Y:S01]  /*0350*/  @P1 LEA.HI.X R19, R3, UR9, R4, 0x2, P3 ;  /* 0x0000000903131c11 */ /* 0x000fe200098f1404 */
[----:B------:R-:W-:Y:S01]  /*0360*/  ULDC.64 UR8, c[0x0][0x208] ;  /* 0x0000820000087ab9 */ /* 0x000fe20000000a00 */
[----:B------:R-:W-:Y:S01]  /*0370*/  MOV R4, 0x3f800000 ;  /* 0x3f80000000047802 */ /* 0x000fe20000000f00 */
[----:B------:R-:W-:-:S02]  /*0380*/  ULDC.64 UR6, c[0x0][0x218] ;  /* 0x0000860000067ab9 */ /* 0x000fc40000000a00 */
[----:B------:R3:W5:Y:S01]  /*0390*/  @P1 LDG.E.CONSTANT R5, desc[UR8][R18.64] ;  /* 0x0000000812051981 */ /* 0x000762000c1e9900 */
[----:B0-----:R-:W-:-:S03]  /*03a0*/  IMAD.WIDE R12, R3, 0x4, R12 ;  /* 0x00000004030c7825 */ /* 0x001fc600078e020c */
[----:B------:R3:W5:Y:S01]  /*03b0*/  @P0 LDG.E.CONSTANT R4, desc[UR8][R16.64] ;  /* 0x0000000810040981 */ /* 0x000762000c1e9900 */
[----:B-1----:R-:W-:-:S03]  /*03c0*/  IMAD.WIDE R14, R3, 0x4, R6 ;  /* 0x00000004030e7825 */ /* 0x002fc600078e0206 */
[----:B------:R3:W5:Y:S04]  /*03d0*/  LDG.E.CONSTANT R6, desc[UR8][R12.64] ;  /* 0x000000080c067981 */ /* 0x000768000c1e9900 */
[----:B------:R3:W5:Y:S01]  /*03e0*/  LDG.E.CONSTANT R8, desc[UR8][R14.64] ;  /* 0x000000080e087981 */ /* 0x000762000c1e9900 */
[----:B------:R-:W-:-:S04]  /*03f0*/  ISETP.NE.U32.AND P0, PT, RZ, UR6, PT ;  /* 0x00000006ff007c0c */ /* 0x000fc8000bf05070 */
[----:B------:R-:W-:Y:S01]  /*0400*/  ISETP.NE.AND.EX P0, PT, RZ, UR7, PT, P0 ;  /* 0x00000007ff007c0c */ /* 0x000fe2000bf05300 */
[----:B--2---:R-:W-:Y:S02]  /*0410*/  IMAD R10, R20, UR5, R21 ;  /* 0x00000005140a7c24 */ /* 0x004fe4000f8e0215 */
[----:B------:R-:W-:-:S10]  /*0420*/  IMAD R7, R9, UR10, RZ ;  /* 0x0000000a09077c24 */ /* 0x000fd4000f8e02ff */
[----:B---3--:R-:W-:Y:S05]  /*0430*/  @!P0 BRA `(.L_x_563) ;  /* 0x0000000400948947 */ /* 0x008fea0003800000 */
[----:B------:R-:W-:Y:S01]  /*0440*/  UIMAD UR6, UR4, 0x3, UR5 ;  /* 0x00000003040678a4 */ /* 0x000fe2000f8e0205 */
[----:B------:R-:W-:Y:S01]  /*0450*/  ISETP.GE.AND P2, PT, R3, UR10, PT ;  /* 0x0000000a03007c0c */ /* 0x000fe2000bf46270 */
[----:B------:R-:W-:Y:S02]  /*0460*/  ULEA UR7, UR4, UR5, 0x1 ;  /* 0x0000000504077291 */ /* 0x000fe4000f8e083f */
[----:B------:R-:W-:Y:S02]  /*0470*/  UIADD3 UR4, UR4, UR5, URZ ;  /* 0x0000000504047290 */ /* 0x000fe4000fffe03f */
[C-C-:B------:R-:W-:Y:S01]  /*0480*/  IMAD R12, R20.reuse, UR6, R21.reuse ;  /* 0x00000006140c7c24 */ /* 0x140fe2000f8e0215 */
[----:B------:R-:W-:Y:S01]  /*0490*/  ULDC UR5, c[0x0][0x248] ;  /* 0x0000920000057ab9 */ /* 0x000fe20000000800 */
[C-C-:B------:R-:W-:Y:S02]  /*04a0*/  IMAD R14, R20.reuse, UR7, R21.reuse ;  /* 0x00000007140e7c24 */ /* 0x140fe4000f8e0215 */
[----:B------:R-:W-:Y:S01]  /*04b0*/  IMAD R0, R20, UR4, R21 ;  /* 0x0000000414007c24 */ /* 0x000fe2000f8e0215 */
[----:B------:R-:W-:Y:S01]  /*04c0*/  UMOV UR4, 0xffffffff ;  /* 0xffffffff00047882 */ /* 0x000fe20000000000 */
[----:B------:R-:W-:-:S02]  /*04d0*/  IMAD R12, R12, UR10, R3 ;  /* 0x0000000a0c0c7c24 */ /* 0x000fc4000f8e0203 */
[--C-:B------:R-:W-:Y:S02]  /*04e0*/  IMAD R14, R14, UR10, R3.reuse ;  /* 0x0000000a0e0e7c24 */ /* 0x100fe4000f8e0203 */
[--C-:B------:R-:W-:Y:S02]  /*04f0*/  IMAD R0, R0, UR10, R3.reuse ;  /* 0x0000000a00007c24 */ /* 0x100fe4000f8e0203 */
[----:B------:R-:W-:-:S07]  /*0500*/  IMAD R3, R10, UR10, R3 ;  /* 0x0000000a0a037c24 */ /* 0x000fce000f8e0203 */
.L_x_564:
[C---:B------:R-:W-:Y:S02]  /*0510*/  ISETP.GE.OR P6, PT, R10.reuse, UR5, P2 ;  /* 0x000000050a007c0c */ /* 0x040fe400097c6670 */
[----:B------:R-:W-:-:S04]  /*0520*/  IADD3 R16, R10, R9, RZ ;  /* 0x000000090a107210 */ /* 0x000fc80007ffe0ff */
[CC--:B------:R-:W-:Y:S02]  /*0530*/  IADD3 R10, R16.reuse, R9.reuse, RZ ;  /* 0x00000009100a7210 */ /* 0x0c0fe40007ffe0ff */
[----:B------:R-:W-:Y:S02]  /*0540*/  ISETP.GE.OR P5, PT, R16, UR5, P2 ;  /* 0x0000000510007c0c */ /* 0x000fe400097a6670 */
[C---:B------:R-:W-:Y:S02]  /*0550*/  IADD3 R24, R10.reuse, R9, RZ ;  /* 0x000000090a187210 */ /* 0x040fe40007ffe0ff */
[----:B------:R-:W-:Y:S01]  /*0560*/  ISETP.GE.OR P4, PT, R10, UR5, P2 ;  /* 0x000000050a007c0c */ /* 0x000fe20009786670 */
[----:B------:R-:W0:Y:S01]  /*0570*/  @!P6 LDC.64 R16, c[0x0][0x210] ;  /* 0x00008400ff10eb82 */ /* 0x000e220000000a00 */
[----:B------:R-:W-:-:S07]  /*0580*/  ISETP.GE.OR P3, PT, R24, UR5, P2 ;  /* 0x0000000518007c0c */ /* 0x000fce0009766670 */
[----:B------:R-:W1:Y:S08]  /*0590*/  @!P5 LDC.64 R28, c[0x0][0x210] ;  /* 0x00008400ff1cdb82 */ /* 0x000e700000000a00 */
[----:B------:R-:W2:Y:S08]  /*05a0*/  @!P3 LDC.64 R10, c[0x0][0x210] ;  /* 0x00008400ff0abb82 */ /* 0x000eb00000000a00 */
[----:B------:R-:W3:Y:S01]  /*05b0*/  @!P4 LDC.64 R20, c[0x0][0x210] ;  /* 0x00008400ff14cb82 */ /* 0x000ee20000000a00 */
[----:B0-----:R-:W-:-:S05]  /*05c0*/  @!P6 IMAD.WIDE R16, R3, 0x4, R16 ;  /* 0x000000040310e825 */ /* 0x001fca00078e0210 */
[----:B------:R0:W4:Y:S02]  /*05d0*/  @!P6 LDG.E.CONSTANT R15, desc[UR8][R16.64] ;  /* 0x00000008100fe981 */ /* 0x000124000c1e9900 */
[----:B------:R-:W3:Y:S01]  /*05e0*/  @!P6 LDC.64 R26, c[0x0][0x218] ;  /* 0x00008600ff1aeb82 */ /* 0x000ee20000000a00 */
[----:B-1----:R-:W-:-:S05]  /*05f0*/  @!P5 IMAD.WIDE R28, R0, 0x4, R28 ;  /* 0x00000004001cd825 */ /* 0x002fca00078e021c */
[----:B------:R1:W4:Y:S02]  /*0600*/  @!P5 LDG.E.CONSTANT R13, desc[UR8][R28.64] ;  /* 0x000000081c0dd981 */ /* 0x000324000c1e9900 */
[----:B------:R-:W1:Y:S08]  /*0610*/  @!P5 LDC.64 R22, c[0x0][0x218] ;  /* 0x00008600ff16db82 */ /* 0x000e700000000a00 */
[----:B0-----:R-:W0:Y:S08]  /*0620*/  @!P3 LDC.64 R16, c[0x0][0x218] ;  /* 0x00008600ff10bb82 */ /* 0x001e300000000a00 */
[----:B------:R-:W0:Y:S01]  /*0630*/  @!P4 LDC.64 R18, c[0x0][0x218] ;  /* 0x00008600ff12cb82 */ /* 0x000e220000000a00 */
[----:B--2---:R-:W-:-:S04]  /*0640*/  @!P3 IMAD.WIDE R10, R12, 0x4, R10 ;  /* 0x000000040c0ab825 */ /* 0x004fc800078e020a */
[----:B---3--:R-:W-:Y:S02]  /*0650*/  @!P4 IMAD.WIDE R20, R14, 0x4, R20 ;  /* 0x000000040e14c825 */ /* 0x008fe400078e0214 */
[----:B------:R-:W2:Y:S01]  /*0660*/  @!P3 LDG.E.CONSTANT R11, desc[UR8][R10.64] ;  /* 0x000000080a0bb981 */ /* 0x000ea2000c1e9900 */
[----:B------:R-:W3:Y:S01]  /*0670*/  @!P5 LDC.U8 R25, c[0x0][0x250] ;  /* 0x00009400ff19db82 */ /* 0x000ee20000000000 */
[----:B------:R-:W-:Y:S02]  /*0680*/  @!P6 IMAD.WIDE R26, R3, 0x4, R26 ;  /* 0x00000004031ae825 */ /* 0x000fe400078e021a */
[----:B------:R-:W2:Y:S02]  /*0690*/  @!P4 LDG.E.CONSTANT R21, desc[UR8][R20.64] ;  /* 0x000000081415c981 */ /* 0x000ea4000c1e9900 */
[----:B-1----:R-:W-:Y:S02]  /*06a0*/  @!P5 IMAD.WIDE R22, R0, 0x4, R22 ;  /* 0x000000040016d825 */ /* 0x002fe400078e0216 */
[----:B------:R-:W2:Y:S01]  /*06b0*/  @!P6 LDG.E.CONSTANT R26, desc[UR8][R26.64] ;  /* 0x000000081a1ae981 */ /* 0x000ea2000c1e9900 */
[----:B------:R-:W1:Y:S01]  /*06c0*/  @!P6 LDC.U8 R28, c[0x0][0x250] ;  /* 0x00009400ff1ceb82 */ /* 0x000e620000000000 */
[----:B0-----:R-:W-:-:S02]  /*06d0*/  @!P3 IMAD.WIDE R16, R12, 0x4, R16 ;  /* 0x000000040c10b825 */ /* 0x001fc400078e0210 */
[----:B------:R0:W2:Y:S04]  /*06e0*/  @!P5 LDG.E.CONSTANT R22, desc[UR8][R22.64] ;  /* 0x000000081616d981 */ /* 0x0000a8000c1e9900 */
[----:B------:R-:W2:Y:S01]  /*06f0*/  @!P3 LDG.E.CONSTANT R16, desc[UR8][R16.64] ;  /* 0x000000081010b981 */ /* 0x000ea2000c1e9900 */
[----:B------:R-:W-:Y:S01]  /*0700*/  @!P4 IMAD.WIDE R18, R14, 0x4, R18 ;  /* 0x000000040e12c825 */ /* 0x000fe200078e0212 */
[----:B0-----:R-:W0:Y:S05]  /*0710*/  @!P4 LDC.U8 R23, c[0x0][0x250] ;  /* 0x00009400ff17cb82 */ /* 0x001e2a0000000000 */
[----:B------:R3:W2:Y:S02]  /*0720*/  @!P4 LDG.E.CONSTANT R18, desc[UR8][R18.64] ;  /* 0x000000081212c981 */ /* 0x0006a4000c1e9900 */
[----:B---3--:R-:W-:-:S02]  /*0730*/  @!P5 PRMT R19, R25, 0x8880, RZ ;  /* 0x000088801913d816 */ /* 0x008fc400000000ff */
[----:B------:R-:W3:Y:S01]  /*0740*/  @!P3 LDC.U8 R25, c[0x0][0x250] ;  /* 0x00009400ff19bb82 */ /* 0x000ee20000000000 */
[----:B-1----:R-:W-:Y:S02]  /*0750*/  @!P6 PRMT R17, R28, 0x8880, RZ ;  /* 0x000088801c11e816 */ /* 0x002fe400000000ff */
[----:B0-----:R-:W-:Y:S02]  /*0760*/  @!P4 PRMT R23, R23, 0x8880, RZ ;  /* 0x000088801717c816 */ /* 0x001fe400000000ff */
[----:B---3--:R-:W-:Y:S01]  /*0770*/  @!P3 PRMT R28, R25, 0x8880, RZ ;  /* 0x00008880191cb816 */ /* 0x008fe200000000ff */
[----:B------:R-:W-:Y:S01]  /*0780*/  UIADD3 UR4, UR4, 0x1, URZ ;  /* 0x0000000104047890 */ /* 0x000fe2000fffe03f */
[----:B----45:R-:W-:-:S04]  /*0790*/  @!P6 FADD.FTZ R15, -R6, R15 ;  /* 0x0000000f060fe221 */ /* 0x030fc80000010100 */
[----:B------:R-:W-:Y:S01]  /*07a0*/  @!P6 FMUL.FTZ R15, R15, R4 ;  /* 0x000000040f0fe220 */ /* 0x000fe20000410000 */
[----:B------:R-:W-:-:S03]  /*07b0*/  @!P5 FADD.FTZ R13, -R6, R13 ;  /* 0x0000000d060dd221 */ /* 0x000fc60000010100 */
[----:B------:R-:W-:Y:S01]  /*07c0*/  @!P6 FFMA.FTZ R15, R8, R15, R5 ;  /* 0x0000000f080fe223 */ /* 0x000fe20000010005 */
[----:B------:R-:W-:-:S04]  /*07d0*/  @!P5 FMUL.FTZ R20, R13, R4 ;  /* 0x000000040d14d220 */ /* 0x000fc80000410000 */
[----:B------:R-:W-:Y:S01]  /*07e0*/  @!P5 FFMA.FTZ R13, R8, R20, R5 ;  /* 0x00000014080dd223 */ /* 0x000fe20000010005 */
[C---:B--2---:R-:W-:Y:S01]  /*07f0*/  @!P3 FADD.FTZ R11, -R6.reuse, R11 ;  /* 0x0000000b060bb221 */ /* 0x044fe20000010100 */
[----:B------:R-:W-:-:S03]  /*0800*/  @!P4 FADD.FTZ R21, -R6, R21 ;  /* 0x000000150615c221 */ /* 0x000fc60000010100 */
[-C--:B------:R-:W-:Y:S01]  /*0810*/  @!P3 FMUL.FTZ R10, R11, R4.reuse ;  /* 0x000000040b0ab220 */ /* 0x080fe20000410000 */
[----:B------:R-:W-:Y:S01]  /*0820*/  @!P6 FADD.FTZ R26, R15, R26 ;  /* 0x0000001a0f1ae221 */ /* 0x000fe20000010000 */
[----:B------:R-:W-:Y:S01]  /*0830*/  @!P4 FMUL.FTZ R21, R21, R4 ;  /* 0x000000041515c220 */ /* 0x000fe20000410000 */
[----:B------:R-:W-:-:S03]  /*0840*/  @!P5 FADD.FTZ R22, R13, R22 ;  /* 0x000000160d16d221 */ /* 0x000fc60000010000 */
[----:B------:R-:W-:Y:S01]  /*0850*/  @!P6 FSETP.GTU.FTZ.AND P0, PT, R26, RZ, PT ;  /* 0x000000ff1a00e20b */ /* 0x000fe20003f1c000 */
[C-C-:B------:R-:W-:Y:S01]  /*0860*/  @!P3 FFMA.FTZ R15, R8.reuse, R10, R5.reuse ;  /* 0x0000000a080fb223 */ /* 0x140fe20000010005 */
[----:B------:R-:W-:Y:S01]  /*0870*/  @!P4 FFMA.FTZ R13, R8, R21, R5 ;  /* 0x00000015080dc223 */ /* 0x000fe20000010005 */
[----:B------:R-:W0:Y:S01]  /*0880*/  @!P5 LDC.64 R10, c[0x0][0x240] ;  /* 0x00009000ff0adb82 */ /* 0x000e220000000a00 */
[----:B------:R-:W-:Y:S01]  /*0890*/  @!P5 FSETP.GTU.FTZ.AND P1, PT, R22, RZ, PT ;  /* 0x000000ff1600d20b */ /* 0x000fe20003f3c000 */
[----:B------:R-:W-:Y:S01]  /*08a0*/  @!P3 FADD.FTZ R15, R15, R16 ;  /* 0x000000100f0fb221 */ /* 0x000fe20000010000 */
[----:B------:R-:W-:Y:S02]  /*08b0*/  @!P6 ISETP.NE.AND P0, PT, R17, RZ, !P0 ;  /* 0x000000ff1100e20c */ /* 0x000fe40004705270 */
[----:B------:R-:W-:-:S03]  /*08c0*/  @!P5 ISETP.NE.AND P1, PT, R19, RZ, !P1 ;  /* 0x000000ff1300d20c */ /* 0x000fc60004f25270 */
[----:B------:R-:W1:Y:S01]  /*08d0*/  @!P6 LDC.64 R20, c[0x0][0x240] ;  /* 0x00009000ff14eb82 */ /* 0x000e620000000a00 */
[----:B------:R-:W-:-:S07]  /*08e0*/  @!P4 FADD.FTZ R13, R13, R18 ;  /* 0x000000120d0dc221 */ /* 0x000fce0000010000 */
[----:B------:R-:W2:Y:S08]  /*08f0*/  @!P4 LDC.64 R16, c[0x0][0x240] ;  /* 0x00009000ff10cb82 */ /* 0x000eb00000000a00 */
[----:B------:R-:W3:Y:S01]  /*0900*/  @!P3 LDC.64 R18, c[0x0][0x240] ;  /* 0x00009000ff12bb82 */ /* 0x000ee20000000a00 */
[----:B------:R-:W-:Y:S02]  /*0910*/  @!P6 FSEL R27, R26, RZ, !P0 ;  /* 0x000000ff1a1be208 */ /* 0x000fe40004000000 */
[----:B------:R-:W-:-:S02]  /*0920*/  @!P4 FSETP.GTU.FTZ.AND P0, PT, R13, RZ, PT ;  /* 0x000000ff0d00c20b */ /* 0x000fc40003f1c000 */
[----:B------:R-:W-:Y:S02]  /*0930*/  @!P5 FSEL R25, R22, RZ, !P1 ;  /* 0x000000ff1619d208 */ /* 0x000fe40004800000 */
[----:B------:R-:W-:Y:S02]  /*0940*/  @!P3 FSETP.GTU.FTZ.AND P1, PT, R15, RZ, PT ;  /* 0x000000ff0f00b20b */ /* 0x000fe40003f3c000 */
[----:B------:R-:W-:Y:S01]  /*0950*/  @!P4 ISETP.NE.AND P0, PT, R23, RZ, !P0 ;  /* 0x000000ff1700c20c */ /* 0x000fe20004705270 */
[----:B-1----:R-:W-:Y:S01]  /*0960*/  @!P6 IMAD.WIDE R20, R3, 0x4, R20 ;  /* 0x000000040314e825 */ /* 0x002fe200078e0214 */
[----:B------:R-:W-:Y:S02]  /*0970*/  @!P3 ISETP.NE.AND P1, PT, R28, RZ, !P1 ;  /* 0x000000ff1c00b20c */ /* 0x000fe40004f25270 */
[----:B------:R-:W-:Y:S01]  /*0980*/  @!P4 FSEL R13, R13, RZ, !P0 ;  /* 0x000000ff0d0dc208 */ /* 0x000fe20004000000 */
[----:B0-----:R-:W-:Y:S01]  /*0990*/  @!P5 IMAD.WIDE R22, R0, 0x4, R10 ;  /* 0x000000040016d825 */ /* 0x001fe200078e020a */
[----:B------:R-:W-:-:S03]  /*09a0*/  @!P3 FSEL R15, R15, RZ, !P1 ;  /* 0x000000ff0f0fb208 */ /* 0x000fc60004800000 */
[----:B--2---:R-:W-:Y:S01]  /*09b0*/  @!P4 IMAD.WIDE R16, R14, 0x4, R16 ;  /* 0x000000040e10c825 */ /* 0x004fe200078e0210 */
[----:B------:R0:W-:Y:S03]  /*09c0*/  @!P6 STG.E desc[UR8][R20.64], R27 ;  /* 0x0000001b1400e986 */ /* 0x0001e6000c101908 */
[----:B---3--:R-:W-:Y:S01]  /*09d0*/  @!P3 IMAD.WIDE R18, R12, 0x4, R18 ;  /* 0x000000040c12b825 */ /* 0x008fe200078e0212 */
[----:B------:R0:W-:Y:S04]  /*09e0*/  @!P5 STG.E desc[UR8][R22.64], R25 ;  /* 0x000000191600d986 */ /* 0x0001e8000c101908 */
[----:B------:R0:W-:Y:S04]  /*09f0*/  @!P4 STG.E desc[UR8][R16.64], R13 ;  /* 0x0000000d1000c986 */ /* 0x0001e8000c101908 */
[----:B------:R0:W-:Y:S01]  /*0a00*/  @!P3 STG.E desc[UR8][R18.64], R15 ;  /* 0x0000000f1200b986 */ /* 0x0001e2000c101908 */
[----:B------:R-:W-:-:S02]  /*0a10*/  ISETP.LE.AND P0, PT, R2, UR4, PT ;  /* 0x0000000402007c0c */ /* 0x000fc4000bf03270 */
[----:B------:R-:W-:Y:S02]  /*0a20*/  IADD3 R10, R24, R9, RZ ;  /* 0x00000009180a7210 */ /* 0x000fe40007ffe0ff */
[C---:B------:R-:W-:Y:S02]  /*0a30*/  LEA R3, R7.reuse, R3, 0x2 ;  /* 0x0000000307037211 */ /* 0x040fe400078e10ff */
[C---:B------:R-:W-:Y:S02]  /*0a40*/  LEA R0, R7.reuse, R0, 0x2 ;  /* 0x0000000007007211 */ /* 0x040fe400078e10ff */
[C---:B------:R-:W-:Y:S02]  /*0a50*/  LEA R14, R7.reuse, R14, 0x2 ;  /* 0x0000000e070e7211 */ /* 0x040fe400078e10ff */
[----:B------:R-:W-:-:S03]  /*0a60*/  LEA R12, R7, R12, 0x2 ;  /* 0x0000000c070c7211 */ /* 0x000fc600078e10ff */
[----:B0-----:R-:W-:Y:S05]  /*0a70*/  @!P0 BRA `(.L_x_564) ;  /* 0xfffffff800a48947 */ /* 0x001fea000383ffff */
[----:B------:R-:W-:Y:S05]  /*0a80*/  EXIT ;  /* 0x000000000000794d */ /* 0x000fea0003800000 */
.L_x_563:
[----:B------:R-:W0:Y:S01]  /*0a90*/  LDC.64 R12, c[0x0][0x210] ;  /* 0x00008400ff0c7b82 */ /* 0x000e220000000a00 */
[----:B------:R-:W-:Y:S01]  /*0aa0*/  ULDC.U8 UR6, c[0x0][0x250] ;  /* 0x0000940000067ab9 */ /* 0x000fe20000000000 */
[----:B------:R-:W-:Y:S01]  /*0ab0*/  UIMAD UR7, UR4, 0x3, UR5 ;  /* 0x00000003040778a4 */ /* 0x000fe2000f8e0205 */
[----:B------:R-:W-:Y:S01]  /*0ac0*/  IMAD R22, R10, UR10, R3 ;  /* 0x0000000a0a167c24 */ /* 0x000fe2000f8e0203 */
[----:B------:R-:W-:Y:S02]  /*0ad0*/  ULEA UR11, UR4, UR5, 0x1 ;  /* 0x00000005040b7291 */ /* 0x000fe4000f8e083f */
[----:B------:R-:W-:Y:S02]  /*0ae0*/  UIADD3 UR4, UR4, UR5, URZ ;  /* 0x0000000504047290 */ /* 0x000fe4000fffe03f */
[----:B------:R-:W1:Y:S01]  /*0af0*/  LDC.64 R14, c[0x0][0x240] ;  /* 0x00009000ff0e7b82 */ /* 0x000e620000000a00 */
[----:B------:R-:W-:Y:S01]  /*0b00*/  UPRMT UR6, UR6, 0x8880, URZ ;  /* 0x0000888006067896 */ /* 0x000fe2000800003f */
[----:B------:R-:W-:-:S02]  /*0b10*/  IMAD R9, R20, UR7, R21 ;  /* 0x0000000714097c24 */ /* 0x000fc4000f8e0215 */
[C-C-:B------:R-:W-:Y:S02]  /*0b20*/  IMAD R11, R20.reuse, UR11, R21.reuse ;  /* 0x0000000b140b7c24 */ /* 0x140fe4000f8e0215 */
[----:B------:R-:W-:Y:S01]  /*0b30*/  IMAD R20, R20, UR4, R21 ;  /* 0x0000000414147c24 */ /* 0x000fe2000f8e0215 */
[----:B------:R-:W-:Y:S01]  /*0b40*/  UMOV UR4, 0xffffffff ;  /* 0xffffffff00047882 */ /* 0x000fe20000000000 */
[----:B------:R-:W-:Y:S01]  /*0b50*/  UMOV UR5, UR6 ;  /* 0x0000000600057c82 */ /* 0x000fe20008000000 */
[--C-:B------:R-:W-:Y:S01]  /*0b60*/  IMAD R21, R9, UR10, R3.reuse ;  /* 0x0000000a09157c24 */ /* 0x100fe2000f8e0203 */
[----:B------:R-:W-:Y:S01]  /*0b70*/  ISETP.NE.AND P2, PT, RZ, UR5, PT ;  /* 0x00000005ff007c0c */ /* 0x000fe2000bf45270 */
[--C-:B------:R-:W-:Y:S01]  /*0b80*/  IMAD R24, R11, UR10, R3.reuse ;  /* 0x0000000a0b187c24 */ /* 0x100fe2000f8e0203 */
[----:B------:R-:W-:Y:S01]  /*0b90*/  ULDC.64 UR6, c[0x0][0x248] ;  /* 0x0000920000067ab9 */ /* 0x000fe20000000a00 */
[----:B------:R-:W-:-:S10]  /*0ba0*/  IMAD R26, R20, UR10, R3 ;  /* 0x0000000a141a7c24 */ /* 0x000fd4000f8e0203 */
.L_x_568:
[----:B------:R-:W-:Y:S01]  /*0bb0*/  ISETP.GE.AND P0, PT, R10, UR6, PT ;  /* 0x000000060a007c0c */ /* 0x000fe2000bf06270 */
[----:B------:R-:W-:Y:S03]  /*0bc0*/  BSSY B0, `(.L_x_565) ;  /* 0x0000057000007945 */ /* 0x000fe60003800000 */
[----:B------:R-:W-:Y:S01]  /*0bd0*/  ISETP.LT.AND P0, PT, R3, UR7, !P0 ;  /* 0x0000000703007c0c */ /* 0x000fe2000c701270 */
[----:B--23--:R-:W-:-:S12]  /*0be0*/  @P2 BRA `(.L_x_566) ;  /* 0x0000000000a02947 */ /* 0x00cfd80003800000 */
[----:B------:R-:W2:Y:S01]  /*0bf0*/  @P0 LDC.64 R16, c[0x0][0x210] ;  /* 0x00008400ff100b82 */ /* 0x000ea20000000a00 */
[----:B------:R-:W-:-:S04]  /*0c00*/  ISETP.GE.AND P1, PT, R3, UR7, PT ;  /* 0x0000000703007c0c */ /* 0x000fc8000bf26270 */
[----:B------:R-:W-:Y:S02]  /*0c10*/  ISETP.GE.OR P3, PT, R20, UR6, P1 ;  /* 0x0000000614007c0c */ /* 0x000fe40008f66670 */
[----:B------:R-:W-:-:S11]  /*0c20*/  ISETP.GE.OR P4, PT, R11, UR6, P1 ;  /* 0x000000060b007c0c */ /* 0x000fd60008f86670 */
[----:B------:R-:W3:Y:S01]  /*0c30*/  @!P3 LDC.64 R18, c[0x0][0x210] ;  /* 0x00008400ff12bb82 */ /* 0x000ee20000000a00 */
[----:B--2---:R-:W-:-:S05]  /*0c40*/  @P0 IMAD.WIDE R16, R22, 0x4, R16 ;  /* 0x0000000416100825 */ /* 0x004fca00078e0210 */
[----:B------:R2:W4:Y:S02]  /*0c50*/  @P0 LDG.E.CONSTANT R23, desc[UR8][R16.64] ;  /* 0x0000000810170981 */ /* 0x000524000c1e9900 */
[----:B--2---:R-:W2:Y:S01]  /*0c60*/  @!P4 LDC.64 R16, c[0x0][0x210] ;  /* 0x00008400ff10cb82 */ /* 0x004ea20000000a00 */
[----:B---3--:R-:W-:-:S07]  /*0c70*/  @!P3 IMAD.WIDE R28, R26, 0x4, R18 ;  /* 0x000000041a1cb825 */ /* 0x008fce00078e0212 */
[----:B------:R-:W3:Y:S01]  /*0c80*/  @P0 LDC.64 R18, c[0x0][0x240] ;  /* 0x00009000ff120b82 */ /* 0x000ee20000000a00 */
[----:B------:R-:W4:Y:S01]  /*0c90*/  @!P3 LDG.E.CONSTANT R29, desc[UR8][R28.64] ;  /* 0x000000081c1db981 */ /* 0x000f22000c1e9900 */
[----:B--2---:R-:W-:-:S05]  /*0ca0*/  @!P4 IMAD.WIDE R16, R24, 0x4, R16 ;  /* 0x000000041810c825 */ /* 0x004fca00078e0210 */
[----:B------:R2:W4:Y:S01]  /*0cb0*/  @!P4 LDG.E.CONSTANT R25, desc[UR8][R16.64] ;  /* 0x000000081019c981 */ /* 0x000522000c1e9900 */
[----:B---3--:R-:W-:Y:S01]  /*0cc0*/  @P0 IMAD.WIDE R18, R22, 0x4, R18 ;  /* 0x0000000416120825 */ /* 0x008fe200078e0212 */
[----:B--2---:R-:W2:Y:S03]  /*0cd0*/  @!P4 LDC.64 R16, c[0x0][0x240] ;  /* 0x00009000ff10cb82 */ /* 0x004ea60000000a00 */
[----:B--2---:R-:W-:-:S04]  /*0ce0*/  @!P4 IMAD.WIDE R16, R24, 0x4, R16 ;  /* 0x000000041810c825 */ /* 0x004fc800078e0210 */
[----:B----45:R-:W-:-:S04]  /*0cf0*/  @P0 FADD.FTZ R23, -R6, R23 ;  /* 0x0000001706170221 */ /* 0x030fc80000010100 */
[----:B------:R-:W-:-:S04]  /*0d00*/  @P0 FMUL.FTZ R23, R23, R4 ;  /* 0x0000000417170220 */ /* 0x000fc80000410000 */
[----:B------:R-:W-:-:S05]  /*0d10*/  @P0 FFMA.FTZ R27, R8, R23, R5 ;  /* 0x00000017081b0223 */ /* 0x000fca0000010005 */
[----:B------:R2:W-:Y:S02]  /*0d20*/  @P0 STG.E desc[UR8][R18.64], R27 ;  /* 0x0000001b12000986 */ /* 0x0005e4000c101908 */
[----:B--2---:R-:W2:Y:S01]  /*0d30*/  @!P3 LDC.64 R18, c[0x0][0x240] ;  /* 0x00009000ff12bb82 */ /* 0x004ea20000000a00 */
[----:B------:R-:W-:-:S04]  /*0d40*/  @!P3 FADD.FTZ R23, -R6, R29 ;  /* 0x0000001d0617b221 */ /* 0x000fc80000010100 */
[----:B------:R-:W-:Y:S01]  /*0d50*/  @!P3 FMUL.FTZ R23, R23, R4 ;  /* 0x000000041717b220 */ /* 0x000fe20000410000 */
[----:B------:R-:W-:-:S03]  /*0d60*/  @!P4 FADD.FTZ R25, -R6, R25 ;  /* 0x000000190619c221 */ /* 0x000fc60000010100 */
[----:B------:R-:W-:Y:S01]  /*0d70*/  @!P3 FFMA.FTZ R23, R8, R23, R5 ;  /* 0x000000170817b223 */ /* 0x000fe20000010005 */
[----:B------:R-:W-:-:S04]  /*0d80*/  @!P4 FMUL.FTZ R28, R25, R4 ;  /* 0x00000004191cc220 */ /* 0x000fc80000410000 */
[----:B------:R-:W-:Y:S01]  /*0d90*/  @!P4 FFMA.FTZ R25, R8, R28, R5 ;  /* 0x0000001c0819c223 */ /* 0x000fe20000010005 */
[----:B--2---:R-:W-:-:S05]  /*0da0*/  @!P3 IMAD.WIDE R18, R26, 0x4, R18 ;  /* 0x000000041a12b825 */ /* 0x004fca00078e0212 */
[----:B------:R3:W-:Y:S04]  /*0db0*/  @!P3 STG.E desc[UR8][R18.64], R23 ;  /* 0x000000171200b986 */ /* 0x0007e8000c101908 */
[----:B------:R3:W-:Y:S01]  /*0dc0*/  @!P4 STG.E desc[UR8][R16.64], R25 ;  /* 0x000000191000c986 */ /* 0x0007e2000c101908 */
[----:B------:R-:W-:-:S13]  /*0dd0*/  ISETP.GE.OR P0, PT, R9, UR6, P1 ;  /* 0x0000000609007c0c */ /* 0x000fda0008f06670 */
[----:B---3--:R-:W-:Y:S05]  /*0de0*/  @P0 BRA `(.L_x_567) ;  /* 0x0000000000d00947 */ /* 0x008fea0003800000 */
[----:B0-----:R-:W-:-:S06]  /*0df0*/  IMAD.WIDE R18, R21, 0x4, R12 ;  /* 0x0000000415127825 */ /* 0x001fcc00078e020c */
[----:B------:R-:W2:Y:S02]  /*0e00*/  LDG.E.CONSTANT R19, desc[UR8][R18.64] ;  /* 0x0000000812137981 */ /* 0x000ea4000c1e9900 */
[----:B--2---:R-:W-:-:S04]  /*0e10*/  FADD.FTZ R17, -R6, R19 ;  /* 0x0000001306117221 */ /* 0x004fc80000010100 */
[----:B------:R-:W-:Y:S01]  /*0e20*/  FMUL.FTZ R23, R17, R4 ;  /* 0x0000000411177220 */ /* 0x000fe20000410000 */
[----:B-1----:R-:W-:-:S04]  /*0e30*/  IMAD.WIDE R16, R21, 0x4, R14 ;  /* 0x0000000415107825 */ /* 0x002fc800078e020e */
[----:B------:R-:W-:-:S05]  /*0e40*/  FFMA.FTZ R23, R8, R23, R5 ;  /* 0x0000001708177223 */ /* 0x000fca0000010005 */
[----:B------:R3:W-:Y:S01]  /*0e50*/  STG.E desc[UR8][R16.64], R23 ;  /* 0x0000001710007986 */ /* 0x0007e2000c101908 */
[----:B------:R-:W-:Y:S05]  /*0e60*/  BRA `(.L_x_567) ;  /* 0x0000000000b07947 */ /* 0x000fea0003800000 */
.L_x_566:
[----:B------:R-:W2:Y:S01]  /*0e70*/  @P0 LDC.64 R28, c[0x0][0x210] ;  /* 0x00008400ff1c0b82 */ /* 0x000ea20000000a00 */
[----:B------:R-:W-:-:S07]  /*0e80*/  ISETP.GE.AND P1, PT, R3, UR7, PT ;  /* 0x0000000703007c0c */ /* 0x000fce000bf26270 */
[----:B------:R-:W3:Y:S01]  /*0e90*/  @P0 LDC.64 R16, c[0x0][0x240] ;  /* 0x00009000ff100b82 */ /* 0x000ee20000000a00 */
[----:B--2---:R-:W-:-:S06]  /*0ea0*/  @P0 IMAD.WIDE R28, R22, 0x4, R28 ;  /* 0x00000004161c0825 */ /* 0x004fcc00078e021c */
[----:B------:R-:W2:Y:S01]  /*0eb0*/  @P0 LDG.E.CONSTANT R29, desc[UR8][R28.64] ;  /* 0x000000081c1d0981 */ /* 0x000ea2000c1e9900 */
[----:B------:R-:W-:Y:S01]  /*0ec0*/  ISETP.GE.OR P3, PT, R20, UR6, P1 ;  /* 0x0000000614007c0c */ /* 0x000fe20008f66670 */
[----:B---3--:R-:W-:Y:S01]  /*0ed0*/  @P0 IMAD.WIDE R16, R22, 0x4, R16 ;  /* 0x0000000416100825 */ /* 0x008fe200078e0210 */
[----:B------:R-:W-:Y:S02]  /*0ee0*/  ISETP.GE.OR P4, PT, R11, UR6, P1 ;  /* 0x000000060b007c0c */ /* 0x000fe40008f86670 */
[----:B------:R-:W-:-:S09]  /*0ef0*/  ISETP.GE.OR P1, PT, R9, UR6, P1 ;  /* 0x0000000609007c0c */ /* 0x000fd20008f26670 */
[----:B------:R-:W3:Y:S02]  /*0f00*/  @!P3 LDC.64 R18, c[0x0][0x210] ;  /* 0x00008400ff12bb82 */ /* 0x000ee40000000a00 */
[----:B---3--:R-:W-:-:S06]  /*0f10*/  @!P3 IMAD.WIDE R18, R26, 0x4, R18 ;  /* 0x000000041a12b825 */ /* 0x008fcc00078e0212 */
[----:B------:R-:W3:Y:S01]  /*0f20*/  @!P3 LDG.E.CONSTANT R19, desc[UR8][R18.64] ;  /* 0x000000081213b981 */ /* 0x000ee2000c1e9900 */
[----:B--2--5:R-:W-:Y:S02]  /*0f30*/  @P0 FADD.FTZ R23, -R6, R29 ;  /* 0x0000001d06170221 */ /* 0x024fe40000010100 */
[----:B------:R-:W2:Y:S02]  /*0f40*/  @!P1 LDC.64 R28, c[0x0][0x210] ;  /* 0x00008400ff1c9b82 */ /* 0x000ea40000000a00 */
[----:B------:R-:W-:-:S04]  /*0f50*/  @P0 FMUL.FTZ R23, R23, R4 ;  /* 0x0000000417170220 */ /* 0x000fc80000410000 */
[----:B------:R-:W-:-:S05]  /*0f60*/  @P0 FFMA.FTZ R23, R8, R23, R5 ;  /* 0x0000001708170223 */ /* 0x000fca0000010005 */
[----:B------:R-:W-:-:S05]  /*0f70*/  @P0 FMNMX.NAN R25, RZ, R23, !PT ;  /* 0x00000017ff190209 */ /* 0x000fca0007820000 */
[----:B------:R4:W-:Y:S02]  /*0f80*/  @P0 STG.E desc[UR8][R16.64], R25 ;  /* 0x0000001910000986 */ /* 0x0009e4000c101908 */
[----:B----4-:R-:W4:Y:S01]  /*0f90*/  @!P4 LDC.64 R16, c[0x0][0x210] ;  /* 0x00008400ff10cb82 */ /* 0x010f220000000a00 */
[----:B--2---:R-:W-:-:S06]  /*0fa0*/  @!P1 IMAD.WIDE R28, R21, 0x4, R28 ;  /* 0x00000004151c9825 */ /* 0x004fcc00078e021c */
[----:B------:R-:W2:Y:S01]  /*0fb0*/  @!P1 LDG.E.CONSTANT R29, desc[UR8][R28.64] ;  /* 0x000000081c1d9981 */ /* 0x000ea2000c1e9900 */
[----:B----4-:R-:W-:-:S05]  /*0fc0*/  @!P4 IMAD.WIDE R16, R24, 0x4, R16 ;  /* 0x000000041810c825 */ /* 0x010fca00078e0210 */
[----:B------:R4:W2:Y:S02]  /*0fd0*/  @!P4 LDG.E.CONSTANT R23, desc[UR8][R16.64] ;  /* 0x000000081017c981 */ /* 0x0008a4000c1e9900 */
[----:B----4-:R-:W4:Y:S01]  /*0fe0*/  @!P3 LDC.64 R16, c[0x0][0x240] ;  /* 0x00009000ff10bb82 */ /* 0x010f220000000a00 */
[----:B---3--:R-:W-:-:S04]  /*0ff0*/  @!P3 FADD.FTZ R27, -R6, R19 ;  /* 0x00000013061bb221 */ /* 0x008fc80000010100 */
[----:B------:R-:W-:-:S04]  /*1000*/  @!P3 FMUL.FTZ R27, R27, R4 ;  /* 0x000000041b1bb220 */ /* 0x000fc80000410000 */
[----:B------:R-:W-:-:S05]  /*1010*/  @!P3 FFMA.FTZ R27, R8, R27, R5 ;  /* 0x0000001b081bb223 */ /* 0x000fca0000010005 */
[----:B------:R-:W-:Y:S01]  /*1020*/  @!P3 FMNMX.NAN R27, RZ, R27, !PT ;  /* 0x0000001bff1bb209 */ /* 0x000fe20007820000 */
[----:B----4-:R-:W-:Y:S02]  /*1030*/  @!P3 IMAD.WIDE R18, R26, 0x4, R16 ;  /* 0x000000041a12b825 */ /* 0x010fe400078e0210 */
[----:B------:R-:W3:Y:S03]  /*1040*/  @!P4 LDC.64 R16, c[0x0][0x240] ;  /* 0x00009000ff10cb82 */ /* 0x000ee60000000a00 */
[----:B------:R4:W-:Y:S05]  /*1050*/  @!P3 STG.E desc[UR8][R18.64], R27 ;  /* 0x0000001b1200b986 */ /* 0x0009ea000c101908 */
[----:B----4-:R-:W4:Y:S01]  /*1060*/  @!P1 LDC.64 R18, c[0x0][0x240] ;  /* 0x00009000ff129b82 */ /* 0x010f220000000a00 */
[----:B---3--:R-:W-:-:S04]  /*1070*/  @!P4 IMAD.WIDE R16, R24, 0x4, R16 ;  /* 0x000000041810c825 */ /* 0x008fc800078e0210 */
[----:B----4-:R-:W-:-:S04]  /*1080*/  @!P1 IMAD.WIDE R18, R21, 0x4, R18 ;  /* 0x0000000415129825 */ /* 0x010fc800078e0212 */
[----:B--2---:R-:W-:-:S04]  /*1090*/  @!P1 FADD.FTZ R29, -R6, R29 ;  /* 0x0000001d061d9221 */ /* 0x004fc80000010100 */
[----:B------:R-:W-:-:S04]  /*10a0*/  @!P1 FMUL.FTZ R28, R29, R4 ;  /* 0x000000041d1c9220 */ /* 0x000fc80000410000 */
[----:B------:R-:W-:Y:S01]  /*10b0*/  @!P1 FFMA.FTZ R25, R8, R28, R5 ;  /* 0x0000001c08199223 */ /* 0x000fe20000010005 */
[----:B------:R-:W-:-:S04]  /*10c0*/  @!P4 FADD.FTZ R23, -R6, R23 ;  /* 0x000000170617c221 */ /* 0x000fc80000010100 */
[----:B------:R-:W-:-:S04]  /*10d0*/  @!P4 FMUL.FTZ R23, R23, R4 ;  /* 0x000000041717c220 */ /* 0x000fc80000410000 */
[----:B------:R-:W-:Y:S01]  /*10e0*/  @!P4 FFMA.FTZ R23, R8, R23, R5 ;  /* 0x000000170817c223 */ /* 0x000fe20000010005 */
[----:B------:R-:W-:-:S04]  /*10f0*/  @!P1 FMNMX.NAN R25, RZ, R25, !PT ;  /* 0x00000019ff199209 */ /* 0x000fc80007820000 */
[----:B------:R-:W-:-:S05]  /*1100*/  @!P4 FMNMX.NAN R23, RZ, R23, !PT ;  /* 0x00000017ff17c209 */ /* 0x000fca0007820000 */
[----:B------:R2:W-:Y:S04]  /*1110*/  @!P4 STG.E desc[UR8][R16.64], R23 ;  /* 0x000000171000c986 */ /* 0x0005e8000c101908 */
[----:B------:R2:W-:Y:S02]  /*1120*/  @!P1 STG.E desc[UR8][R18.64], R25 ;  /* 0x0000001912009986 */ /* 0x0005e4000c101908 */
.L_x_567:
[----:B------:R-:W-:Y:S05]  /*1130*/  BSYNC B0 ;  /* 0x0000000000007941 */ /* 0x000fea0003800000 */
.L_x_565:
[----:B------:R-:W-:Y:S01]  /*1140*/  UIADD3 UR4, UR4, 0x1, URZ ;  /* 0x0000000104047890 */ /* 0x000fe2000fffe03f */
[C---:B------:R-:W-:Y:S02]  /*1150*/  LEA R22, R7.reuse, R22, 0x2 ;  /* 0x0000001607167211 */ /* 0x040fe400078e10ff */
[C---:B------:R-:W-:Y:S02]  /*1160*/  LEA R21, R7.reuse, R21, 0x2 ;  /* 0x0000001507157211 */ /* 0x040fe400078e10ff */
[C---:B------:R-:W-:Y:S02]  /*1170*/  LEA R24, R7.reuse, R24, 0x2 ;  /* 0x0000001807187211 */ /* 0x040fe400078e10ff */
[----:B------:R-:W-:Y:S02]  /*1180*/  ISETP.LE.AND P0, PT, R2, UR4, PT ;  /* 0x0000000402007c0c */ /* 0x000fe4000bf03270 */
[----:B------:R-:W-:Y:S02]  /*1190*/  LEA R26, R7, R26, 0x2 ;  /* 0x0000001a071a7211 */ /* 0x000fe400078e10ff */
[----:B------:R-:W-:-:S02]  /*11a0*/  IADD3 R10, R0, R10, RZ ;  /* 0x0000000a000a7210 */ /* 0x000fc40007ffe0ff */
[C---:B------:R-:W-:Y:S02]  /*11b0*/  IADD3 R9, R0.reuse, R9, RZ ;  /* 0x0000000900097210 */ /* 0x040fe40007ffe0ff */
[C---:B------:R-:W-:Y:S02]  /*11c0*/  IADD3 R11, R0.reuse, R11, RZ ;  /* 0x0000000b000b7210 */ /* 0x040fe40007ffe0ff */
[----:B------:R-:W-:-:S03]  /*11d0*/  IADD3 R20, R0, R20, RZ ;  /* 0x0000001400147210 */ /* 0x000fc60007ffe0ff */
[----:B------:R-:W-:Y:S05]  /*11e0*/  @!P0 BRA `(.L_x_568) ;  /* 0xfffffff800708947 */ /* 0x000fea000383ffff */
[----:B------:R-:W-:Y:S05]  /*11f0*/  EXIT ;  /* 0x000000000000794d */ /* 0x000fea0003800000 */
.L_x_569:
        /* <DEDUP_REMOVED lines=16> */
.L_x_1062:


//--------------------- .text._Z21welford_kernel_c_lastIN3c104HalfEffLi4EEvPKT_PT1_S6_PVT0_Piii --------------------------
	.section	.text._Z21welford_kernel_c_lastIN3c104HalfEffLi4EEvPKT_PT1_S6_PVT0_Piii,"ax",@progbits
	.align	128
        .global         _Z21welford_kernel_c_lastIN3c104HalfEffLi4EEvPKT_PT1_S6_PVT0_Piii
        .type           _Z21welford_kernel_c_lastIN3c104HalfEffLi4EEvPKT_PT1_S6_PVT0_Piii,@function
        .size           _Z21welford_kernel_c_lastIN3c104HalfEffLi4EEvPKT_PT1_S6_PVT0_Piii,(.L_x_1063 - _Z21welford_kernel_c_lastIN3c104HalfEffLi4EEvPKT_PT1_S6_PVT0_Piii)
        .other          _Z21welford_kernel_c_lastIN3c104HalfEffLi4EEvPKT_PT1_S6_PVT0_Piii,@"STO_CUDA_ENTRY STV_DEFAULT"
_Z21welford_kernel_c_lastIN3c104HalfEffLi4EEvPKT_PT1_S6_PVT0_Piii:
.text._Z21welford_kernel_c_lastIN3c104HalfEffLi4EEvPKT_PT1_S6_PVT0_Piii:
[----:B------:R-:W-:Y:S01]  /*0000*/  LDC R1, c[0x0][0x28] ;  /* 0x00000a00ff017b82 */ /* 0x000fe20000000800 */
[----:B------:R-:W-:-:S07]  /*0010*/  ULDC UR7, c[0x0][0x4] ;  /* 0x0000010000077ab9 */ /* 0x000fce0000000800 */
[----:B------:R-:W0:Y:S01]  /*0020*/  LDC R0, c[0x0][0x10] ;  /* 0x00000400ff007b82 */ /* 0x000e220000000800 */
[----:B------:R-:W1:Y:S01]  /*0030*/  S2R R19, SR_TID.X ;  /* 0x0000000000137919 */ /* 0x000e620000002100 */
[----:B------:R-:W-:Y:S01]  /*0040*/  ULDC.64 UR8, c[0x0][0x208] ;  /* 0x0000820000087ab9 */ /* 0x000fe20000000a00 */
[----:B------:R-:W-:Y:S01]  /*0050*/  IMAD.MOV.U32 R23, RZ, RZ, RZ ;  /* 0x000000ffff177224 */ /* 0x000fe200078e00ff */
[----:B------:R-:W-:Y:S01]  /*0060*/  MOV R20, RZ ;  /* 0x000000ff00147202 */ /* 0x000fe20000000f00 */
[----:B------:R-:W2:Y:S01]  /*0070*/  S2R R14, SR_TID.Y ;  /* 0x00000000000e7919 */ /* 0x000ea20000002200 */
[----:B------:R-:W-:Y:S01]  /*0080*/  CS2R R12, SRZ ;  /* 0x00000000000c7805 */ /* 0x000fe2000001ff00 */
[----:B------:R-:W-:Y:S01]  /*0090*/  IMAD.MOV.U32 R18, RZ, RZ, RZ ;  /* 0x000000ffff127224 */ /* 0x000fe200078e00ff */
[----:B------:R-:W3:Y:S08]  /*00a0*/  LDC R5, c[0x0][0x238] ;  /* 0x00008e00ff057b82 */ /* 0x000ef00000000800 */
[----:B------:R-:W1:Y:S01]  /*00b0*/  S2UR UR4, SR_CTAID.X ;  /* 0x00000000000479c3 */ /* 0x000e620000002500 */
[----:B0-----:R-:W-:-:S05]  /*00c0*/  IMAD R22, R0, UR7, RZ ;  /* 0x0000000700167c24 */ /* 0x001fca000f8e02ff */
[----:B------:R-:W-:Y:S02]  /*00d0*/  SHF.L.U32 R4, R22, 0x2, RZ ;  /* 0x0000000216047819 */ /* 0x000fe400000006ff */
[----:B---3--:R-:W-:Y:S02]  /*00e0*/  IADD3 R5, R5, -0x1, RZ ;  /* 0xffffffff05057810 */ /* 0x008fe40007ffe0ff */
[-C--:B------:R-:W-:Y:S02]  /*00f0*/  IABS R7, R4.reuse ;  /* 0x0000000400077213 */ /* 0x080fe40000000000 */
[----:B------:R-:W-:Y:S02]  /*0100*/  IABS R10, R5 ;  /* 0x00000005000a7213 */ /* 0x000fe40000000000 */
[----:B------:R-:W0:Y:S01]  /*0110*/  I2F.RP R6, R7 ;  /* 0x0000000700067306 */ /* 0x000e220000209400 */
[-C--:B------:R-:W-:Y:S02]  /*0120*/  IABS R11, R4.reuse ;  /* 0x00000004000b7213 */ /* 0x080fe40000000000 */
[----:B------:R-:W-:-:S04]  /*0130*/  LOP3.LUT R5, R5, R4, RZ, 0x3c, !PT ;  /* 0x0000000405057212 */ /* 0x000fc800078e3cff */
[----:B------:R-:W-:Y:S01]  /*0140*/  ISETP.GE.AND P2, PT, R5, RZ, PT ;  /* 0x000000ff0500720c */ /* 0x000fe20003f46270 */
[----:B0-----:R-:W0:Y:S02]  /*0150*/  MUFU.RCP R6, R6 ;  /* 0x0000000600067308 */ /* 0x001e240000001000 */
[----:B0-----:R-:W-:-:S06]  /*0160*/  IADD3 R2, R6, 0xffffffe, RZ ;  /* 0x0ffffffe06027810 */ /* 0x001fcc0007ffe0ff */
[----:B------:R0:W3:Y:S02]  /*0170*/  F2I.FTZ.U32.TRUNC.NTZ R3, R2 ;  /* 0x0000000200037305 */ /* 0x0000e4000021f000 */
[----:B0-----:R-:W-:Y:S02]  /*0180*/  IMAD.MOV.U32 R2, RZ, RZ, RZ ;  /* 0x000000ffff027224 */ /* 0x001fe400078e00ff */
[----:B---3--:R-:W-:-:S04]  /*0190*/  IMAD.MOV R8, RZ, RZ, -R3 ;  /* 0x000000ffff087224 */ /* 0x008fc800078e0a03 */
[----:B------:R-:W-:Y:S01]  /*01a0*/  IMAD R9, R8, R7, RZ ;  /* 0x0000000708097224 */ /* 0x000fe200078e02ff */
[----:B------:R-:W-:-:S03]  /*01b0*/  MOV R8, R10 ;  /* 0x0000000a00087202 */ /* 0x000fc60000000f00 */
[----:B------:R-:W-:Y:S01]  /*01c0*/  IMAD.HI.U32 R3, R3, R9, R2 ;  /* 0x0000000903037227 */ /* 0x000fe200078e0002 */
[----:B------:R-:W-:Y:S02]  /*01d0*/  IADD3 R2, RZ, -R11, RZ ;  /* 0x8000000bff027210 */ /* 0x000fe40007ffe0ff */
[----:B------:R-:W-:-:S03]  /*01e0*/  CS2R R10, SRZ ;  /* 0x00000000000a7805 */ /* 0x000fc6000001ff00 */
[----:B------:R-:W-:-:S04]  /*01f0*/  IMAD.HI.U32 R3, R3, R8, RZ ;  /* 0x0000000803037227 */ /* 0x000fc800078e00ff */
[----:B------:R-:W-:Y:S01]  /*0200*/  IMAD R2, R3, R2, R8 ;  /* 0x0000000203027224 */ /* 0x000fe200078e0208 */
[----:B------:R-:W-:-:S04]  /*0210*/  HFMA2.MMA R8, -RZ, RZ, 0, 0 ;  /* 0x00000000ff087435 */ /* 0x000fc800000001ff */
[----:B------:R-:W-:-:S13]  /*0220*/  ISETP.GT.U32.AND P1, PT, R7, R2, PT ;  /* 0x000000020700720c */ /* 0x000fda0003f24070 */
[-C--:B------:R-:W-:Y:S01]  /*0230*/  @!P1 IADD3 R2, R2, -R7.reuse, RZ ;  /* 0x8000000702029210 */ /* 0x080fe20007ffe0ff */
[----:B------:R-:W-:Y:S01]  /*0240*/  @!P1 VIADD R3, R3, 0x1 ;  /* 0x0000000103039836 */ /* 0x000fe20000000000 */
[----:B------:R-:W-:Y:S02]  /*0250*/  ISETP.NE.AND P1, PT, R4, RZ, PT ;  /* 0x000000ff0400720c */ /* 0x000fe40003f25270 */
[----:B------:R-:W-:Y:S02]  /*0260*/  ISETP.GE.U32.AND P0, PT, R2, R7, PT ;  /* 0x000000070200720c */ /* 0x000fe40003f06070 */
[----:B------:R-:W-:Y:S01]  /*0270*/  CS2R R6, SRZ ;  /* 0x0000000000067805 */ /* 0x000fe2000001ff00 */
[----:B------:R-:W1:Y:S10]  /*0280*/  LDC R2, c[0x0][RZ] ;  /* 0x00000000ff027b82 */ /* 0x000e740000000800 */
[----:B------:R-:W-:-:S04]  /*0290*/  @P0 IADD3 R3, R3, 0x1, RZ ;  /* 0x0000000103030810 */ /* 0x000fc80007ffe0ff */
[----:B------:R-:W-:Y:S02]  /*02a0*/  @!P2 IADD3 R3, -R3, RZ, RZ ;  /* 0x000000ff0303a210 */ /* 0x000fe40007ffe1ff */
[----:B------:R-:W-:Y:S02]  /*02b0*/  @!P1 LOP3.LUT R3, RZ, R4, RZ, 0x33, !PT ;  /* 0x00000004ff039212 */ /* 0x000fe400078e33ff */
[----:B------:R-:W-:Y:S02]  /*02c0*/  CS2R R4, SRZ ;  /* 0x0000000000047805 */ /* 0x000fe4000001ff00 */
[----:B------:R-:W-:Y:S01]  /*02d0*/  ISETP.GE.AND P0, PT, R3, RZ, PT ;  /* 0x000000ff0300720c */ /* 0x000fe20003f06270 */
[----:B-1----:R-:W-:-:S12]  /*02e0*/  IMAD R19, R2, UR4, R19 ;  /* 0x0000000402137c24 */ /* 0x002fd8000f8e0213 */
[----:B--2---:R-:W-:Y:S05]  /*02f0*/  @!P0 BRA `(.L_x_570) ;  /* 0x00000004007c8947 */ /* 0x004fea0003800000 */
[----:B------:R-:W0:Y:S01]  /*0300*/  S2R R21, SR_CTAID.Y ;  /* 0x0000000000157919 */ /* 0x000e220000002600 */
[----:B------:R-:W-:Y:S01]  /*0310*/  ULDC UR5, c[0x0][0x23c] ;  /* 0x00008f0000057ab9 */ /* 0x000fe20000000800 */
[----:B------:R-:W-:Y:S02]  /*0320*/  CS2R R4, SRZ ;  /* 0x0000000000047805 */ /* 0x000fe4000001ff00 */
[----:B------:R-:W-:Y:S02]  /*0330*/  MOV R23, RZ ;  /* 0x000000ff00177202 */ /* 0x000fe40000000f00 */
[----:B------:R-:W-:Y:S02]  /*0340*/  CS2R R6, SRZ ;  /* 0x0000000000067805 */ /* 0x000fe4000001ff00 */
[----:B------:R-:W-:Y:S02]  /*0350*/  MOV R8, RZ ;  /* 0x000000ff00087202 */ /* 0x000fe40000000f00 */
[----:B------:R-:W-:Y:S01]  /*0360*/  CS2R R10, SRZ ;  /* 0x00000000000a7805 */ /* 0x000fe2000001ff00 */
[----:B------:R-:W-:Y:S01]  /*0370*/  IMAD.MOV.U32 R20, RZ, RZ, RZ ;  /* 0x000000ffff147224 */ /* 0x000fe200078e00ff */
[----:B------:R-:W-:Y:S01]  /*0380*/  ISETP.GE.AND P0, PT, R19, UR5, PT ;  /* 0x0000000513007c0c */ /* 0x000fe2000bf06270 */
[----:B------:R-:W-:Y:S01]  /*0390*/  IMAD R22, R22, UR5, RZ ;  /* 0x0000000516167c24 */ /* 0x000fe2000f8e02ff */
[----:B------:R-:W-:Y:S01]  /*03a0*/  UMOV UR4, URZ ;  /* 0x0000003f00047c82 */ /* 0x000fe20008000000 */
[----:B------:R-:W-:Y:S01]  /*03b0*/  ULDC UR6, c[0x0][0x23c] ;  /* 0x00008f0000067ab9 */ /* 0x000fe20000000800 */
[----:B0-----:R-:W-:-:S04]  /*03c0*/  IMAD R21, R21, UR7, R14 ;  /* 0x0000000715157c24 */ /* 0x001fc8000f8e020e */
[----:B------:R-:W-:Y:S01]  /*03d0*/  IMAD R9, R21, UR5, R19 ;  /* 0x0000000515097c24 */ /* 0x000fe2000f8e0213 */
[----:B------:R-:W-:-:S06]  /*03e0*/  ULDC UR5, c[0x0][0x238] ;  /* 0x00008e0000057ab9 */ /* 0x000fcc0000000800 */
.L_x_571:
[----:B------:R-:W-:-:S13]  /*03f0*/  ISETP.GE.OR P3, PT, R21, UR5, P0 ;  /* 0x0000000515007c0c */ /* 0x000fda0008766670 */
[----:B------:R-:W0:Y:S02]  /*0400*/  @!P3 LDC.64 R14, c[0x0][0x210] ;  /* 0x00008400ff0ebb82 */ /* 0x000e240000000a00 */
[----:B0-----:R-:W-:-:S06]  /*0410*/  @!P3 IMAD.WIDE R14, R9, 0x2, R14 ;  /* 0x00000002090eb825 */ /* 0x001fcc00078e020e */
[----:B------:R-:W2:Y:S01]  /*0420*/  @!P3 LDG.E.U16.CONSTANT R14, desc[UR8][R14.64] ;  /* 0x000000080e0eb981 */ /* 0x000ea2000c1e9500 */
[----:B------:R-:W-:Y:S01]  /*0430*/  IMAD R24, R0, UR7, RZ ;  /* 0x0000000700187c24 */ /* 0x000fe2000f8e02ff */
[----:B------:R-:W-:Y:S01]  /*0440*/  HFMA2.MMA R27, -RZ, RZ, 0, 0 ;  /* 0x00000000ff1b7435 */ /* 0x000fe200000001ff */
[----:B------:R-:W-:Y:S02]  /*0450*/  @!P3 IADD3 R18, R18, 0x1, RZ ;  /* 0x000000011212b810 */ /* 0x000fe40007ffe0ff */
[C---:B------:R-:W-:Y:S01]  /*0460*/  IMAD R9, R24.reuse, UR6, R9 ;  /* 0x0000000618097c24 */ /* 0x040fe2000f8e0209 */
[----:B------:R-:W-:Y:S02]  /*0470*/  IADD3 R21, R24, R21, RZ ;  /* 0x0000001518157210 */ /* 0x000fe40007ffe0ff */
[----:B------:R-:W-:Y:S02]  /*0480*/  @!P3 I2FP.F32.S32 R26, R18 ;  /* 0x00000012001ab245 */ /* 0x000fe40000201400 */
[----:B------:R-:W-:-:S02]  /*0490*/  ISETP.GE.OR P1, PT, R21, UR5, P0 ;  /* 0x0000000515007c0c */ /* 0x000fc40008726670 */
[----:B------:R-:W-:Y:S01]  /*04a0*/  IADD3 R25, R24, R21, RZ ;  /* 0x0000001518197210 */ /* 0x000fe20007ffe0ff */
[----:B------:R-:W0:Y:S03]  /*04b0*/  @!P3 MUFU.RCP R27, R26 ;  /* 0x0000001a001bb308 */ /* 0x000e260000001000 */
[----:B------:R-:W-:Y:S01]  /*04c0*/  ISETP.GE.OR P2, PT, R25, UR5, P0 ;  /* 0x0000000519007c0c */ /* 0x000fe20008746670 */
[----:B------:R-:W-:-:S06]  /*04d0*/  IMAD.MOV.U32 R25, RZ, RZ, RZ ;  /* 0x000000ffff197224 */ /* 0x000fcc00078e00ff */
[----:B------:R-:W1:Y:S02]  /*04e0*/  @!P1 LDC.64 R16, c[0x0][0x210] ;  /* 0x00008400ff109b82 */ /* 0x000e640000000a00 */
[----:B-1----:R-:W-:-:S06]  /*04f0*/  @!P1 IMAD.WIDE R16, R9, 0x2, R16 ;  /* 0x0000000209109825 */ /* 0x002fcc00078e0210 */
[----:B------:R1:W3:Y:S01]  /*0500*/  @!P1 LDG.E.U16.CONSTANT R16, desc[UR8][R16.64] ;  /* 0x0000000810109981 */ /* 0x0002e2000c1e9500 */
[----:B--2---:R-:W-:Y:S02]  /*0510*/  @!P3 HADD2.F32 R25, -RZ, R14.H0_H0 ;  /* 0x2000000eff19b230 */ /* 0x004fe40000004100 */
[----:B------:R-:W2:Y:S03]  /*0520*/  @!P2 LDC.64 R14, c[0x0][0x210] ;  /* 0x00008400ff0eab82 */ /* 0x000ea60000000a00 */
[----:B------:R-:W-:-:S04]  /*0530*/  FADD.FTZ R29, R25, -R8 ;  /* 0x80000008191d7221 */ /* 0x000fc80000010000 */
[----:B0-----:R-:W-:Y:S01]  /*0540*/  FFMA.FTZ R8, R29, R27, R8 ;  /* 0x0000001b1d087223 */ /* 0x001fe20000010008 */
[----:B------:R-:W-:-:S04]  /*0550*/  @!P2 IMAD R27, R24, UR6, R9 ;  /* 0x00000006181bac24 */ /* 0x000fc8000f8e0209 */
[----:B--2---:R-:W-:-:S06]  /*0560*/  @!P2 IMAD.WIDE R14, R27, 0x2, R14 ;  /* 0x000000021b0ea825 */ /* 0x004fcc00078e020e */
[----:B------:R-:W2:Y:S01]  /*0570*/  @!P2 LDG.E.U16.CONSTANT R14, desc[UR8][R14.64] ;  /* 0x000000080e0ea981 */ /* 0x000ea2000c1e9500 */
[----:B------:R-:W-:Y:S01]  /*0580*/  FADD.FTZ R28, -R8, R25 ;  /* 0x00000019081c7221 */ /* 0x000fe20000010100 */
[----:B------:R-:W-:Y:S01]  /*0590*/  IMAD.MOV.U32 R26, RZ, RZ, RZ ;  /* 0x000000ffff1a7224 */ /* 0x000fe200078e00ff */
[----:B------:R-:W-:Y:S02]  /*05a0*/  @!P3 MOV R26, 0x3f800000 ;  /* 0x3f800000001ab802 */ /* 0x000fe40000000f00 */
[----:B------:R-:W-:Y:S01]  /*05b0*/  FMUL.FTZ R28, R29, R28 ;  /* 0x0000001c1d1c7220 */ /* 0x000fe20000410000 */
[----:B------:R-:W-:-:S03]  /*05c0*/  @!P1 IADD3 R13, R13, 0x1, RZ ;  /* 0x000000010d0d9810 */ /* 0x000fc60007ffe0ff */
[----:B------:R-:W-:Y:S01]  /*05d0*/  FFMA.FTZ R11, R28, R26, R11 ;  /* 0x0000001a1c0b7223 */ /* 0x000fe2000001000b */
[----:B------:R-:W-:Y:S01]  /*05e0*/  HFMA2.MMA R28, -RZ, RZ, 0, 0 ;  /* 0x00000000ff1c7435 */ /* 0x000fe200000001ff */
[----:B-1----:R-:W-:Y:S01]  /*05f0*/  IMAD.IADD R17, R24, 0x1, R21 ;  /* 0x0000000118117824 */ /* 0x002fe200078e0215 */
[----:B------:R-:W-:-:S03]  /*0600*/  @!P1 I2FP.F32.S32 R25, R13 ;  /* 0x0000000d00199245 */ /* 0x000fc60000201400 */
[----:B------:R-:W-:-:S05]  /*0610*/  IMAD R17, R0, UR7, R17 ;  /* 0x0000000700117c24 */ /* 0x000fca000f8e0211 */
[----:B------:R-:W0:Y:S01]  /*0620*/  @!P1 MUFU.RCP R28, R25 ;  /* 0x00000019001c9308 */ /* 0x000e220000001000 */
[----:B------:R-:W-:Y:S01]  /*0630*/  ISETP.GE.OR P3, PT, R17, UR5, P0 ;  /* 0x0000000511007c0c */ /* 0x000fe20008766670 */
[----:B------:R-:W-:Y:S01]  /*0640*/  @!P2 VIADD R12, R12, 0x1 ;  /* 0x000000010c0ca836 */ /* 0x000fe20000000000 */
[----:B------:R-:W-:Y:S01]  /*0650*/  CS2R R26, SRZ ;  /* 0x00000000001a7805 */ /* 0x000fe2000001ff00 */
[----:B---3--:R-:W-:-:S03]  /*0660*/  @!P1 HADD2.F32 R26, -RZ, R16.H0_H0 ;  /* 0x20000010ff1a9230 */ /* 0x008fc60000004100 */
[----:B------:R-:W-:Y:S02]  /*0670*/  @!P2 I2FP.F32.S32 R29, R12 ;  /* 0x0000000c001da245 */ /* 0x000fe40000201400 */
[----:B------:R-:W-:Y:S01]  /*0680*/  MOV R17, RZ ;  /* 0x000000ff00117202 */ /* 0x000fe20000000f00 */
[--C-:B------:R-:W-:Y:S01]  /*0690*/  FADD.FTZ R16, R26, -R7.reuse ;  /* 0x800000071a107221 */ /* 0x100fe20000010000 */
[----:B------:R-:W1:Y:S03]  /*06a0*/  @!P2 MUFU.RCP R27, R29 ;  /* 0x0000001d001ba308 */ /* 0x000e660000001000 */
[----:B0-----:R-:W-:-:S04]  /*06b0*/  FFMA.FTZ R7, R16, R28, R7 ;  /* 0x0000001c10077223 */ /* 0x001fc80000010007 */
[----:B------:R-:W-:-:S04]  /*06c0*/  FADD.FTZ R25, -R7, R26 ;  /* 0x0000001a07197221 */ /* 0x000fc80000010100 */
[----:B------:R-:W-:Y:S01]  /*06d0*/  FMUL.FTZ R16, R16, R25 ;  /* 0x0000001910107220 */ /* 0x000fe20000410000 */
[----:B--2---:R-:W-:Y:S02]  /*06e0*/  @!P2 HADD2.F32 R17, -RZ, R14.H0_H0 ;  /* 0x2000000eff11a230 */ /* 0x004fe40000004100 */
[----:B------:R-:W0:Y:S03]  /*06f0*/  @!P3 LDC.64 R14, c[0x0][0x210] ;  /* 0x00008400ff0ebb82 */ /* 0x000e260000000a00 */
[----:B------:R-:W-:-:S04]  /*0700*/  FADD.FTZ R25, R17, -R6 ;  /* 0x8000000611197221 */ /* 0x000fc80000010000 */
[----:B-1----:R-:W-:Y:S01]  /*0710*/  FFMA.FTZ R6, R25, R27, R6 ;  /* 0x0000001b19067223 */ /* 0x002fe20000010006 */
[----:B------:R-:W-:-:S04]  /*0720*/  @!P3 IMAD R27, R24, UR6, R9 ;  /* 0x00000006181bbc24 */ /* 0x000fc8000f8e0209 */
[----:B------:R-:W-:-:S04]  /*0730*/  @!P3 IMAD R27, R24, UR6, R27 ;  /* 0x00000006181bbc24 */ /* 0x000fc8000f8e021b */
[----:B0-----:R-:W-:-:S06]  /*0740*/  @!P3 IMAD.WIDE R14, R27, 0x2, R14 ;  /* 0x000000021b0eb825 */ /* 0x001fcc00078e020e */
[----:B------:R-:W2:Y:S01]  /*0750*/  @!P3 LDG.E.U16.CONSTANT R14, desc[UR8][R14.64] ;  /* 0x000000080e0eb981 */ /* 0x000ea2000c1e9500 */
[----:B------:R-:W-:Y:S02]  /*0760*/  @!P3 IADD3 R4, R4, 0x1, RZ ;  /* 0x000000010404b810 */ /* 0x000fe40007ffe0ff */
[----:B------:R-:W-:Y:S02]  /*0770*/  CS2R R26, SRZ ;  /* 0x00000000001a7805 */ /* 0x000fe4000001ff00 */
[----:B------:R-:W-:-:S04]  /*0780*/  @!P3 I2FP.F32.S32 R29, R4 ;  /* 0x00000004001db245 */ /* 0x000fc80000201400 */
[----:B------:R-:W0:Y:S01]  /*0790*/  @!P3 MUFU.RCP R27, R29 ;  /* 0x0000001d001bb308 */ /* 0x000e220000001000 */
[----:B------:R-:W-:Y:S02]  /*07a0*/  IMAD R21, R24, 0x3, R21 ;  /* 0x0000000318157824 */ /* 0x000fe400078e0215 */
[----:B------:R-:W-:Y:S02]  /*07b0*/  IMAD R9, R22, 0x3, R9 ;  /* 0x0000000316097824 */ /* 0x000fe400078e0209 */
[----:B--2---:R-:W-:-:S05]  /*07c0*/  @!P3 HADD2.F32 R26, -RZ, R14.H0_H0 ;  /* 0x2000000eff1ab230 */ /* 0x004fca0000004100 */
[----:B------:R-:W-:-:S04]  /*07d0*/  FADD.FTZ R28, R26, -R23 ;  /* 0x800000171a1c7221 */ /* 0x000fc80000010000 */
[----:B0-----:R-:W-:Y:S01]  /*07e0*/  FFMA.FTZ R23, R28, R27, R23 ;  /* 0x0000001b1c177223 */ /* 0x001fe20000010017 */
[----:B------:R-:W-:Y:S01]  /*07f0*/  HFMA2.MMA R27, -RZ, RZ, 0, 0 ;  /* 0x00000000ff1b7435 */ /* 0x000fe200000001ff */
[----:B------:R-:W-:-:S05]  /*0800*/  FADD.FTZ R14, -R6, R17 ;  /* 0x00000011060e7221 */ /* 0x000fca0000010100 */
[----:B------:R-:W-:Y:S01]  /*0810*/  @!P1 IMAD.MOV.U32 R27, RZ, RZ, 0x3f800000 ;  /* 0x3f800000ff1b9424 */ /* 0x000fe200078e00ff */
[----:B------:R-:W-:Y:S01]  /*0820*/  ISETP.LE.AND P1, PT, R3, UR4, PT ;  /* 0x0000000403007c0c */ /* 0x000fe2000bf23270 */
[----:B------:R-:W-:Y:S01]  /*0830*/  HFMA2.MMA R17, -RZ, RZ, 0, 0 ;  /* 0x00000000ff117435 */ /* 0x000fe200000001ff */
[----:B------:R-:W-:Y:S01]  /*0840*/  FADD.FTZ R15, -R23, R26 ;  /* 0x0000001a170f7221 */ /* 0x000fe20000010100 */
[----:B------:R-:W-:Y:S01]  /*0850*/  FFMA.FTZ R5, R16, R27, R5 ;  /* 0x0000001b10057223 */ /* 0x000fe20000010005 */
[----:B------:R-:W-:Y:S02]  /*0860*/  FMUL.FTZ R25, R25, R14 ;  /* 0x0000000e19197220 */ /* 0x000fe40000410000 */
[----:B------:R-:W-:Y:S01]  /*0870*/  FMUL.FTZ R27, R28, R15 ;  /* 0x0000000f1c1b7220 */ /* 0x000fe20000410000 */
[----:B------:R-:W-:Y:S01]  /*0880*/  MOV R15, RZ ;  /* 0x000000ff000f7202 */ /* 0x000fe20000000f00 */
[----:B------:R-:W-:Y:S01]  /*0890*/  @!P2 IMAD.MOV.U32 R15, RZ, RZ, 0x3f800000 ;  /* 0x3f800000ff0fa424 */ /* 0x000fe200078e00ff */
[----:B------:R-:W-:Y:S01]  /*08a0*/  @!P3 MOV R17, 0x3f800000 ;  /* 0x3f8000000011b802 */ /* 0x000fe20000000f00 */
[----:B------:R-:W-:-:S02]  /*08b0*/  UIADD3 UR4, UR4, 0x1, URZ ;  /* 0x0000000104047890 */ /* 0x000fc4000fffe03f */
[----:B------:R-:W-:Y:S02]  /*08c0*/  FFMA.FTZ R20, R25, R15, R20 ;  /* 0x0000000f19147223 */ /* 0x000fe40000010014 */
[----:B------:R-:W-:Y:S01]  /*08d0*/  FFMA.FTZ R10, R27, R17, R10 ;  /* 0x000000111b0a7223 */ /* 0x000fe2000001000a */
[----:B------:R-:W-:Y:S07]  /*08e0*/  @!P1 BRA `(.L_x_571) ;  /* 0xfffffff800c09947 */ /* 0x000fee000383ffff */
.L_x_570:
[-C--:B------:R-:W-:Y:S01]  /*08f0*/  IADD3 R17, R18, R13.reuse, RZ ;  /* 0x0000000d12117210 */ /* 0x080fe20007ffe0ff */
[----:B------:R-:W-:Y:S01]  /*0900*/  FADD.FTZ R22, -R7, R8 ;  /* 0x0000000807167221 */ /* 0x000fe20000010100 */
[----:B------:R-:W-:Y:S01]  /*0910*/  I2FP.F32.S32 R15, R18 ;  /* 0x00000012000f7245 */ /* 0x000fe20000201400 */
[----:B------:R-:W0:Y:S01]  /*0920*/  S2UR UR6, SR_CgaCtaId ;  /* 0x00000000000679c3 */ /* 0x000e220000008800 */
[C---:B------:R-:W-:Y:S01]  /*0930*/  VIMNMX R3, R17.reuse, 0x1, !PT ;  /* 0x0000000111037848 */ /* 0x040fe20007fe0100 */
[----:B------:R-:W-:Y:S01]  /*0940*/  IMAD.IADD R9, R17, 0x1, R12 ;  /* 0x0000000111097824 */ /* 0x000fe200078e020c */
[----:B------:R-:W-:Y:S01]  /*0950*/  I2FP.F32.S32 R18, R13 ;  /* 0x0000000d00127245 */ /* 0x000fe20000201400 */
[----:B------:R-:W-:Y:S01]  /*0960*/  FMUL.FTZ R25, R22, R22 ;  /* 0x0000001616197220 */ /* 0x000fe20000410000 */
[----:B------:R-:W-:Y:S01]  /*0970*/  I2FP.F32.S32 R14, R3 ;  /* 0x00000003000e7245 */ /* 0x000fe20000201400 */
[----:B------:R-:W-:Y:S01]  /*0980*/  FMUL.FTZ R3, R15, R8 ;  /* 0x000000080f037220 */ /* 0x000fe20000410000 */
[----:B------:R-:W-:Y:S01]  /*0990*/  VIMNMX R16, R9, 0x1, !PT ;  /* 0x0000000109107848 */ /* 0x000fe20007fe0100 */
[----:B------:R-:W1:Y:S01]  /*09a0*/  S2R R8, SR_TID.X ;  /* 0x0000000000087919 */ /* 0x000e620000002100 */
[----:B------:R-:W-:Y:S01]  /*09b0*/  UMOV UR4, 0x400 ;  /* 0x0000040000047882 */ /* 0x000fe20000000000 */
[C---:B------:R-:W-:Y:S01]  /*09c0*/  FFMA.FTZ R7, R18.reuse, R7, R3 ;  /* 0x0000000712077223 */ /* 0x040fe20000010003 */
[----:B------:R-:W2:Y:S01]  /*09d0*/  MUFU.RCP R14, R14 ;  /* 0x0000000e000e7308 */ /* 0x000ea20000001000 */
[----:B------:R-:W-:Y:S01]  /*09e0*/  I2FP.F32.S32 R13, R16 ;  /* 0x00000010000d7245 */ /* 0x000fe20000201400 */
[----:B------:R-:W1:Y:S01]  /*09f0*/  S2R R3, SR_TID.Y ;  /* 0x0000000000037919 */ /* 0x000e620000002200 */
[----:B------:R-:W-:Y:S01]  /*0a00*/  I2FP.F32.S32 R16, R17 ;  /* 0x0000001100107245 */ /* 0x000fe20000201400 */
[----:B------:R-:W-:Y:S01]  /*0a10*/  FMUL.FTZ R18, R18, R25 ;  /* 0x0000001912127220 */ /* 0x000fe20000410000 */
[----:B------:R-:W-:Y:S01]  /*0a20*/  I2FP.F32.S32 R17, R12 ;  /* 0x0000000c00117245 */ /* 0x000fe20000201400 */
[----:B------:R-:W-:-:S02]  /*0a30*/  UIADD3 UR5, UR4, 0x800, URZ ;  /* 0x0000080004057890 */ /* 0x000fc4000fffe03f */
[----:B------:R-:W3:Y:S01]  /*0a40*/  MUFU.RCP R13, R13 ;  /* 0x0000000d000d7308 */ /* 0x000ee20000001000 */
[----:B------:R-:W-:Y:S01]  /*0a50*/  FMUL.FTZ R18, R15, R18 ;  /* 0x000000120f127220 */ /* 0x000fe20000410000 */
[----:B0-----:R-:W-:Y:S02]  /*0a60*/  ULEA UR10, UR6, UR4, 0x18 ;  /* 0x00000004060a7291 */ /* 0x001fe4000f8ec03f */
[----:B------:R-:W-:Y:S01]  /*0a70*/  UIADD3 UR4, UR4, 0x1000, URZ ;  /* 0x0000100004047890 */ /* 0x000fe2000fffe03f */
[C---:B--2---:R-:W-:Y:S01]  /*0a80*/  FMUL.FTZ R21, R14.reuse, R7 ;  /* 0x000000070e157220 */ /* 0x044fe20000410000 */
[----:B------:R-:W-:Y:S01]  /*0a90*/  IADD3 R7, R9, R4, RZ ;  /* 0x0000000409077210 */ /* 0x000fe20007ffe0ff */
[----:B------:R-:W-:Y:S01]  /*0aa0*/  FFMA.FTZ R18, R14, R18, R5 ;  /* 0x000000120e127223 */ /* 0x000fe20000010005 */
[----:B------:R-:W-:Y:S01]  /*0ab0*/  I2FP.F32.S32 R9, R9 ;  /* 0x0000000900097245 */ /* 0x000fe20000201400 */
[C---:B------:R-:W-:Y:S01]  /*0ac0*/  FMUL.FTZ R12, R21.reuse, R16 ;  /* 0x00000010150c7220 */ /* 0x040fe20000410000 */
[----:B------:R-:W-:Y:S01]  /*0ad0*/  FADD.FTZ R21, R21, -R6 ;  /* 0x8000000615157221 */ /* 0x000fe20000010000 */
[----:B------:R-:W-:Y:S01]  /*0ae0*/  VIMNMX R22, R7, 0x1, !PT ;  /* 0x0000000107167848 */ /* 0x000fe20007fe0100 */
[----:B------:R-:W-:Y:S01]  /*0af0*/  FADD.FTZ R18, R18, R11 ;  /* 0x0000000b12127221 */ /* 0x000fe20000010000 */
[----:B------:R-:W-:Y:S01]  /*0b00*/  FFMA.FTZ R6, R17, R6, R12 ;  /* 0x0000000611067223 */ /* 0x000fe2000001000c */
[----:B------:R-:W-:Y:S01]  /*0b10*/  FMUL.FTZ R12, R21, R21 ;  /* 0x00000015150c7220 */ /* 0x000fe20000410000 */
[----:B------:R-:W-:Y:S01]  /*0b20*/  I2FP.F32.S32 R22, R22 ;  /* 0x0000001600167245 */ /* 0x000fe20000201400 */
[----:B------:R-:W-:Y:S01]  /*0b30*/  ULEA UR5, UR6, UR5, 0x18 ;  /* 0x0000000506057291 */ /* 0x000fe2000f8ec03f */
[----:B---3--:R-:W-:Y:S01]  /*0b40*/  FMUL.FTZ R6, R13, R6 ;  /* 0x000000060d067220 */ /* 0x008fe20000410000 */
[----:B------:R-:W-:Y:S01]  /*0b50*/  FMUL.FTZ R17, R17, R12 ;  /* 0x0000000c11117220 */ /* 0x000fe20000410000 */
[----:B------:R-:W0:Y:S01]  /*0b60*/  MUFU.RCP R5, R22 ;  /* 0x0000001600057308 */ /* 0x000e220000001000 */
[----:B------:R-:W-:Y:S01]  /*0b70*/  I2FP.F32.S32 R4, R4 ;  /* 0x0000000400047245 */ /* 0x000fe20000201400 */
[----:B------:R-:W-:Y:S01]  /*0b80*/  FADD.FTZ R12, R6, -R23 ;  /* 0x80000017060c7221 */ /* 0x000fe20000010000 */
[----:B------:R-:W-:Y:S01]  /*0b90*/  FMUL.FTZ R17, R16, R17 ;  /* 0x0000001110117220 */ /* 0x000fe20000410000 */
[----:B------:R-:W-:Y:S01]  /*0ba0*/  FMUL.FTZ R11, R6, R9 ;  /* 0x00000009060b7220 */ /* 0x000fe20000410000 */
[----:B------:R-:W-:Y:S01]  /*0bb0*/  ULEA UR4, UR6, UR4, 0x18 ;  /* 0x0000000406047291 */ /* 0x000fe2000f8ec03f */
[----:B------:R-:W-:Y:S01]  /*0bc0*/  FMUL.FTZ R15, R12, R12 ;  /* 0x0000000c0c0f7220 */ /* 0x000fe20000410000 */
[----:B------:R-:W-:-:S03]  /*0bd0*/  FFMA.FTZ R17, R13, R17, R20 ;  /* 0x000000110d117223 */ /* 0x000fc60000010014 */
[----:B------:R-:W-:Y:S01]  /*0be0*/  FMUL.FTZ R6, R4, R15 ;  /* 0x0000000f04067220 */ /* 0x000fe20000410000 */
[----:B------:R-:W-:Y:S01]  /*0bf0*/  FADD.FTZ R17, R18, R17 ;  /* 0x0000001112117221 */ /* 0x000fe20000010000 */
[----:B------:R-:W-:Y:S01]  /*0c00*/  FFMA.FTZ R4, R4, R23, R11 ;  /* 0x0000001704047223 */ /* 0x000fe2000001000b */
[----:B-1----:R-:W-:Y:S02]  /*0c10*/  IMAD R18, R3, R2, R8 ;  /* 0x0000000203127224 */ /* 0x002fe400078e0208 */
[----:B------:R-:W-:Y:S01]  /*0c20*/  FMUL.FTZ R6, R9, R6 ;  /* 0x0000000609067220 */ /* 0x000fe20000410000 */
[----:B0-----:R-:W-:-:S03]  /*0c30*/  FMUL.FTZ R4, R5, R4 ;  /* 0x0000000405047220 */ /* 0x001fc60000410000 */
[----:B------:R-:W-:Y:S01]  /*0c40*/  FFMA.FTZ R6, R5, R6, R10 ;  /* 0x0000000605067223 */ /* 0x000fe2000001000a */
[----:B------:R-:W-:-:S03]  /*0c50*/  LEA R9, R18, UR10, 0x2 ;  /* 0x0000000a12097c11 */ /* 0x000fc6000f8e10ff */
[----:B------:R-:W-:Y:S01]  /*0c60*/  FADD.FTZ R5, R17, R6 ;  /* 0x0000000611057221 */ /* 0x000fe20000010000 */
[C---:B------:R-:W-:Y:S01]  /*0c70*/  LEA R6, R18.reuse, UR5, 0x2 ;  /* 0x0000000512067c11 */ /* 0x040fe2000f8e10ff */
[----:B------:R0:W-:Y:S01]  /*0c80*/  STS [R9], R4 ;  /* 0x0000000409007388 */ /* 0x0001e20000000800 */
[----:B------:R-:W-:Y:S01]  /*0c90*/  LEA R18, R18, UR4, 0x2 ;  /* 0x0000000412127c11 */ /* 0x000fe2000f8e10ff */
[----:B------:R-:W-:Y:S02]  /*0ca0*/  USHF.R.U32.HI UR4, URZ, 0x1, UR7 ;  /* 0x000000013f047899 */ /* 0x000fe40008011607 */
[----:B------:R0:W-:Y:S04]  /*0cb0*/  STS [R6], R5 ;  /* 0x0000000506007388 */ /* 0x0001e80000000800 */
[----:B------:R0:W-:Y:S01]  /*0cc0*/  STS [R18], R7 ;  /* 0x0000000712007388 */ /* 0x0001e20000000800 */
[----:B------:R-:W-:Y:S01]  /*0cd0*/  ISETP.NE.AND P0, PT, RZ, UR4, PT ;  /* 0x00000004ff007c0c */ /* 0x000fe2000bf05270 */
[----:B------:R-:W-:-:S04]  /*0ce0*/  IMAD R11, R2, UR4, RZ ;  /* 0x00000004020b7c24 */ /* 0x000fc8000f8e02ff */
[C---:B------:R-:W-:Y:S01]  /*0cf0*/  IMAD R23, R11.reuse, 0x4, R9 ;  /* 0x000000040b177824 */ /* 0x040fe200078e0209 */
[C---:B------:R-:W-:Y:S02]  /*0d00*/  LEA R22, R11.reuse, R18, 0x2 ;  /* 0x000000120b167211 */ /* 0x040fe400078e10ff */
[----:B------:R-:W-:-:S05]  /*0d10*/  LEA R24, R11, R6, 0x2 ;  /* 0x000000060b187211 */ /* 0x000fca00078e10ff */
[----:B0-----:R-:W-:Y:S05]  /*0d20*/  @!P0 BRA `(.L_x_572) ;  /* 0x0000004400588947 */ /* 0x001fea0003800000 */
        /* <DEDUP_REMOVED lines=8> */
[----:B------:R-:W0:Y:S04]  /*0db0*/  LDS R10, [R22] ;  /* 0x00000000160a7984 */ /* 0x000e280000000800 */
[----:B------:R-:W1:Y:S04]  /*0dc0*/  LDS R13, [R23] ;  /* 0x00000000170d7984 */ /* 0x000e680000000800 */
[----:B------:R-:W2:Y:S01]  /*0dd0*/  LDS R17, [R24] ;  /* 0x0000000018117984 */ /* 0x000ea20000000800 */
[----:B0-----:R-:W-:Y:S01]  /*0de0*/  IMAD.IADD R11, R7, 0x1, R10 ;  /* 0x00000001070b7824 */ /* 0x001fe200078e020a */
[----:B------:R-:W-:-:S02]  /*0df0*/  I2FP.F32.S32 R10, R10 ;  /* 0x0000000a000a7245 */ /* 0x000fc40000201400 */
[----:B------:R-:W-:Y:S01]  /*0e00*/  I2FP.F32.S32 R7, R7 ;  /* 0x0000000700077245 */ /* 0x000fe20000201400 */
[----:B-1----:R-:W-:Y:S01]  /*0e10*/  FADD.FTZ R14, R4, -R13 ;  /* 0x8000000d040e7221 */ /* 0x002fe20000010000 */
[----:B------:R-:W-:Y:S01]  /*0e20*/  VIMNMX R12, R11, 0x1, !PT ;  /* 0x000000010b0c7848 */ /* 0x000fe20007fe0100 */
[----:B------:R-:W-:Y:S02]  /*0e30*/  FMUL.FTZ R13, R13, R10 ;  /* 0x0000000a0d0d7220 */ /* 0x000fe40000410000 */
[----:B------:R-:W-:Y:S01]  /*0e40*/  FMUL.FTZ R15, R14, R14 ;  /* 0x0000000e0e0f7220 */ /* 0x000fe20000410000 */
[----:B------:R-:W-:Y:S01]  /*0e50*/  I2FP.F32.S32 R12, R12 ;  /* 0x0000000c000c7245 */ /* 0x000fe20000201400 */
[----:B------:R-:W-:Y:S02]  /*0e60*/  FFMA.FTZ R13, R4, R7, R13 ;  /* 0x00000007040d7223 */ /* 0x000fe4000001000d */
[----:B------:R-:W-:-:S03]  /*0e70*/  FMUL.FTZ R14, R10, R15 ;  /* 0x0000000f0a0e7220 */ /* 0x000fc60000410000 */
[----:B------:R-:W2:Y:S01]  /*0e80*/  MUFU.RCP R12, R12 ;  /* 0x0000000c000c7308 */ /* 0x000ea20000001000 */
[----:B------:R-:W-:Y:S01]  /*0e90*/  FMUL.FTZ R15, R7, R14 ;  /* 0x0000000e070f7220 */ /* 0x000fe20000410000 */
[----:B------:R-:W-:-:S03]  /*0ea0*/  MOV R7, R11 ;  /* 0x0000000b00077202 */ /* 0x000fc60000000f00 */
[C---:B--2---:R-:W-:Y:S01]  /*0eb0*/  FFMA.FTZ R10, R12.reuse, R15, R17 ;  /* 0x0000000f0c0a7223 */ /* 0x044fe20000010011 */
[----:B------:R-:W-:-:S03]  /*0ec0*/  FMUL.FTZ R4, R12, R13 ;  /* 0x0000000d0c047220 */ /* 0x000fc60000410000 */
[----:B------:R-:W-:Y:S02]  /*0ed0*/  FADD.FTZ R5, R5, R10 ;  /* 0x0000000a05057221 */ /* 0x000fe40000010000 */
[----:B------:R0:W-:Y:S04]  /*0ee0*/  STS [R9], R4 ;  /* 0x0000000409007388 */ /* 0x0001e80000000800 */
[----:B------:R0:W-:Y:S04]  /*0ef0*/  STS [R6], R5 ;  /* 0x0000000506007388 */ /* 0x0001e80000000800 */
[----:B------:R0:W-:Y:S02]  /*0f00*/  STS [R18], R11 ;  /* 0x0000000b12007388 */ /* 0x0001e40000000800 */
.L_x_574:
[----:B------:R-:W-:Y:S05]  /*0f10*/  BSYNC B0 ;  /* 0x0000000000007941 */ /* 0x000fea0003800000 */
.L_x_573:
        /* <DEDUP_REMOVED lines=9> */
[----:B0-----:R-:W-:-:S04]  /*0fb0*/  IMAD R11, R2, UR5, RZ ;  /* 0x00000005020b7c24 */ /* 0x001fc8000f8e02ff */
[C---:B------:R-:W-:Y:S01]  /*0fc0*/  IMAD R10, R11.reuse, 0x4, R18 ;  /* 0x000000040b0a7824 */ /* 0x040fe200078e0212 */
[C---:B------:R-:W-:Y:S02]  /*0fd0*/  LEA R12, R11.reuse, R9, 0x2 ;  /* 0x000000090b0c7211 */ /* 0x040fe400078e10ff */
[----:B------:R-:W-:-:S03]  /*0fe0*/  LEA R13, R11, R6, 0x2 ;  /* 0x000000060b0d7211 */ /* 0x000fc600078e10ff */
        /* <DEDUP_REMOVED lines=8> */
[----:B------:R-:W-:Y:S01]  /*1070*/  FMUL.FTZ R15, R15, R20 ;  /* 0x000000140f0f7220 */ /* 0x000fe20000410000 */
[----:B------:R-:W-:Y:S01]  /*1080*/  MOV R7, R11 ;  /* 0x0000000b00077202 */ /* 0x000fe20000000f00 */
[----:B------:R-:W-:Y:S01]  /*1090*/  FMUL.FTZ R17, R16, R16 ;  /* 0x0000001010117220 */ /* 0x000fe20000410000 */
[----:B------:R-:W-:Y:S01]  /*10a0*/  I2FP.F32.S32 R14, R14 ;  /* 0x0000000e000e7245 */ /* 0x000fe20000201400 */
[----:B------:R-:W-:Y:S02]  /*10b0*/  FFMA.FTZ R15, R4, R10, R15 ;  /* 0x0000000a040f7223 */ /* 0x000fe4000001000f */
[----:B------:R-:W-:-:S03]  /*10c0*/  FMUL.FTZ R17, R20, R17 ;  /* 0x0000001114117220 */ /* 0x000fc60000410000 */
[----:B------:R-:W2:Y:S01]  /*10d0*/  MUFU.RCP R14, R14 ;  /* 0x0000000e000e7308 */ /* 0x000ea20000001000 */
[----:B------:R-:W-:-:S04]  /*10e0*/  FMUL.FTZ R17, R10, R17 ;  /* 0x000000110a117220 */ /* 0x000fc80000410000 */
[C---:B--2---:R-:W-:Y:S01]  /*10f0*/  FFMA.FTZ R10, R14.reuse, R17, R13 ;  /* 0x000000110e0a7223 */ /* 0x044fe2000001000d */
[----:B------:R-:W-:-:S03]  /*1100*/  FMUL.FTZ R4, R14, R15 ;  /* 0x0000000f0e047220 */ /* 0x000fc60000410000 */
[----:B------:R-:W-:Y:S02]  /*1110*/  FADD.FTZ R5, R5, R10 ;  /* 0x0000000a05057221 */ /* 0x000fe40000010000 */
[----:B------:R1:W-:Y:S04]  /*1120*/  STS [R9], R4 ;  /* 0x0000000409007388 */ /* 0x0003e80000000800 */
[----:B------:R1:W-:Y:S04]  /*1130*/  STS [R6], R5 ;  /* 0x0000000506007388 */ /* 0x0003e80000000800 */
[----:B------:R1:W-:Y:S02]  /*1140*/  STS [R18], R11 ;  /* 0x0000000b12007388 */ /* 0x0003e40000000800 */
.L_x_576:
[----:B------:R-:W-:Y:S05]  /*1150*/  BSYNC B0 ;  /* 0x0000000000007941 */ /* 0x000fea0003800000 */
.L_x_575:
        /* <DEDUP_REMOVED lines=9> */
[----:B01----:R-:W-:-:S04]  /*11f0*/  IMAD R11, R2, UR4, RZ ;  /* 0x00000004020b7c24 */ /* 0x003fc8000f8e02ff */
        /* <DEDUP_REMOVED lines=25> */
.L_x_578:
[----:B------:R-:W-:Y:S05]  /*1390*/  BSYNC B0 ;  /* 0x0000000000007941 */ /* 0x000fea0003800000 */
.L_x_577:
        /* <DEDUP_REMOVED lines=9> */
[----:B012---:R-:W-:-:S04]  /*1430*/  IMAD R11, R2, UR5, RZ ;  /* 0x00000005020b7c24 */ /* 0x007fc8000f8e02ff */
        /* <DEDUP_REMOVED lines=25> */
.L_x_580:
[----:B------:R-:W-:Y:S05]  /*15d0*/  BSYNC B0 ;  /* 0x0000000000007941 */ /* 0x000fea0003800000 */
.L_x_579:
        /* <DEDUP_REMOVED lines=9> */
[----:B0123--:R-:W-:-:S04]  /*1670*/  IMAD R11, R2, UR4, RZ ;  /* 0x00000004020b7c24 */ /* 0x00ffc8000f8e02ff */
        /* <DEDUP_REMOVED lines=25> */
.L_x_582:
[----:B------:R-:W-:Y:S05]  /*1810*/  BSYNC B0 ;  /* 0x0000000000007941 */ /* 0x000fea0003800000 */
.L_x_581:
        /* <DEDUP_REMOVED lines=9> */
[----:B01234-:R-:W-:-:S04]  /*18b0*/  IMAD R11, R2, UR5, RZ ;  /* 0x00000005020b7c24 */ /* 0x01ffc8000f8e02ff */
        /* <DEDUP_REMOVED lines=25> */
.L_x_584:
[----:B------:R-:W-:Y:S05]  /*1a50*/  BSYNC B0 ;  /* 0x0000000000007941 */ /* 0x000fea0003800000 */
.L_x_583:
        /* <DEDUP_REMOVED lines=35> */
.L_x_586:
[----:B------:R-:W-:Y:S05]  /*1c90*/  BSYNC B0 ;  /* 0x0000000000007941 */ /* 0x000fea0003800000 */
.L_x_585:
        /* <DEDUP_REMOVED lines=35> */
.L_x_588:
[----:B------:R-:W-:Y:S05]  /*1ed0*/  BSYNC B0 ;  /* 0x0000000000007941 */ /* 0x000fea0003800000 */
.L_x_587:
        /* <DEDUP_REMOVED lines=35> */
.L_x_590:
[----:B------:R-:W-:Y:S05]  /*2110*/  BSYNC B0 ;  /* 0x0000000000007941 */ /* 0x000fea0003800000 */
.L_x_589:
        /* <DEDUP_REMOVED lines=12> */
[----:B------:R-:W-:Y:S02]  /*21e0*/  LEA R13, R11, R6, 0x2 ;  /* 0x000000060b0d7211 */ /* 0x000fe400078e10ff */
[----:B------:R-:W0:Y:S04]  /*21f0*/  LDS R15, [R12] ;  /* 0x000000000c0f7984 */ /* 0x000e280000000800 */
[----:B------:R-:W1:Y:S04]  /*2200*/  LDS R10, [R10] ;  /* 0x000000000a0a7984 */ /* 0x000e680000000800 */
[----:B------:R-:W2:Y:S01]  /*2210*/  LDS R13, [R13] ;  /* 0x000000000d0d7984 */ /* 0x000ea20000000800 */
[----:B0-----:R-:W-:Y:S01]  /*2220*/  FADD.FTZ R16, R4, -R15 ;  /* 0x8000000f04107221 */ /* 0x001fe20000010000 */
[----:B-1----:R-:W-:-:S03]  /*2230*/  IADD3 R11, R7, R10, RZ ;  /* 0x0000000a070b7210 */ /* 0x002fc60007ffe0ff */
[----:B------:R-:W-:Y:S01]  /*2240*/  FMUL.FTZ R17, R16, R16 ;  /* 0x0000001010117220 */ /* 0x000fe20000410000 */
[----:B------:R-:W-:Y:S02]  /*2250*/  I2FP.F32.S32 R20, R10 ;  /* 0x0000000a00147245 */ /* 0x000fe40000201400 */
[----:B------:R-:W-:Y:S02]  /*2260*/  VIMNMX R14, R11, 0x1, !PT ;  /* 0x000000010b0e7848 */ /* 0x000fe40007fe0100 */
[----:B------:R-:W-:Y:S01]  /*2270*/  I2FP.F32.S32 R10, R7 ;  /* 0x00000007000a7245 */ /* 0x000fe20000201400 */
[----:B------:R-:W-:Y:S01]  /*2280*/  FMUL.FTZ R17, R20, R17 ;  /* 0x0000001114117220 */ /* 0x000fe20000410000 */
[----:B------:R-:W-:Y:S01]  /*2290*/  I2FP.F32.S32 R14, R14 ;  /* 0x0000000e000e7245 */ /* 0x000fe20000201400 */
[----:B------:R-:W-:Y:S01]  /*22a0*/  FMUL.FTZ R15, R15, R20 ;  /* 0x000000140f0f7220 */ /* 0x000fe20000410000 */
[----:B------:R-:W-:Y:S01]  /*22b0*/  MOV R7, R11 ;  /* 0x0000000b00077202 */ /* 0x000fe20000000f00 */
[----:B------:R-:W-:-:S02]  /*22c0*/  FMUL.FTZ R17, R10, R17 ;  /* 0x000000110a117220 */ /* 0x000fc40000410000 */
[----:B------:R-:W-:Y:S01]  /*22d0*/  FFMA.FTZ R15, R4, R10, R15 ;  /* 0x0000000a040f7223 */ /* 0x000fe2000001000f */
[----:B------:R-:W2:Y:S02]  /*22e0*/  MUFU.RCP R14, R14 ;  /* 0x0000000e000e7308 */ /* 0x000ea40000001000 */
[C---:B--2---:R-:W-:Y:S01]  /*22f0*/  FFMA.FTZ R10, R14.reuse, R17, R13 ;  /* 0x000000110e0a7223 */ /* 0x044fe2000001000d */
[----:B------:R-:W-:-:S03]  /*2300*/  FMUL.FTZ R4, R14, R15 ;  /* 0x0000000f0e047220 */ /* 0x000fc60000410000 */
[----:B------:R-:W-:Y:S02]  /*2310*/  FADD.FTZ R5, R5, R10 ;  /* 0x0000000a05057221 */ /* 0x000fe40000010000 */
[----:B------:R0:W-:Y:S04]  /*2320*/  STS [R9], R4 ;  /* 0x0000000409007388 */ /* 0x0001e80000000800 */
[----:B------:R0:W-:Y:S04]  /*2330*/  STS [R6], R5 ;  /* 0x0000000506007388 */ /* 0x0001e80000000800 */
[----:B------:R0:W-:Y:S02]  /*2340*/  STS [R18], R11 ;  /* 0x0000000b12007388 */ /* 0x0001e40000000800 */
.L_x_592:
[----:B------:R-:W-:Y:S05]  /*2350*/  BSYNC B0 ;  /* 0x0000000000007941 */ /* 0x000fea0003800000 */
.L_x_591:
        /* <DEDUP_REMOVED lines=9> */
[----:B01234-:R-:W-:-:S05]  /*23f0*/  IMAD R11, R2, UR4, RZ ;  /* 0x00000004020b7c24 */ /* 0x01ffca000f8e02ff */
[C---:B------:R-:W-:Y:S02]  /*2400*/  LEA R10, R11.reuse, R18, 0x2 ;  /* 0x000000120b0a7211 */ /* 0x040fe400078e10ff */
[C---:B------:R-:W-:Y:S02]  /*2410*/  LEA R12, R11.reuse, R9, 0x2 ;  /* 0x000000090b0c7211 */ /* 0x040fe400078e10ff */
[----:B------:R-:W-:Y:S02]  /*2420*/  LEA R13, R11, R6, 0x2 ;  /* 0x000000060b0d7211 */ /* 0x000fe400078e10ff */
        /* <DEDUP_REMOVED lines=22> */
.L_x_594:
[----:B------:R-:W-:Y:S05]  /*2590*/  BSYNC B0 ;  /* 0x0000000000007941 */ /* 0x000fea0003800000 */
.L_x_593:
        /* <DEDUP_REMOVED lines=35> */
.L_x_596:
[----:B------:R-:W-:Y:S05]  /*27d0*/  BSYNC B0 ;  /* 0x0000000000007941 */ /* 0x000fea0003800000 */
.L_x_595:
        /* <DEDUP_REMOVED lines=35> */
.L_x_598:
[----:B------:R-:W-:Y:S05]  /*2a10*/  BSYNC B0 ;  /* 0x0000000000007941 */ /* 0x000fea0003800000 */
.L_x_597:
        /* <DEDUP_REMOVED lines=35> */
.L_x_600:
[----:B------:R-:W-:Y:S05]  /*2c50*/  BSYNC B0 ;  /* 0x0000000000007941 */ /* 0x000fea0003800000 */
.L_x_599:
        /* <DEDUP_REMOVED lines=35> */
.L_x_602:
[----:B------:R-:W-:Y:S05]  /*2e90*/  BSYNC B0 ;  /* 0x0000000000007941 */ /* 0x000fea0003800000 */
.L_x_601:
        /* <DEDUP_REMOVED lines=35> */
.L_x_604:
[----:B------:R-:W-:Y:S05]  /*30d0*/  BSYNC B0 ;  /* 0x0000000000007941 */ /* 0x000fea0003800000 */
.L_x_603:
        /* <DEDUP_REMOVED lines=35> */
.L_x_606:
[----:B------:R-:W-:Y:S05]  /*3310*/  BSYNC B0 ;  /* 0x0000000000007941 */ /* 0x000fea0003800000 */
.L_x_605:
        /* <DEDUP_REMOVED lines=35> */
.L_x_608:
[----:B------:R-:W-:Y:S05]  /*3550*/  BSYNC B0 ;  /* 0x0000000000007941 */ /* 0x000fea0003800000 */
.L_x_607:
        /* <DEDUP_REMOVED lines=35> */
.L_x_610:
[----:B------:R-:W-:Y:S05]  /*3790*/  BSYNC B0 ;  /* 0x0000000000007941 */ /* 0x000fea0003800000 */
.L_x_609:
        /* <DEDUP_REMOVED lines=35> */
.L_x_612:
[----:B------:R-:W-:Y:S05]  /*39d0*/  BSYNC B0 ;  /* 0x0000000000007941 */ /* 0x000fea0003800000 */
.L_x_611:
        /* <DEDUP_REMOVED lines=35> */
.L_x_614:
[----:B------:R-:W-:Y:S05]  /*3c10*/  BSYNC B0 ;  /* 0x0000000000007941 */ /* 0x000fea0003800000 */
.L_x_613:
        /* <DEDUP_REMOVED lines=35> */
.L_x_616:
[----:B------:R-:W-:Y:S05]  /*3e50*/  BSYNC B0 ;  /* 0x0000000000007941 */ /* 0x000fea0003800000 */
.L_x_615:
        /* <DEDUP_REMOVED lines=35> */
.L_x_618:
[----:B------:R-:W-:Y:S05]  /*4090*/  BSYNC B0 ;  /* 0x0000000000007941 */ /* 0x000fea0003800000 */
.L_x_617:
        /* <DEDUP_REMOVED lines=35> */
.L_x_620:
[----:B------:R-:W-:Y:S05]  /*42d0*/  BSYNC B0 ;  /* 0x0000000000007941 */ /* 0x000fea0003800000 */
.L_x_619:
        /* <DEDUP_REMOVED lines=35> */
.L_x_622:
[----:B------:R-:W-:Y:S05]  /*4510*/  BSYNC B0 ;  /* 0x0000000000007941 */ /* 0x000fea0003800000 */
.L_x_621:
        /* <DEDUP_REMOVED lines=35> */
.L_x_624:
[----:B------:R-:W-:Y:S05]  /*4750*/  BSYNC B0 ;  /* 0x0000000000007941 */ /* 0x000fea0003800000 */
.L_x_623:
        /* <DEDUP_REMOVED lines=35> */
.L_x_626:
[----:B------:R-:W-:Y:S05]  /*4990*/  BSYNC B0 ;  /* 0x0000000000007941 */ /* 0x000fea0003800000 */
.L_x_625:
        /* <DEDUP_REMOVED lines=35> */
.L_x_628:
[----:B------:R-:W-:Y:S05]  /*4bd0*/  BSYNC B0 ;  /* 0x0000000000007941 */ /* 0x000fea0003800000 */
.L_x_627:
        /* <DEDUP_REMOVED lines=35> */
.L_x_630:
[----:B------:R-:W-:Y:S05]  /*4e10*/  BSYNC B0 ;  /* 0x0000000000007941 */ /* 0x000fea0003800000 */
.L_x_629:
[----:B------:R-:W-:Y:S05]  /*4e20*/  @!P1 BRA `(.L_x_572) ;  /* 0x0000000400189947 */ /* 0x000fea0003800000 */
[----:B------:R-:W-:Y:S01]  /*4e30*/  IADD3 R10, R3, UR5, RZ ;  /* 0x00000005030a7c10 */ /* 0x000fe2000fffe0ff */
[----:B------:R-:W-:Y:S03]  /*4e40*/  BAR.SYNC.DEFER_BLOCKING 0x0 ;  /* 0x0000000000007b1d */ /* 0x000fe60000010000 */
[----:B------:R-:W-:-:S03]  /*4e50*/  ISETP.GE.U32.AND P0, PT, R10, UR7, PT ;  /* 0x000000070a007c0c */ /* 0x000fc6000bf06070 */
        /* <DEDUP_REMOVED lines=29> */
.L_x_632:
[----:B------:R-:W-:Y:S05]  /*5030*/  BSYNC B0 ;  /* 0x0000000000007941 */ /* 0x000fea0003800000 */
.L_x_631:
        /* <DEDUP_REMOVED lines=10> */
[----:B01234-:R-:W-:-:S04]  /*50e0*/  LOP3.LUT R11, R2, UR4, RZ, 0xc0, !PT ;  /* 0x00000004020b7c12 */ /* 0x01ffc8000f8ec0ff */
        /* <DEDUP_REMOVED lines=25> */
.L_x_633:
[----:B------:R-:W-:Y:S05]  /*5280*/  BSYNC B0 ;  /* 0x0000000000007941 */ /* 0x000fea0003800000 */
.L_x_572:
[----:B01234-:R-:W0:Y:S01]  /*5290*/  LDC.64 R10, c[0x0][0x218] ;  /* 0x00008600ff0a7b82 */ /* 0x01fe220000000a00 */
[----:B------:R-:W-:-:S07]  /*52a0*/  ISETP.GT.U32.AND P0, PT, R0, 0x1, PT ;  /* 0x000000010000780c */ /* 0x000fce0003f04070 */
[----:B------:R-:W1:Y:S01]  /*52b0*/  LDC.64 R12, c[0x0][0x220] ;  /* 0x00008800ff0c7b82 */ /* 0x000e620000000a00 */
[----:B0-----:R-:W-:-:S04]  /*52c0*/  IMAD.WIDE R10, R19, 0x4, R10 ;  /* 0x00000004130a7825 */ /* 0x001fc800078e020a */
[----:B-1----:R-:W-:Y:S01]  /*52d0*/  IMAD.WIDE R12, R19, 0x4, R12 ;  /* 0x00000004130c7825 */ /* 0x002fe200078e020c */
[----:B------:R-:W-:Y:S06]  /*52e0*/  @P0 BRA `(.L_x_634) ;  /* 0x00000000002c0947 */ /* 0x000fec0003800000 */
[----:B------:R-:W0:Y:S02]  /*52f0*/  S2UR UR4, SR_CTAID.Y ;  /* 0x00000000000479c3 */ /* 0x000e240000002600 */
[----:B0-----:R-:W-:Y:S01]  /*5300*/  LOP3.LUT P0, RZ, R3, UR4, RZ, 0xfc, !PT ;  /* 0x0000000403ff7c12 */ /* 0x001fe2000f80fcff */
[----:B------:R-:W-:-:S03]  /*5310*/  ULDC UR4, c[0x0][0x23c] ;  /* 0x00008f0000047ab9 */ /* 0x000fc60000000800 */
[----:B------:R-:W-:-:S13]  /*5320*/  ISETP.GE.OR P0, PT, R19, UR4, P0 ;  /* 0x0000000413007c0c */ /* 0x000fda0008706670 */
[----:B------:R-:W-:Y:S05]  /*5330*/  @P0 EXIT ;  /* 0x000000000000094d */ /* 0x000fea0003800000 */
[----:B------:R-:W-:Y:S01]  /*5340*/  I2FP.F32.S32 R7, R7 ;  /* 0x0000000700077245 */ /* 0x000fe20000201400 */
[----:B------:R-:W-:Y:S03]  /*5350*/  STG.E desc[UR8][R10.64], R4 ;  /* 0x000000040a007986 */ /* 0x000fe6000c101908 */
[----:B------:R-:W0:Y:S02]  /*5360*/  MUFU.RCP R0, R7 ;  /* 0x0000000700007308 */ /* 0x000e240000001000 */
[----:B0-----:R-:W-:-:S05]  /*5370*/  FMUL.FTZ R5, R0, R5 ;  /* 0x0000000500057220 */ /* 0x001fca0000410000 */
[----:B------:R-:W-:Y:S01]  /*5380*/  STG.E desc[UR8][R12.64], R5 ;  /* 0x000000050c007986 */ /* 0x000fe2000c101908 */
[----:B------:R-:W-:Y:S05]  /*5390*/  EXIT ;  /* 0x000000000000794d */ /* 0x000fea0003800000 */
.L_x_634:
[----:B------:R-:W-:Y:S01]  /*53a0*/  ULDC UR5, c[0x0][0x23c] ;  /* 0x00008f0000057ab9 */ /* 0x000fe20000000800 */
[----:B------:R-:W-:Y:S01]  /*53b0*/  BSSY B0, `(.L_x_635) ;  /* 0x0000013000007945 */ /* 0x000fe20003800000 */
[----:B------:R-:W-:Y:S02]  /*53c0*/  ISETP.GE.AND P0, PT, R19, UR5, PT ;  /* 0x0000000513007c0c */ /* 0x000fe4000bf06270 */
[----:B------:R-:W-:Y:S01]  /*53d0*/  LOP3.LUT P1, RZ, R8, R3, RZ, 0xfc, !PT ;  /* 0x0000000308ff7212 */ /* 0x000fe2000782fcff */
[----:B------:R-:W-:Y:S01]  /*53e0*/  IMAD R8, R0, UR5, RZ ;  /* 0x0000000500087c24 */ /* 0x000fe2000f8e02ff */
[----:B------:R-:W-:-:S13]  /*53f0*/  ISETP.EQ.AND P0, PT, R3, RZ, !P0 ;  /* 0x000000ff0300720c */ /* 0x000fda0004702270 */
[----:B------:R-:W-:Y:S05]  /*5400*/  @!P0 BRA `(.L_x_636) ;  /* 0x0000000000348947 */ /* 0x000fea0003800000 */
[----:B------:R-:W0:Y:S01]  /*5410*/  S2R R16, SR_CTAID.Y ;  /* 0x0000000000107919 */ /* 0x000e220000002600 */
[----:B------:R-:W1:Y:S01]  /*5420*/  LDC.64 R14, c[0x0][0x228] ;  /* 0x00008a00ff0e7b82 */ /* 0x000e620000000a00 */
[----:B------:R-:W-:Y:S02]  /*5430*/  SHF.L.U32 R21, R8, 0x2, RZ ;  /* 0x0000000208157819 */ /* 0x000fe400000006ff */
[----:B------:R-:W-:Y:S01]  /*5440*/  SHF.R.U32.HI R25, RZ, 0x1e, R8 ;  /* 0x0000001eff197819 */ /* 0x000fe20000011608 */
[----:B0-----:R-:W-:-:S04]  /*5450*/  IMAD R17, R16, UR5, R19 ;  /* 0x0000000510117c24 */ /* 0x001fc8000f8e0213 */
[----:B-1----:R-:W-:-:S03]  /*5460*/  IMAD.WIDE R14, R17, 0x4, R14 ;  /* 0x00000004110e7825 */ /* 0x002fc600078e020e */
[----:B------:R-:W-:Y:S02]  /*5470*/  IADD3 R16, P2, R14, R21, RZ ;  /* 0x000000150e107210 */ /* 0x000fe40007f5e0ff */
[----:B------:R0:W-:Y:S02]  /*5480*/  STG.E.STRONG.SYS desc[UR8][R14.64], R4 ;  /* 0x000000040e007986 */ /* 0x0001e4000c115908 */
[----:B------:R-:W-:Y:S02]  /*5490*/  IADD3 R20, P3, R21, R16, RZ ;  /* 0x0000001015147210 */ /* 0x000fe40007f7e0ff */
[----:B------:R-:W-:-:S05]  /*54a0*/  IADD3.X R17, R15, R25, RZ, P2, !PT ;  /* 0x000000190f117210 */ /* 0x000fca00017fe4ff */
[----:B------:R-:W-:Y:S01]  /*54b0*/  IMAD.X R21, R25, 0x1, R17, P3 ;  /* 0x0000000119157824 */ /* 0x000fe200018e0611 */
[----:B------:R0:W-:Y:S04]  /*54c0*/  STG.E.STRONG.SYS desc[UR8][R16.64], R5 ;  /* 0x0000000510007986 */ /* 0x0001e8000c115908 */
[----:B------:R0:W-:Y:S02]  /*54d0*/  STG.E.STRONG.SYS desc[UR8][R20.64], R7 ;  /* 0x0000000714007986 */ /* 0x0001e4000c115908 */
.L_x_636:
[----:B------:R-:W-:Y:S05]  /*54e0*/  BSYNC B0 ;  /* 0x0000000000007941 */ /* 0x000fea0003800000 */
.L_x_635:
        /* <DEDUP_REMOVED lines=9> */
[----:B------:R-:W1:Y:S01]  /*5580*/  LDC.64 R4, c[0x0][0x230] ;  /* 0x00008c00ff047b82 */ /* 0x000e620000000a00 */
[----:B------:R-:W0:Y:S01]  /*5590*/  FLO.U32 R16, UR4 ;  /* 0x0000000400107d00 */ /* 0x000e2200080e0000 */
[----:B------:R-:W1:Y:S07]  /*55a0*/  S2R R17, SR_CTAID.X ;  /* 0x0000000000117919 */ /* 0x000e6e0000002500 */
[----:B------:R-:W2:Y:S01]  /*55b0*/  POPC R15, UR4 ;  /* 0x00000004000f7d09 */ /* 0x000ea20008000000 */
[----:B0-----:R-:W-:Y:S01]  /*55c0*/  ISETP.EQ.U32.AND P1, PT, R16, R7, PT ;  /* 0x000000071000720c */ /* 0x001fe20003f22070 */
[----:B-1----:R-:W-:-:S12]  /*55d0*/  IMAD.WIDE.U32 R4, R17, 0x4, R4 ;  /* 0x0000000411047825 */ /* 0x002fd800078e0004 */
[----:B--2---:R-:W2:Y:S01]  /*55e0*/  @P1 ATOMG.E.ADD.STRONG.GPU PT, R5, desc[UR8][R4.64], R15 ;  /* 0x0000000f040519a8 */ /* 0x004ea200081ee1c8 */
[----:B------:R-:W0:Y:S02]  /*55f0*/  S2R R14, SR_LTMASK ;  /* 0x00000000000e7919 */ /* 0x000e240000003900 */
[----:B0-----:R-:W-:Y:S02]  /*5600*/  LOP3.LUT R17, R14, UR4, RZ, 0xc0, !PT ;  /* 0x000000040e117c12 */ /* 0x001fe4000f8ec0ff */
[----:B------:R-:W-:Y:S02]  /*5610*/  IADD3 R14, R0, -0x1, RZ ;  /* 0xffffffff000e7810 */ /* 0x000fe40007ffe0ff */
[----:B------:R-:W0:Y:S01]  /*5620*/  POPC R20, R17 ;  /* 0x0000001100147309 */ /* 0x000e220000000000 */
[----:B--2---:R-:W0:Y:S02]  /*5630*/  SHFL.IDX PT, R7, R5, R16, 0x1f ;  /* 0x00001f1005077589 */ /* 0x004e2400000e0000 */
[----:B0-----:R-:W-:-:S04]  /*5640*/  IADD3 R7, R7, R20, RZ ;  /* 0x0000001407077210 */ /* 0x001fc80007ffe0ff */
[----:B------:R-:W-:-:S04]  /*5650*/  ISETP.NE.AND P1, PT, R7, R14, PT ;  /* 0x0000000e0700720c */ /* 0x000fc80003f25270 */
[----:B------:R-:W-:-:S05]  /*5660*/  SEL R7, RZ, 0x1, P1 ;  /* 0x00000001ff077807 */ /* 0x000fca0000800000 */
[----:B------:R1:W-:Y:S04]  /*5670*/  STS.U8 [UR10+0x1800], R7 ;  /* 0x00180007ff007988 */ /* 0x0003e8000800000a */
.L_x_638:
[----:B------:R-:W-:Y:S05]  /*5680*/  BSYNC B0 ;  /* 0x0000000000007941 */ /* 0x000fea0003800000 */
.L_x_637:
[----:B------:R-:W-:Y:S06]  /*5690*/  BAR.SYNC.DEFER_BLOCKING 0x0 ;  /* 0x0000000000007b1d */ /* 0x000fec0000010000 */
[----:B0-----:R-:W0:Y:S02]  /*56a0*/  LDS.U8 R4, [UR10+0x1800] ;  /* 0x0018000aff047984 */ /* 0x001e240008000000 */
[----:B0-----:R-:W-:-:S13]  /*56b0*/  ISETP.NE.AND P1, PT, R4, RZ, PT ;  /* 0x000000ff0400720c */ /* 0x001fda0003f25270 */
[----:B------:R-:W-:Y:S05]  /*56c0*/  @!P1 EXIT ;  /* 0x000000000000994d */ /* 0x000fea0003800000 */
[----:B------:R-:W-:Y:S01]  /*56d0*/  ISETP.GE.U32.AND P1, PT, R3, R0, PT ;  /* 0x000000000300720c */ /* 0x000fe20003f26070 */
[----:B------:R-:W-:Y:S01]  /*56e0*/  BSSY B0, `(.L_x_639) ;  /* 0x0000030000007945 */ /* 0x000fe20003800000 */
[----:B------:R-:W-:Y:S01]  /*56f0*/  HFMA2.MMA R21, -RZ, RZ, 0, 0 ;  /* 0x00000000ff157435 */ /* 0x000fe200000001ff */
[----:B------:R-:W-:Y:S01]  /*5700*/  IMAD.MOV.U32 R29, RZ, RZ, RZ ;  /* 0x000000ffff1d7224 */ /* 0x000fe200078e00ff */
[----:B------:R-:W-:-:S09]  /*5710*/  MOV R4, RZ ;  /* 0x000000ff00047202 */ /* 0x000fd20000000f00 */
[----:B------:R-:W-:Y:S05]  /*5720*/  @P1 BRA `(.L_x_640) ;  /* 0x0000000000ac1947 */ /* 0x000fea0003800000 */
[----:B------:R-:W-:Y:S01]  /*5730*/  BSSY B1, `(.L_x_640) ;  /* 0x000002a000017945 */ /* 0x000fe20003800000 */
[----:B------:R-:W-:Y:S02]  /*5740*/  ISETP.GE.AND P1, PT, R19, UR5, PT ;  /* 0x0000000513007c0c */ /* 0x000fe4000bf26270 */
[----:B------:R-:W-:Y:S02]  /*5750*/  CS2R R20, SRZ ;  /* 0x0000000000147805 */ /* 0x000fe4000001ff00 */
[----:B------:R-:W-:Y:S02]  /*5760*/  MOV R25, R3 ;  /* 0x0000000300197202 */ /* 0x000fe40000000f00 */
[----:B-1----:R-:W-:-:S07]  /*5770*/  MOV R7, RZ ;  /* 0x000000ff00077202 */ /* 0x002fce0000000f00 */
.L_x_641:
[----:B------:R-:W0:Y:S08]  /*5780*/  @!P1 LDC R14, c[0x0][0x23c] ;  /* 0x00008f00ff0e9b82 */ /* 0x000e300000000800 */
[----:B------:R-:W1:Y:S01]  /*5790*/  @!P1 LDC.64 R4, c[0x0][0x228] ;  /* 0x00008a00ff049b82 */ /* 0x000e620000000a00 */
[----:B0-----:R-:W-:-:S07]  /*57a0*/  @!P1 IMAD R17, R25, R14, R19 ;  /* 0x0000000e19119224 */ /* 0x001fce00078e0213 */
[----:B------:R-:W0:Y:S01]  /*57b0*/  @!P1 LDC.64 R14, c[0x0][0x228] ;  /* 0x00008a00ff0e9b82 */ /* 0x000e220000000a00 */
[----:B------:R-:W-:Y:S02]  /*57c0*/  @!P1 SHF.R.S32.HI R27, RZ, 0x1f, R17 ;  /* 0x0000001fff1b9819 */ /* 0x000fe40000011411 */
[----:B------:R-:W-:-:S04]  /*57d0*/  @!P1 LEA R16, P2, R8, R17, 0x1 ;  /* 0x0000001108109211 */ /* 0x000fc800078408ff */
[----:B------:R-:W-:Y:S02]  /*57e0*/  @!P1 LEA.HI.X R27, R8, R27, RZ, 0x1, P2 ;  /* 0x0000001b081b9211 */ /* 0x000fe400010f0cff */
[----:B-1----:R-:W-:-:S04]  /*57f0*/  @!P1 LEA R4, P2, R16, R4, 0x2 ;  /* 0x0000000410049211 */ /* 0x002fc800078410ff */
[----:B------:R-:W-:Y:S02]  /*5800*/  @!P1 LEA.HI.X R5, R16, R5, R27, 0x2, P2 ;  /* 0x0000000510059211 */ /* 0x000fe400010f141b */
[----:B------:R-:W-:-:S06]  /*5810*/  CS2R R26, SRZ ;  /* 0x00000000001a7805 */ /* 0x000fcc000001ff00 */
[----:B------:R-:W2:Y:S01]  /*5820*/  @!P1 LDG.E.STRONG.SYS R27, desc[UR8][R4.64] ;  /* 0x00000008041b9981 */ /* 0x000ea2000c1f5900 */
[----:B0-----:R-:W-:-:S05]  /*5830*/  @!P1 IMAD.WIDE R14, R17, 0x4, R14 ;  /* 0x00000004110e9825 */ /* 0x001fca00078e020e */
[----:B------:R0:W3:Y:S01]  /*5840*/  @!P1 LDG.E.STRONG.SYS R26, desc[UR8][R14.64] ;  /* 0x000000080e1a9981 */ /* 0x0000e2000c1f5900 */
[----:B------:R-:W-:Y:S01]  /*5850*/  @!P1 LEA R16, P2, R8, R14, 0x2 ;  /* 0x0000000e08109211 */ /* 0x000fe200078410ff */
[----:B------:R-:W-:-:S03]  /*5860*/  IMAD.MOV.U32 R28, RZ, RZ, RZ ;  /* 0x000000ffff1c7224 */ /* 0x000fc600078e00ff */
[----:B------:R-:W-:-:S05]  /*5870*/  @!P1 LEA.HI.X R17, R8, R15, RZ, 0x2, P2 ;  /* 0x0000000f08119211 */ /* 0x000fca00010f14ff */
[----:B------:R-:W4:Y:S01]  /*5880*/  @!P1 LDG.E.STRONG.SYS R28, desc[UR8][R16.64] ;  /* 0x00000008101c9981 */ /* 0x000f22000c1f5900 */
[----:B------:R-:W-:Y:S02]  /*5890*/  IADD3 R25, R25, UR7, RZ ;  /* 0x0000000719197c10 */ /* 0x000fe4000fffe0ff */
[----:B0-----:R-:W-:Y:S02]  /*58a0*/  I2FP.F32.S32 R15, R20 ;  /* 0x00000014000f7245 */ /* 0x001fe40000201400 */
[----:B------:R-:W-:Y:S02]  /*58b0*/  ISETP.GE.U32.AND P2, PT, R25, R0, PT ;  /* 0x000000001900720c */ /* 0x000fe40003f46070 */
[----:B--2---:R-:W-:Y:S02]  /*58c0*/  IADD3 R29, R27, R20, RZ ;  /* 0x000000141b1d7210 */ /* 0x004fe40007ffe0ff */
[----:B------:R-:W-:Y:S02]  /*58d0*/  I2FP.F32.S32 R27, R27 ;  /* 0x0000001b001b7245 */ /* 0x000fe40000201400 */
[----:B------:R-:W-:-:S02]  /*58e0*/  VIMNMX R4, R29, 0x1, !PT ;  /* 0x000000011d047848 */ /* 0x000fc40007fe0100 */
[----:B------:R-:W-:Y:S02]  /*58f0*/  MOV R20, R29 ;  /* 0x0000001d00147202 */ /* 0x000fe40000000f00 */
[----:B------:R-:W-:-:S04]  /*5900*/  I2FP.F32.S32 R4, R4 ;  /* 0x0000000400047245 */ /* 0x000fc80000201400 */
[----:B------:R3:W0:Y:S02]  /*5910*/  MUFU.RCP R5, R4 ;  /* 0x0000000400057308 */ /* 0x0006240000001000 */
[----:B---3--:R-:W-:Y:S01]  /*5920*/  FADD.FTZ R4, -R26, R7 ;  /* 0x000000071a047221 */ /* 0x008fe20000010100 */
[----:B------:R-:W-:-:S03]  /*5930*/  FMUL.FTZ R26, R27, R26 ;  /* 0x0000001a1b1a7220 */ /* 0x000fc60000410000 */
[----:B------:R-:W-:Y:S01]  /*5940*/  FMUL.FTZ R14, R4, R4 ;  /* 0x00000004040e7220 */ /* 0x000fe20000410000 */
[----:B------:R-:W-:-:S03]  /*5950*/  FFMA.FTZ R26, R15, R7, R26 ;  /* 0x000000070f1a7223 */ /* 0x000fc6000001001a */
[----:B------:R-:W-:Y:S01]  /*5960*/  FMUL.FTZ R14, R27, R14 ;  /* 0x0000000e1b0e7220 */ /* 0x000fe20000410000 */
[----:B0-----:R-:W-:-:S03]  /*5970*/  FMUL.FTZ R4, R5, R26 ;  /* 0x0000001a05047220 */ /* 0x001fc60000410000 */
[----:B------:R-:W-:Y:S01]  /*5980*/  FMUL.FTZ R14, R15, R14 ;  /* 0x0000000e0f0e7220 */ /* 0x000fe20000410000 */
[----:B------:R-:W-:-:S03]  /*5990*/  IMAD.MOV.U32 R7, RZ, RZ, R4 ;  /* 0x000000ffff077224 */ /* 0x000fc600078e0004 */
[----:B----4-:R-:W-:-:S04]  /*59a0*/  FFMA.FTZ R14, R5, R14, R28 ;  /* 0x0000000e050e7223 */ /* 0x010fc8000001001c */
[----:B------:R-:W-:Y:S01]  /*59b0*/  FADD.FTZ R21, R14, R21 ;  /* 0x000000150e157221 */ /* 0x000fe20000010000 */
[----:B------:R-:W-:Y:S06]  /*59c0*/  @!P2 BRA `(.L_x_641) ;  /* 0xfffffffc006ca947 */ /* 0x000fec000383ffff */
[----:B------:R-:W-:Y:S05]  /*59d0*/  BSYNC B1 ;  /* 0x0000000000017941 */ /* 0x000fea0003800000 */
.L_x_640:
[----:B------:R-:W-:Y:S05]  /*59e0*/  BSYNC B0 ;  /* 0x0000000000007941 */ /* 0x000fea0003800000 */
.L_x_639:
[----:B------:R0:W-:Y:S01]  /*59f0*/  STS [R9], R4 ;  /* 0x0000000409007388 */ /* 0x0001e20000000800 */
[----:B------:R-:W-:-:S03]  /*5a00*/  USHF.R.U32.HI UR4, URZ, 0x1, UR7 ;  /* 0x000000013f047899 */ /* 0x000fc60008011607 */
[----:B------:R0:W-:Y:S03]  /*5a10*/  STS [R6], R21 ;  /* 0x0000001506007388 */ /* 0x0001e60000000800 */
[----:B------:R-:W-:Y:S01]  /*5a20*/  ISETP.NE.AND P1, PT, RZ, UR4, PT ;  /* 0x00000004ff007c0c */ /* 0x000fe2000bf25270 */
[----:B------:R0:W-:-:S12]  /*5a30*/  STS [R18], R29 ;  /* 0x0000001d12007388 */ /* 0x0001d80000000800 */
        /* <DEDUP_REMOVED lines=12> */
[-C--:B0-----:R-:W-:Y:S02]  /*5b00*/  IADD3 R5, R29, R22.reuse, RZ ;  /* 0x000000161d057210 */ /* 0x081fe40007ffe0ff */
[----:B------:R-:W-:-:S02]  /*5b10*/  I2FP.F32.S32 R8, R22 ;  /* 0x0000001600087245 */ /* 0x000fc40000201400 */
[----:B------:R-:W-:Y:S01]  /*5b20*/  VIMNMX R0, R5, 0x1, !PT ;  /* 0x0000000105007848 */ /* 0x000fe20007fe0100 */
[----:B-1----:R-:W-:Y:S02]  /*5b30*/  FADD.FTZ R7, R4, -R23 ;  /* 0x8000001704077221 */ /* 0x002fe40000010000 */
[----:B------:R-:W-:Y:S01]  /*5b40*/  FMUL.FTZ R23, R23, R8 ;  /* 0x0000000817177220 */ /* 0x000fe20000410000 */
[----:B------:R-:W-:Y:S01]  /*5b50*/  I2FP.F32.S32 R0, R0 ;  /* 0x0000000000007245 */ /* 0x000fe20000201400 */
[----:B------:R-:W-:Y:S01]  /*5b60*/  FMUL.FTZ R15, R7, R7 ;  /* 0x00000007070f7220 */ /* 0x000fe20000410000 */
[----:B------:R-:W-:Y:S02]  /*5b70*/  I2FP.F32.S32 R7, R29 ;  /* 0x0000001d00077245 */ /* 0x000fe40000201400 */
[----:B------:R-:W-:Y:S01]  /*5b80*/  MOV R29, R5 ;  /* 0x00000005001d7202 */ /* 0x000fe20000000f00 */
[----:B------:R-:W-:Y:S01]  /*5b90*/  FMUL.FTZ R14, R8, R15 ;  /* 0x0000000f080e7220 */ /* 0x000fe20000410000 */
[----:B------:R-:W2:Y:S01]  /*5ba0*/  MUFU.RCP R0, R0 ;  /* 0x0000000000007308 */ /* 0x000ea20000001000 */
[----:B------:R-:W-:-:S02]  /*5bb0*/  FFMA.FTZ R23, R4, R7, R23 ;  /* 0x0000000704177223 */ /* 0x000fc40000010017 */
[----:B------:R-:W-:-:S04]  /*5bc0*/  FMUL.FTZ R15, R7, R14 ;  /* 0x0000000e070f7220 */ /* 0x000fc80000410000 */
[C---:B--2---:R-:W-:Y:S01]  /*5bd0*/  FFMA.FTZ R8, R0.reuse, R15, R17 ;  /* 0x0000000f00087223 */ /* 0x044fe20000010011 */
[----:B------:R-:W-:-:S03]  /*5be0*/  FMUL.FTZ R4, R0, R23 ;  /* 0x0000001700047220 */ /* 0x000fc60000410000 */
[----:B------:R-:W-:Y:S02]  /*5bf0*/  FADD.FTZ R21, R21, R8 ;  /* 0x0000000815157221 */ /* 0x000fe40000010000 */
[----:B------:R0:W-:Y:S04]  /*5c00*/  STS [R9], R4 ;  /* 0x0000000409007388 */ /* 0x0001e80000000800 */
[----:B------:R0:W-:Y:S04]  /*5c10*/  STS [R6], R21 ;  /* 0x0000001506007388 */ /* 0x0001e80000000800 */
[----:B------:R0:W-:Y:S02]  /*5c20*/  STS [R18], R5 ;  /* 0x0000000512007388 */ /* 0x0001e40000000800 */
.L_x_644:
[----:B------:R-:W-:Y:S05]  /*5c30*/  BSYNC B0 ;  /* 0x0000000000007941 */ /* 0x000fea0003800000 */
.L_x_643:
        /* <DEDUP_REMOVED lines=9> */
[----:B0-----:R-:W-:-:S05]  /*5cd0*/  IMAD R5, R2, UR5, RZ ;  /* 0x0000000502057c24 */ /* 0x001fca000f8e02ff */
[C---:B------:R-:W-:Y:S02]  /*5ce0*/  LEA R16, R5.reuse, R18, 0x2 ;  /* 0x0000001205107211 */ /* 0x040fe400078e10ff */
[C---:B------:R-:W-:Y:S02]  /*5cf0*/  LEA R15, R5.reuse, R9, 0x2 ;  /* 0x00000009050f7211 */ /* 0x040fe400078e10ff */
[----:B------:R-:W-:Y:S01]  /*5d00*/  LEA R14, R5, R6, 0x2 ;  /* 0x00000006050e7211 */ /* 0x000fe200078e10ff */
[----:B------:R-:W0:Y:S04]  /*5d10*/  LDS R0, [R16] ;  /* 0x0000000010007984 */ /* 0x000e280000000800 */
[----:B------:R-:W2:Y:S04]  /*5d20*/  LDS R15, [R15] ;  /* 0x000000000f0f7984 */ /* 0x000ea80000000800 */
[----:B------:R-:W3:Y:S01]  /*5d30*/  LDS R14, [R14] ;  /* 0x000000000e0e7984 */ /* 0x000ee20000000800 */
[----:B0-----:R-:W-:Y:S01]  /*5d40*/  IMAD.IADD R5, R29, 0x1, R0 ;  /* 0x000000011d057824 */ /* 0x001fe200078e0200 */
[----:B------:R-:W-:Y:S01]  /*5d50*/  I2FP.F32.S32 R0, R0 ;  /* 0x0000000000007245 */ /* 0x000fe20000201400 */
[----:B--2---:R-:W-:-:S03]  /*5d60*/  FADD.FTZ R8, R4, -R15 ;  /* 0x8000000f04087221 */ /* 0x004fc60000010000 */
[----:B-1----:R-:W-:Y:S01]  /*5d70*/  VIMNMX R7, R5, 0x1, !PT ;  /* 0x0000000105077848 */ /* 0x002fe20007fe0100 */
[----:B------:R-:W-:Y:S01]  /*5d80*/  FMUL.FTZ R15, R15, R0 ;  /* 0x000000000f0f7220 */ /* 0x000fe20000410000 */
[----:B------:R-:W-:Y:S02]  /*5d90*/  FMUL.FTZ R17, R8, R8 ;  /* 0x0000000808117220 */ /* 0x000fe40000410000 */
[----:B------:R-:W-:Y:S02]  /*5da0*/  I2FP.F32.S32 R7, R7 ;  /* 0x0000000700077245 */ /* 0x000fe40000201400 */
[----:B------:R-:W-:Y:S01]  /*5db0*/  I2FP.F32.S32 R8, R29 ;  /* 0x0000001d00087245 */ /* 0x000fe20000201400 */
[----:B------:R-:W-:Y:S01]  /*5dc0*/  FMUL.FTZ R17, R0, R17 ;  /* 0x0000001100117220 */ /* 0x000fe20000410000 */
[----:B------:R-:W-:Y:S02]  /*5dd0*/  MOV R29, R5 ;  /* 0x00000005001d7202 */ /* 0x000fe40000000f00 */
[----:B------:R-:W3:Y:S01]  /*5de0*/  MUFU.RCP R7, R7 ;  /* 0x0000000700077308 */ /* 0x000ee20000001000 */
[----:B------:R-:W-:Y:S01]  /*5df0*/  FMUL.FTZ R0, R8, R17 ;  /* 0x0000001108007220 */ /* 0x000fe20000410000 */
[----:B------:R-:W-:-:S03]  /*5e00*/  FFMA.FTZ R4, R4, R8, R15 ;  /* 0x0000000804047223 */ /* 0x000fc6000001000f */
[C---:B---3--:R-:W-:Y:S01]  /*5e10*/  FFMA.FTZ R0, R7.reuse, R0, R14 ;  /* 0x0000000007007223 */ /* 0x048fe2000001000e */
[----:B------:R-:W-:-:S03]  /*5e20*/  FMUL.FTZ R4, R7, R4 ;  /* 0x0000000407047220 */ /* 0x000fc60000410000 */
[----:B------:R-:W-:Y:S02]  /*5e30*/  FADD.FTZ R21, R21, R0 ;  /* 0x0000000015157221 */ /* 0x000fe40000010000 */
[----:B------:R2:W-:Y:S04]  /*5e40*/  STS [R9], R4 ;  /* 0x0000000409007388 */ /* 0x0005e80000000800 */
[----:B------:R2:W-:Y:S04]  /*5e50*/  STS [R6], R21 ;  /* 0x0000001506007388 */ /* 0x0005e80000000800 */
[----:B------:R2:W-:Y:S02]  /*5e60*/  STS [R18], R5 ;  /* 0x0000000512007388 */ /* 0x0005e40000000800 */
.L_x_646:
[----:B------:R-:W-:Y:S05]  /*5e70*/  BSYNC B0 ;  /* 0x0000000000007941 */ /* 0x000fea0003800000 */
.L_x_645:
        /* <DEDUP_REMOVED lines=9> */
[----:B0-2---:R-:W-:-:S04]  /*5f10*/  IMAD R5, R2, UR4, RZ ;  /* 0x0000000402057c24 */ /* 0x005fc8000f8e02ff */
[C---:B------:R-:W-:Y:S01]  /*5f20*/  IMAD R15, R5.reuse, 0x4, R9 ;  /* 0x00000004050f7824 */ /* 0x040fe200078e0209 */
[C---:B------:R-:W-:Y:S02]  /*5f30*/  LEA R16, R5.reuse, R18, 0x2 ;  /* 0x0000001205107211 */ /* 0x040fe400078e10ff */
[----:B------:R-:W-:-:S03]  /*5f40*/  LEA R14, R5, R6, 0x2 ;  /* 0x00000006050e7211 */ /* 0x000fc600078e10ff */
[----:B------:R-:W0:Y:S04]  /*5f50*/  LDS R0, [R16] ;  /* 0x0000000010007984 */ /* 0x000e280000000800 */
[----:B------:R-:W2:Y:S04]  /*5f60*/  LDS R15, [R15] ;  /* 0x000000000f0f7984 */ /* 0x000ea80000000800 */
[----:B------:R-:W3:Y:S01]  /*5f70*/  LDS R14, [R14] ;  /* 0x000000000e0e7984 */ /* 0x000ee20000000800 */
[-C--:B0-----:R-:W-:Y:S02]  /*5f80*/  IADD3 R5, R29, R0.reuse, RZ ;  /* 0x000000001d057210 */ /* 0x081fe40007ffe0ff */
[----:B------:R-:W-:-:S02]  /*5f90*/  I2FP.F32.S32 R0, R0 ;  /* 0x0000000000007245 */ /* 0x000fc40000201400 */
[----:B-1----:R-:W-:Y:S01]  /*5fa0*/  VIMNMX R7, R5, 0x1, !PT ;  /* 0x0000000105077848 */ /* 0x002fe20007fe0100 */
[----:B--2---:R-:W-:Y:S02]  /*5fb0*/  FADD.FTZ R8, R4, -R15 ;  /* 0x8000000f04087221 */ /* 0x004fe40000010000 */
[----:B------:R-:W-:Y:S01]  /*5fc0*/  FMUL.FTZ R15, R15, R0 ;  /* 0x000000000f0f7220 */ /* 0x000fe20000410000 */
[----:B------:R-:W-:Y:S01]  /*5fd0*/  I2FP.F32.S32 R7, R7 ;  /* 0x0000000700077245 */ /* 0x000fe20000201400 */
[----:B------:R-:W-:Y:S01]  /*5fe0*/  FMUL.FTZ R17, R8, R8 ;  /* 0x0000000808117220 */ /* 0x000fe20000410000 */
[----:B------:R-:W-:Y:S02]  /*5ff0*/  I2FP.F32.S32 R8, R29 ;  /* 0x0000001d00087245 */ /* 0x000fe40000201400 */
[----:B------:R-:W-:Y:S01]  /*6000*/  MOV R29, R5 ;  /* 0x00000005001d7202 */ /* 0x000fe20000000f00 */
[----:B------:R-:W-:Y:S01]  /*6010*/  FMUL.FTZ R17, R0, R17 ;  /* 0x0000001100117220 */ /* 0x000fe20000410000 */
[----:B------:R-:W3:Y:S01]  /*6020*/  MUFU.RCP R7, R7 ;  /* 0x0000000700077308 */ /* 0x000ee20000001000 */
[----:B------:R-:W-:-:S02]  /*6030*/  FFMA.FTZ R4, R4, R8, R15 ;  /* 0x0000000804047223 */ /* 0x000fc4000001000f */
[----:B------:R-:W-:-:S04]  /*6040*/  FMUL.FTZ R0, R8, R17 ;  /* 0x0000001108007220 */ /* 0x000fc80000410000 */
[C---:B---3--:R-:W-:Y:S01]  /*6050*/  FFMA.FTZ R0, R7.reuse, R0, R14 ;  /* 0x0000000007007223 */ /* 0x048fe2000001000e */
[----:B------:R-:W-:-:S03]  /*6060*/  FMUL.FTZ R4, R7, R4 ;  /* 0x0000000407047220 */ /* 0x000fc60000410000 */
[----:B------:R-:W-:Y:S02]  /*6070*/  FADD.FTZ R21, R21, R0 ;  /* 0x0000000015157221 */ /* 0x000fe40000010000 */
[----:B------:R3:W-:Y:S04]  /*6080*/  STS [R9], R4 ;  /* 0x0000000409007388 */ /* 0x0007e80000000800 */
[----:B------:R3:W-:Y:S04]  /*6090*/  STS [R6], R21 ;  /* 0x0000001506007388 */ /* 0x0007e80000000800 */
[----:B------:R3:W-:Y:S02]  /*60a0*/  STS [R18], R5 ;  /* 0x0000000512007388 */ /* 0x0007e40000000800 */
.L_x_648:
[----:B------:R-:W-:Y:S05]  /*60b0*/  BSYNC B0 ;  /* 0x0000000000007941 */ /* 0x000fea0003800000 */
.L_x_647:
        /* <DEDUP_REMOVED lines=9> */
[----:B0-23--:R-:W-:-:S05]  /*6150*/  IMAD R5, R2, UR6, RZ ;  /* 0x0000000602057c24 */ /* 0x00dfca000f8e02ff */
        /* <DEDUP_REMOVED lines=25> */
.L_x_650:
[----:B------:R-:W-:Y:S05]  /*62f0*/  BSYNC B0 ;  /* 0x0000000000007941 */ /* 0x000fea0003800000 */
.L_x_649:
        /* <DEDUP_REMOVED lines=9> */
[----:B0-234-:R-:W-:-:S04]  /*6390*/  IMAD R5, R2, UR10, RZ ;  /* 0x0000000a02057c24 */ /* 0x01dfc8000f8e02ff */
        /* <DEDUP_REMOVED lines=25> */
.L_x_652:
[----:B------:R-:W-:Y:S05]  /*6530*/  BSYNC B0 ;  /* 0x0000000000007941 */ /* 0x000fea0003800000 */
.L_x_651:
        /* <DEDUP_REMOVED lines=9> */
[----:B0-234-:R-:W-:-:S05]  /*65d0*/  IMAD R5, R2, UR11, RZ ;  /* 0x0000000b02057c24 */ /* 0x01dfca000f8e02ff */
        /* <DEDUP_REMOVED lines=25> */
.L_x_654:
[----:B------:R-:W-:Y:S05]  /*6770*/  BSYNC B0 ;  /* 0x0000000000007941 */ /* 0x000fea0003800000 */
.L_x_653:
        /* <DEDUP_REMOVED lines=35> */
.L_x_656:
[----:B------:R-:W-:Y:S05]  /*69b0*/  BSYNC B0 ;  /* 0x0000000000007941 */ /* 0x000fea0003800000 */
.L_x_655:
        /* <DEDUP_REMOVED lines=35> */
.L_x_658:
[----:B------:R-:W-:Y:S05]  /*6bf0*/  BSYNC B0 ;  /* 0x0000000000007941 */ /* 0x000fea0003800000 */
.L_x_657:
        /* <DEDUP_REMOVED lines=35> */
.L_x_660:
[----:B------:R-:W-:Y:S05]  /*6e30*/  BSYNC B0 ;  /* 0x0000000000007941 */ /* 0x000fea0003800000 */
.L_x_659:
        /* <DEDUP_REMOVED lines=35> */
.L_x_662:
[----:B------:R-:W-:Y:S05]  /*7070*/  BSYNC B0 ;  /* 0x0000000000007941 */ /* 0x000fea0003800000 */
.L_x_661:
        /* <DEDUP_REMOVED lines=35> */
.L_x_664:
[----:B------:R-:W-:Y:S05]  /*72b0*/  BSYNC B0 ;  /* 0x0000000000007941 */ /* 0x000fea0003800000 */
.L_x_663:
        /* <DEDUP_REMOVED lines=35> */
.L_x_666:
[----:B------:R-:W-:Y:S05]  /*74f0*/  BSYNC B0 ;  /* 0x0000000000007941 */ /* 0x000fea0003800000 */
.L_x_665:
        /* <DEDUP_REMOVED lines=35> */
.L_x_668:
[----:B------:R-:W-:Y:S05]  /*7730*/  BSYNC B0 ;  /* 0x0000000000007941 */ /* 0x000fea0003800000 */
.L_x_667:
        /* <DEDUP_REMOVED lines=35> */
.L_x_670:
[----:B------:R-:W-:Y:S05]  /*7970*/  BSYNC B0 ;  /* 0x0000000000007941 */ /* 0x000fea0003800000 */
.L_x_669:
        /* <DEDUP_REMOVED lines=35> */
.L_x_672:
[----:B------:R-:W-:Y:S05]  /*7bb0*/  BSYNC B0 ;  /* 0x0000000000007941 */ /* 0x000fea0003800000 */
.L_x_671:
        /* <DEDUP_REMOVED lines=35> */
.L_x_674:
[----:B------:R-:W-:Y:S05]  /*7df0*/  BSYNC B0 ;  /* 0x0000000000007941 */ /* 0x000fea0003800000 */
.L_x_673:
        /* <DEDUP_REMOVED lines=35> */
.L_x_676:
[----:B------:R-:W-:Y:S05]  /*8030*/  BSYNC B0 ;  /* 0x0000000000007941 */ /* 0x000fea0003800000 */
.L_x_675:
        /* <DEDUP_REMOVED lines=35> */
.L_x_678:
[----:B------:R-:W-:Y:S05]  /*8270*/  BSYNC B0 ;  /* 0x0000000000007941 */ /* 0x000fea0003800000 */
.L_x_677:
        /* <DEDUP_REMOVED lines=35> */
.L_x_680:
[----:B------:R-:W-:Y:S05]  /*84b0*/  BSYNC B0 ;  /* 0x0000000000007941 */ /* 0x000fea0003800000 */
.L_x_679:
        /* <DEDUP_REMOVED lines=35> */
.L_x_682:
[----:B------:R-:W-:Y:S05]  /*86f0*/  BSYNC B0 ;  /* 0x0000000000007941 */ /* 0x000fea0003800000 */
.L_x_681:
        /* <DEDUP_REMOVED lines=35> */
.L_x_684:
[----:B------:R-:W-:Y:S05]  /*8930*/  BSYNC B0 ;  /* 0x0000000000007941 */ /* 0x000fea0003800000 */
.L_x_683:
        /* <DEDUP_REMOVED lines=35> */
.L_x_686:
[----:B------:R-:W-:Y:S05]  /*8b70*/  BSYNC B0 ;  /* 0x0000000000007941 */ /* 0x000fea0003800000 */
.L_x_685:
        /* <DEDUP_REMOVED lines=35> */
.L_x_688:
[----:B------:R-:W-:Y:S05]  /*8db0*/  BSYNC B0 ;  /* 0x0000000000007941 */ /* 0x000fea0003800000 */
.L_x_687:
        /* <DEDUP_REMOVED lines=35> */
.L_x_690:
[----:B------:R-:W-:Y:S05]  /*8ff0*/  BSYNC B0 ;  /* 0x0000000000007941 */ /* 0x000fea0003800000 */
.L_x_689:
        /* <DEDUP_REMOVED lines=35> */
.L_x_692:
[----:B------:R-:W-:Y:S05]  /*9230*/  BSYNC B0 ;  /* 0x0000000000007941 */ /* 0x000fea0003800000 */
.L_x_691:
        /* <DEDUP_REMOVED lines=35> */
.L_x_694:
[----:B------:R-:W-:Y:S05]  /*9470*/  BSYNC B0 ;  /* 0x0000000000007941 */ /* 0x000fea0003800000 */
.L_x_693:
        /* <DEDUP_REMOVED lines=35> */
.L_x_696:
[----:B------:R-:W-:Y:S05]  /*96b0*/  BSYNC B0 ;  /* 0x0000000000007941 */ /* 0x000fea0003800000 */
.L_x_695:
        /* <DEDUP_REMOVED lines=35> */
.L_x_698:
[----:B------:R-:W-:Y:S05]  /*98f0*/  BSYNC B0 ;  /* 0x0000000000007941 */ /* 0x000fea0003800000 */
.L_x_697:
        /* <DEDUP_REMOVED lines=35> */
.L_x_700:
[----:B------:R-:W-:Y:S05]  /*9b30*/  BSYNC B0 ;  /* 0x0000000000007941 */ /* 0x000fea0003800000 */
.L_x_699:
[----:B------:R-:W-:Y:S05]  /*9b40*/  @!P2 BRA `(.L_x_642) ;  /* 0x000000040018a947 */ /* 0x000fea0003800000 */
[C---:B------:R-:W-:Y:S01]  /*9b50*/  VIADD R0, R3.reuse, UR35 ;  /* 0x0000002303007c36 */ /* 0x040fe20008000000 */
[----:B------:R-:W-:Y:S04]  /*9b60*/  BAR.SYNC.DEFER_BLOCKING 0x0 ;  /* 0x0000000000007b1d */ /* 0x000fe80000010000 */
[----:B------:R-:W-:Y:S02]  /*9b70*/  ISETP.GE.U32.AND P1, PT, R0, UR7, PT ;  /* 0x0000000700007c0c */ /* 0x000fe4000bf26070 */
[----:B------:R-:W-:Y:S02]  /*9b80*/  BSSY B0, `(.L_x_701) ;  /* 0x000001d000007945 */ /* 0x000fe40003800000 */
        /* <DEDUP_REMOVED lines=28> */
.L_x_702:
[----:B------:R-:W-:Y:S05]  /*9d50*/  BSYNC B0 ;  /* 0x0000000000007941 */ /* 0x000fea0003800000 */
.L_x_701:
        /* <DEDUP_REMOVED lines=12> */
[C---:B0-234-:R-:W-:Y:S01]  /*9e20*/  IMAD R5, R3.reuse, 0x4, R9 ;  /* 0x0000000403057824 */ /* 0x05dfe200078e0209 */
[----:B------:R-:W-:-:S03]  /*9e30*/  LEA R15, R3, R6, 0x2 ;  /* 0x00000006030f7211 */ /* 0x000fc600078e10ff */
[----:B------:R0:W2:Y:S04]  /*9e40*/  LDS R0, [R8] ;  /* 0x0000000008007984 */ /* 0x0000a80000000800 */
[----:B------:R-:W1:Y:S04]  /*9e50*/  LDS R5, [R5] ;  /* 0x0000000005057984 */ /* 0x000e680000000800 */
[----:B------:R-:W3:Y:S01]  /*9e60*/  LDS R15, [R15] ;  /* 0x000000000f0f7984 */ /* 0x000ee20000000800 */
[----:B0-----:R-:W-:Y:S02]  /*9e70*/  I2FP.F32.S32 R8, R29 ;  /* 0x0000001d00087245 */ /* 0x001fe40000201400 */
[----:B--2---:R-:W-:-:S02]  /*9e80*/  IADD3 R3, R29, R0, RZ ;  /* 0x000000001d037210 */ /* 0x004fc40007ffe0ff */
[----:B------:R-:W-:Y:S02]  /*9e90*/  I2FP.F32.S32 R0, R0 ;  /* 0x0000000000007245 */ /* 0x000fe40000201400 */
[----:B------:R-:W-:Y:S01]  /*9ea0*/  VIMNMX R2, R3, 0x1, !PT ;  /* 0x0000000103027848 */ /* 0x000fe20007fe0100 */
[C---:B-1----:R-:W-:Y:S01]  /*9eb0*/  FADD.FTZ R7, R4.reuse, -R5 ;  /* 0x8000000504077221 */ /* 0x042fe20000010000 */
[----:B------:R-:W-:Y:S01]  /*9ec0*/  MOV R29, R3 ;  /* 0x00000003001d7202 */ /* 0x000fe20000000f00 */
[----:B------:R-:W-:Y:S01]  /*9ed0*/  FMUL.FTZ R5, R5, R0 ;  /* 0x0000000005057220 */ /* 0x000fe20000410000 */
[----:B------:R-:W-:Y:S01]  /*9ee0*/  I2FP.F32.S32 R2, R2 ;  /* 0x0000000200027245 */ /* 0x000fe20000201400 */
[----:B------:R-:W-:Y:S02]  /*9ef0*/  FMUL.FTZ R7, R7, R7 ;  /* 0x0000000707077220 */ /* 0x000fe40000410000 */
[----:B------:R-:W-:Y:S02]  /*9f00*/  FFMA.FTZ R5, R4, R8, R5 ;  /* 0x0000000804057223 */ /* 0x000fe40000010005 */
[----:B------:R-:W-:Y:S01]  /*9f10*/  FMUL.FTZ R7, R0, R7 ;  /* 0x0000000700077220 */ /* 0x000fe20000410000 */
[----:B------:R-:W3:Y:S03]  /*9f20*/  MUFU.RCP R2, R2 ;  /* 0x0000000200027308 */ /* 0x000ee60000001000 */
[----:B------:R-:W-:-:S04]  /*9f30*/  FMUL.FTZ R7, R8, R7 ;  /* 0x0000000708077220 */ /* 0x000fc80000410000 */
[C---:B---3--:R-:W-:Y:S01]  /*9f40*/  FFMA.FTZ R0, R2.reuse, R7, R15 ;  /* 0x0000000702007223 */ /* 0x048fe2000001000f */
[----:B------:R-:W-:-:S03]  /*9f50*/  FMUL.FTZ R4, R2, R5 ;  /* 0x0000000502047220 */ /* 0x000fc60000410000 */
[----:B------:R-:W-:Y:S02]  /*9f60*/  FADD.FTZ R21, R21, R0 ;  /* 0x0000000015157221 */ /* 0x000fe40000010000 */
[----:B------:R0:W-:Y:S04]  /*9f70*/  STS [R9], R4 ;  /* 0x0000000409007388 */ /* 0x0001e80000000800 */
[----:B------:R0:W-:Y:S04]  /*9f80*/  STS [R6], R21 ;  /* 0x0000001506007388 */ /* 0x0001e80000000800 */
[----:B------:R0:W-:Y:S02]  /*9f90*/  STS [R18], R3 ;  /* 0x0000000312007388 */ /* 0x0001e40000000800 */
.L_x_703:
[----:B------:R-:W-:Y:S05]  /*9fa0*/  BSYNC B0 ;  /* 0x0000000000007941 */ /* 0x000fea0003800000 */
.L_x_642:
[----:B------:R-:W-:Y:S05]  /*9fb0*/  @!P0 EXIT ;  /* 0x000000000000894d */ /* 0x000fea0003800000 */
[----:B------:R-:W-:Y:S01]  /*9fc0*/  I2FP.F32.S32 R29, R29 ;  /* 0x0000001d001d7245 */ /* 0x000fe20000201400 */
[----:B------:R-:W-:Y:S03]  /*9fd0*/  STG.E desc[UR8][R10.64], R4 ;  /* 0x000000040a007986 */ /* 0x000fe6000c101908 */
[----:B------:R-:W0:Y:S02]  /*9fe0*/  MUFU.RCP R0, R29 ;  /* 0x0000001d00007308 */ /* 0x000e240000001000 */
[----:B0-234-:R-:W-:-:S05]  /*9ff0*/  FMUL.FTZ R21, R0, R21 ;  /* 0x0000001500157220 */ /* 0x01dfca0000410000 */
[----:B------:R-:W-:Y:S01]  /*a000*/  STG.E desc[UR8][R12.64], R21 ;  /* 0x000000150c007986 */ /* 0x000fe2000c101908 */
[----:B------:R-:W-:Y:S05]  /*a010*/  EXIT ;  /* 0x000000000000794d */ /* 0x000fea0003800000 */
.L_x_704:
        /* <DEDUP_REMOVED lines=14> */
.L_x_1063:


//--------------------- .text._Z21welford_kernel_c_lastIfffLi4EEvPKT_PT1_S4_PVT0_Piii --------------------------
	.section	.text._Z21welford_kernel_c_lastIfffLi4EEvPKT_PT1_S4_PVT0_Piii,"ax",@progbits
	.align	128
        .global         _Z21welford_kernel_c_lastIfffLi4EEvPKT_PT1_S4_PVT0_Piii
        .type           _Z21welford_kernel_c_lastIfffLi4EEvPKT_PT1_S4_PVT0_Piii,@function
        .size           _Z21welford_kernel_c_lastIfffLi4EEvPKT_PT1_S4_PVT0_Piii,(.L_x_1064 - _Z21welford_kernel_c_lastIfffLi4EEvPKT_PT1_S4_PVT0_Piii)
        .other          _Z21welford_kernel_c_lastIfffLi4EEvPKT_PT1_S4_PVT0_Piii,@"STO_CUDA_ENTRY STV_DEFAULT"
_Z21welford_kernel_c_lastIfffLi4EEvPKT_PT1_S4_PVT0_Piii:
.text._Z21welford_kernel_c_lastIfffLi4EEvPKT_PT1_S4_PVT0_Piii:
[----:B------:R-:W-:Y:S01]  /*0000*/  LDC R1, c[0x0][0x28] ;  /* 0x00000a00ff017b82 */ /* 0x000fe20000000800 */
[----:B------:R-:W-:-:S07]  /*0010*/  ULDC UR7, c[0x0][0x4] ;  /* 0x0000010000077ab9 */ /* 0x000fce0000000800 */
[----:B------:R-:W0:Y:S01]  /*0020*/  LDC R2, c[0x0][0x10] ;  /* 0x00000400ff027b82 */ /* 0x000e220000000800 */
[----:B------:R-:W1:Y:S01]  /*0030*/  S2R R18, SR_TID.X ;  /* 0x0000000000127919 */ /* 0x000e620000002100 */
[----:B------:R-:W-:Y:S01]  /*0040*/  ULDC.64 UR8, c[0x0][0x208] ;  /* 0x0000820000087ab9 */ /* 0x000fe20000000a00 */
[----:B------:R-:W-:Y:S01]  /*0050*/  HFMA2.MMA R19, -RZ, RZ, 0, 0 ;  /* 0x00000000ff137435 */ /* 0x000fe200000001ff */
[----:B------:R-:W-:Y:S01]  /*0060*/  IMAD.MOV.U32 R24, RZ, RZ, RZ ;  /* 0x000000ffff187224 */ /* 0x000fe200078e00ff */
[----:B------:R-:W-:Y:S01]  /*0070*/  MOV R21, RZ ;  /* 0x000000ff00157202 */ /* 0x000fe20000000f00 */
[----:B------:R-:W-:Y:S01]  /*0080*/  IMAD.MOV.U32 R23, RZ, RZ, RZ ;  /* 0x000000ffff177224 */ /* 0x000fe200078e00ff */
[----:B------:R-:W-:Y:S01]  /*0090*/  CS2R R12, SRZ ;  /* 0x00000000000c7805 */ /* 0x000fe2000001ff00 */
[----:B------:R-:W2:Y:S08]  /*00a0*/  LDC R3, c[0x0][0x238] ;  /* 0x00008e00ff037b82 */ /* 0x000eb00000000800 */
[----:B------:R-:W1:Y:S01]  /*00b0*/  S2UR UR4, SR_CTAID.X ;  /* 0x00000000000479c3 */ /* 0x000e620000002500 */
[----:B0-----:R-:W-:-:S05]  /*00c0*/  IMAD R20, R2, UR7, RZ ;  /* 0x0000000702147c24 */ /* 0x001fca000f8e02ff */
[----:B------:R-:W-:Y:S02]  /*00d0*/  SHF.L.U32 R0, R20, 0x2, RZ ;  /* 0x0000000214007819 */ /* 0x000fe400000006ff */
[----:B--2---:R-:W-:Y:S02]  /*00e0*/  IADD3 R3, R3, -0x1, RZ ;  /* 0xffffffff03037810 */ /* 0x004fe40007ffe0ff */
[-C--:B------:R-:W-:Y:S02]  /*00f0*/  IABS R8, R0.reuse ;  /* 0x0000000000087213 */ /* 0x080fe40000000000 */
[----:B------:R-:W-:Y:S02]  /*0100*/  IABS R9, R3 ;  /* 0x0000000300097213 */ /* 0x000fe40000000000 */
[----:B------:R-:W0:Y:S01]  /*0110*/  I2F.RP R6, R8 ;  /* 0x0000000800067306 */ /* 0x000e220000209400 */
[-C--:B------:R-:W-:Y:S02]  /*0120*/  IABS R10, R0.reuse ;  /* 0x00000000000a7213 */ /* 0x080fe40000000000 */
[----:B------:R-:W-:-:S04]  /*0130*/  LOP3.LUT R3, R3, R0, RZ, 0x3c, !PT ;  /* 0x0000000003037212 */ /* 0x000fc800078e3cff */
[----:B------:R-:W-:Y:S02]  /*0140*/  ISETP.GE.AND P2, PT, R3, RZ, PT ;  /* 0x000000ff0300720c */ /* 0x000fe40003f46270 */
[----:B------:R-:W1:Y:S01]  /*0150*/  LDC R3, c[0x0][RZ] ;  /* 0x00000000ff037b82 */ /* 0x000e620000000800 */
[----:B0-----:R-:W0:Y:S02]  /*0160*/  MUFU.RCP R6, R6 ;  /* 0x0000000600067308 */ /* 0x001e240000001000 */
[----:B0-----:R-:W-:Y:S01]  /*0170*/  IADD3 R4, R6, 0xffffffe, RZ ;  /* 0x0ffffffe06047810 */ /* 0x001fe20007ffe0ff */
[----:B------:R-:W-:Y:S02]  /*0180*/  IMAD.MOV R6, RZ, RZ, -R10 ;  /* 0x000000ffff067224 */ /* 0x000fe400078e0a0a */
[----:B------:R-:W0:Y:S03]  /*0190*/  S2R R10, SR_TID.Y ;  /* 0x00000000000a7919 */ /* 0x000e260000002200 */
[----:B------:R2:W3:Y:S01]  /*01a0*/  F2I.FTZ.U32.TRUNC.NTZ R5, R4 ;  /* 0x0000000400057305 */ /* 0x0004e2000021f000 */
[----:B-1----:R-:W-:Y:S01]  /*01b0*/  IMAD R18, R3, UR4, R18 ;  /* 0x0000000403127c24 */ /* 0x002fe2000f8e0212 */
[----:B--2---:R-:W-:Y:S01]  /*01c0*/  HFMA2.MMA R4, -RZ, RZ, 0, 0 ;  /* 0x00000000ff047435 */ /* 0x004fe200000001ff */
[----:B---3--:R-:W-:-:S04]  /*01d0*/  IMAD.MOV R7, RZ, RZ, -R5 ;  /* 0x000000ffff077224 */ /* 0x008fc800078e0a05 */
[----:B------:R-:W-:-:S05]  /*01e0*/  IMAD R7, R7, R8, RZ ;  /* 0x0000000807077224 */ /* 0x000fca00078e02ff */
[----:B------:R-:W-:-:S06]  /*01f0*/  IMAD.HI.U32 R5, R5, R7, R4 ;  /* 0x0000000705057227 */ /* 0x000fcc00078e0004 */
[----:B------:R-:W-:-:S04]  /*0200*/  IMAD.HI.U32 R4, R5, R9, RZ ;  /* 0x0000000905047227 */ /* 0x000fc800078e00ff */
[----:B------:R-:W-:Y:S01]  /*0210*/  IMAD R5, R4, R6, R9 ;  /* 0x0000000604057224 */ /* 0x000fe200078e0209 */
[----:B------:R-:W-:-:S04]  /*0220*/  CS2R R6, SRZ ;  /* 0x0000000000067805 */ /* 0x000fc8000001ff00 */
[----:B------:R-:W-:-:S13]  /*0230*/  ISETP.GT.U32.AND P1, PT, R8, R5, PT ;  /* 0x000000050800720c */ /* 0x000fda0003f24070 */
[-C--:B------:R-:W-:Y:S02]  /*0240*/  @!P1 IADD3 R5, R5, -R8.reuse, RZ ;  /* 0x8000000805059210 */ /* 0x080fe40007ffe0ff */
[----:B------:R-:W-:Y:S02]  /*0250*/  @!P1 IADD3 R4, R4, 0x1, RZ ;  /* 0x0000000104049810 */ /* 0x000fe40007ffe0ff */
[----:B------:R-:W-:Y:S02]  /*0260*/  ISETP.GE.U32.AND P0, PT, R5, R8, PT ;  /* 0x000000080500720c */ /* 0x000fe40003f06070 */
[----:B------:R-:W-:Y:S02]  /*0270*/  CS2R R8, SRZ ;  /* 0x0000000000087805 */ /* 0x000fe4000001ff00 */
[----:B------:R-:W-:Y:S02]  /*0280*/  ISETP.NE.AND P1, PT, R0, RZ, PT ;  /* 0x000000ff0000720c */ /* 0x000fe40003f25270 */
[----:B------:R-:W-:-:S07]  /*0290*/  MOV R5, RZ ;  /* 0x000000ff00057202 */ /* 0x000fce0000000f00 */
[----:B------:R-:W-:-:S05]  /*02a0*/  @P0 VIADD R4, R4, 0x1 ;  /* 0x0000000104040836 */ /* 0x000fca0000000000 */
[----:B------:R-:W-:Y:S02]  /*02b0*/  @!P2 IADD3 R4, -R4, RZ, RZ ;  /* 0x000000ff0404a210 */ /* 0x000fe40007ffe1ff */
[----:B------:R-:W-:Y:S01]  /*02c0*/  @!P1 LOP3.LUT R4, RZ, R0, RZ, 0x33, !PT ;  /* 0x00000000ff049212 */ /* 0x000fe200078e33ff */
[----:B------:R-:W-:-:S03]  /*02d0*/  HFMA2.MMA R0, -RZ, RZ, 0, 0 ;  /* 0x00000000ff007435 */ /* 0x000fc600000001ff */
[----:B------:R-:W-:-:S13]  /*02e0*/  ISETP.GE.AND P0, PT, R4, RZ, PT ;  /* 0x000000ff0400720c */ /* 0x000fda0003f06270 */
[----:B0-----:R-:W-:Y:S05]  /*02f0*/  @!P0 BRA `(.L_x_705) ;  /* 0x0000000400748947 */ /* 0x001fea0003800000 */
[----:B------:R-:W0:Y:S01]  /*0300*/  S2R R17, SR_CTAID.Y ;  /* 0x0000000000117919 */ /* 0x000e220000002600 */
[----:B------:R-:W-:Y:S01]  /*0310*/  ULDC UR5, c[0x0][0x23c] ;  /* 0x00008f0000057ab9 */ /* 0x000fe20000000800 */
[----:B------:R-:W-:Y:S01]  /*0320*/  MOV R5, RZ ;  /* 0x000000ff00057202 */ /* 0x000fe20000000f00 */
[----:B------:R-:W-:Y:S01]  /*0330*/  IMAD.MOV.U32 R24, RZ, RZ, RZ ;  /* 0x000000ffff187224 */ /* 0x000fe200078e00ff */
[----:B------:R-:W-:Y:S02]  /*0340*/  CS2R R6, SRZ ;  /* 0x0000000000067805 */ /* 0x000fe4000001ff00 */
[----:B------:R-:W-:Y:S02]  /*0350*/  CS2R R8, SRZ ;  /* 0x0000000000087805 */ /* 0x000fe4000001ff00 */
[----:B------:R-:W-:Y:S01]  /*0360*/  MOV R19, RZ ;  /* 0x000000ff00137202 */ /* 0x000fe20000000f00 */
[----:B------:R-:W-:Y:S01]  /*0370*/  IMAD.MOV.U32 R23, RZ, RZ, RZ ;  /* 0x000000ffff177224 */ /* 0x000fe200078e00ff */
[----:B------:R-:W-:Y:S01]  /*0380*/  MOV R21, RZ ;  /* 0x000000ff00157202 */ /* 0x000fe20000000f00 */
[----:B------:R-:W-:Y:S01]  /*0390*/  IMAD R20, R20, UR5, RZ ;  /* 0x0000000514147c24 */ /* 0x000fe2000f8e02ff */
[----:B------:R-:W-:Y:S01]  /*03a0*/  ISETP.GE.AND P0, PT, R18, UR5, PT ;  /* 0x0000000512007c0c */ /* 0x000fe2000bf06270 */
[----:B------:R-:W-:Y:S01]  /*03b0*/  UMOV UR4, URZ ;  /* 0x0000003f00047c82 */ /* 0x000fe20008000000 */
[----:B------:R-:W-:Y:S01]  /*03c0*/  ULDC UR6, c[0x0][0x23c] ;  /* 0x00008f0000067ab9 */ /* 0x000fe20000000800 */
[----:B0-----:R-:W-:-:S04]  /*03d0*/  IMAD R17, R17, UR7, R10 ;  /* 0x0000000711117c24 */ /* 0x001fc8000f8e020a */
[----:B------:R-:W-:Y:S01]  /*03e0*/  IMAD R11, R17, UR5, R18 ;  /* 0x00000005110b7c24 */ /* 0x000fe2000f8e0212 */
[----:B------:R-:W-:-:S06]  /*03f0*/  ULDC UR5, c[0x0][0x238] ;  /* 0x00008e0000057ab9 */ /* 0x000fcc0000000800 */
.L_x_706:
[----:B------:R-:W-:Y:S02]  /*0400*/  ISETP.GE.OR P3, PT, R17, UR5, P0 ;  /* 0x0000000511007c0c */ /* 0x000fe40008766670 */
[----:B------:R-:W-:-:S11]  /*0410*/  MOV R10, RZ ;  /* 0x000000ff000a7202 */ /* 0x000fd60000000f00 */
[----:B------:R-:W0:Y:S01]  /*0420*/  @!P3 LDC.64 R14, c[0x0][0x210] ;  /* 0x00008400ff0ebb82 */ /* 0x000e220000000a00 */
[----:B------:R-:W-:-:S05]  /*0430*/  IMAD R28, R2, UR7, RZ ;  /* 0x00000007021c7c24 */ /* 0x000fca000f8e02ff */
[----:B------:R-:W-:Y:S01]  /*0440*/  IADD3 R22, R28, R17, RZ ;  /* 0x000000111c167210 */ /* 0x000fe20007ffe0ff */
[----:B0-----:R-:W-:-:S04]  /*0450*/  @!P3 IMAD.WIDE R26, R11, 0x4, R14 ;  /* 0x000000040b1ab825 */ /* 0x001fc800078e020e */
[C---:B------:R-:W-:Y:S01]  /*0460*/  IMAD.IADD R15, R28.reuse, 0x1, R22 ;  /* 0x000000011c0f7824 */ /* 0x040fe200078e0216 */
[----:B------:R0:W2:Y:S01]  /*0470*/  @!P3 LDG.E.CONSTANT R10, desc[UR8][R26.64] ;  /* 0x000000081a0ab981 */ /* 0x0000a2000c1e9900 */
[----:B------:R-:W-:Y:S01]  /*0480*/  IMAD R11, R28, UR6, R11 ;  /* 0x000000061c0b7c24 */ /* 0x000fe2000f8e020b */
[----:B------:R-:W-:Y:S01]  /*0490*/  ISETP.GE.OR P1, PT, R22, UR5, P0 ;  /* 0x0000000516007c0c */ /* 0x000fe20008726670 */
[----:B------:R-:W-:Y:S01]  /*04a0*/  IMAD R14, R2, UR7, R15 ;  /* 0x00000007020e7c24 */ /* 0x000fe2000f8e020f */
[----:B------:R-:W-:-:S04]  /*04b0*/  ISETP.GE.OR P4, PT, R15, UR5, P0 ;  /* 0x000000050f007c0c */ /* 0x000fc80008786670 */
[----:B------:R-:W-:-:S09]  /*04c0*/  ISETP.GE.OR P2, PT, R14, UR5, P0 ;  /* 0x000000050e007c0c */ /* 0x000fd20008746670 */
[----:B------:R-:W1:Y:S04]  /*04d0*/  @!P4 LDC.64 R16, c[0x0][0x210] ;  /* 0x00008400ff10cb82 */ /* 0x000e680000000a00 */
[----:B------:R-:W-:-:S04]  /*04e0*/  @!P2 IMAD R25, R28, UR6, R11 ;  /* 0x000000061c19ac24 */ /* 0x000fc8000f8e020b */
[----:B------:R-:W3:Y:S01]  /*04f0*/  @!P2 LDC.64 R14, c[0x0][0x210] ;  /* 0x00008400ff0eab82 */ /* 0x000ee20000000a00 */
[C---:B0-----:R-:W-:Y:S02]  /*0500*/  @!P2 IMAD R27, R28.reuse, UR6, R25 ;  /* 0x000000061c1bac24 */ /* 0x041fe4000f8e0219 */
[----:B------:R-:W-:Y:S01]  /*0510*/  @!P4 IMAD R25, R28, UR6, R11 ;  /* 0x000000061c19cc24 */ /* 0x000fe2000f8e020b */
[----:B------:R-:W-:-:S03]  /*0520*/  HFMA2.MMA R28, -RZ, RZ, 0, 0 ;  /* 0x00000000ff1c7435 */ /* 0x000fc600000001ff */
[----:B-1----:R-:W-:-:S07]  /*0530*/  @!P4 IMAD.WIDE R16, R25, 0x4, R16 ;  /* 0x000000041910c825 */ /* 0x002fce00078e0210 */
[----:B------:R0:W4:Y:S01]  /*0540*/  @!P4 LDG.E.CONSTANT R28, desc[UR8][R16.64] ;  /* 0x00000008101cc981 */ /* 0x000122000c1e9900 */
[----:B------:R-:W-:Y:S01]  /*0550*/  MOV R25, RZ ;  /* 0x000000ff00197202 */ /* 0x000fe20000000f00 */
[----:B------:R-:W-:Y:S02]  /*0560*/  @!P3 VIADD R0, R0, 0x1 ;  /* 0x000000010000b836 */ /* 0x000fe40000000000 */
[----:B---3--:R-:W-:Y:S02]  /*0570*/  @!P2 IMAD.WIDE R26, R27, 0x4, R14 ;  /* 0x000000041b1aa825 */ /* 0x008fe400078e020e */
[----:B------:R-:W1:Y:S03]  /*0580*/  @!P1 LDC.64 R14, c[0x0][0x210] ;  /* 0x00008400ff0e9b82 */ /* 0x000e660000000a00 */
[----:B------:R3:W5:Y:S01]  /*0590*/  @!P2 LDG.E.CONSTANT R25, desc[UR8][R26.64] ;  /* 0x000000081a19a981 */ /* 0x000762000c1e9900 */
[----:B0-----:R-:W-:-:S02]  /*05a0*/  CS2R R16, SRZ ;  /* 0x0000000000107805 */ /* 0x001fc4000001ff00 */
[----:B---3--:R-:W-:-:S04]  /*05b0*/  @!P3 I2FP.F32.S32 R26, R0 ;  /* 0x00000000001ab245 */ /* 0x008fc80000201400 */
[----:B------:R-:W0:Y:S01]  /*05c0*/  @!P3 MUFU.RCP R16, R26 ;  /* 0x0000001a0010b308 */ /* 0x000e220000001000 */
[----:B-1----:R-:W-:-:S05]  /*05d0*/  @!P1 IMAD.WIDE R14, R11, 0x4, R14 ;  /* 0x000000040b0e9825 */ /* 0x002fca00078e020e */
[----:B------:R1:W3:Y:S01]  /*05e0*/  @!P1 LDG.E.CONSTANT R17, desc[UR8][R14.64] ;  /* 0x000000080e119981 */ /* 0x0002e2000c1e9900 */
[----:B------:R-:W-:-:S04]  /*05f0*/  @!P4 IADD3 R12, R12, 0x1, RZ ;  /* 0x000000010c0cc810 */ /* 0x000fc80007ffe0ff */
[----:B------:R-:W-:Y:S02]  /*0600*/  @!P4 I2FP.F32.S32 R27, R12 ;  /* 0x0000000c001bc245 */ /* 0x000fe40000201400 */
[----:B------:R-:W-:Y:S02]  /*0610*/  @!P1 IADD3 R13, R13, 0x1, RZ ;  /* 0x000000010d0d9810 */ /* 0x000fe40007ffe0ff */
[----:B------:R-:W-:Y:S01]  /*0620*/  @!P2 IADD3 R5, R5, 0x1, RZ ;  /* 0x000000010505a810 */ /* 0x000fe20007ffe0ff */
[----:B-1----:R-:W-:-:S03]  /*0630*/  IMAD.MOV.U32 R15, RZ, RZ, RZ ;  /* 0x000000ffff0f7224 */ /* 0x002fc600078e00ff */
[----:B------:R-:W-:Y:S01]  /*0640*/  @!P2 I2FP.F32.S32 R14, R5 ;  /* 0x00000005000ea245 */ /* 0x000fe20000201400 */
[----:B------:R-:W-:Y:S02]  /*0650*/  IMAD R11, R20, 0x3, R11 ;  /* 0x00000003140b7824 */ /* 0x000fe400078e020b */
[----:B--2---:R-:W-:-:S04]  /*0660*/  FADD.FTZ R29, R10, -R9 ;  /* 0x800000090a1d7221 */ /* 0x004fc80000010000 */
[----:B0-----:R-:W-:Y:S01]  /*0670*/  FFMA.FTZ R9, R29, R16, R9 ;  /* 0x000000101d097223 */ /* 0x001fe20000010009 */
[----:B------:R-:W-:-:S03]  /*0680*/  HFMA2.MMA R16, -RZ, RZ, 0, 0 ;  /* 0x00000000ff107435 */ /* 0x000fc600000001ff */
[----:B------:R-:W-:-:S04]  /*0690*/  FADD.FTZ R10, -R9, R10 ;  /* 0x0000000a090a7221 */ /* 0x000fc80000010100 */
[----:B------:R-:W-:Y:S01]  /*06a0*/  FMUL.FTZ R29, R29, R10 ;  /* 0x0000000a1d1d7220 */ /* 0x000fe20000410000 */
[----:B------:R-:W-:Y:S01]  /*06b0*/  IMAD.MOV.U32 R10, RZ, RZ, RZ ;  /* 0x000000ffff0a7224 */ /* 0x000fe200078e00ff */
[----:B------:R-:W-:Y:S01]  /*06c0*/  @!P3 MOV R10, 0x3f800000 ;  /* 0x3f800000000ab802 */ /* 0x000fe20000000f00 */
[----:B------:R-:W0:Y:S04]  /*06d0*/  @!P4 MUFU.RCP R16, R27 ;  /* 0x0000001b0010c308 */ /* 0x000e280000001000 */
[----:B------:R-:W-:Y:S01]  /*06e0*/  FFMA.FTZ R23, R29, R10, R23 ;  /* 0x0000000a1d177223 */ /* 0x000fe20000010017 */
[----:B------:R-:W-:Y:S01]  /*06f0*/  HFMA2.MMA R29, -RZ, RZ, 0, 0 ;  /* 0x00000000ff1d7435 */ /* 0x000fe200000001ff */
[----:B------:R-:W-:-:S04]  /*0700*/  @!P1 I2FP.F32.S32 R10, R13 ;  /* 0x0000000d000a9245 */ /* 0x000fc80000201400 */
[----:B------:R1:W-:Y:S08]  /*0710*/  @!P1 MUFU.RCP R15, R10 ;  /* 0x0000000a000f9308 */ /* 0x0003f00000001000 */
[----:B------:R-:W2:Y:S01]  /*0720*/  @!P2 MUFU.RCP R29, R14 ;  /* 0x0000000e001da308 */ /* 0x000ea20000001000 */
[----:B-1----:R-:W-:Y:S02]  /*0730*/  IMAD.MOV.U32 R10, RZ, RZ, RZ ;  /* 0x000000ffff0a7224 */ /* 0x002fe400078e00ff */
[----:B----4-:R-:W-:-:S04]  /*0740*/  FADD.FTZ R26, R28, -R7 ;  /* 0x800000071c1a7221 */ /* 0x010fc80000010000 */
[----:B0-----:R-:W-:-:S04]  /*0750*/  FFMA.FTZ R7, R26, R16, R7 ;  /* 0x000000101a077223 */ /* 0x001fc80000010007 */
[----:B------:R-:W-:Y:S01]  /*0760*/  FADD.FTZ R27, -R7, R28 ;  /* 0x0000001c071b7221 */ /* 0x000fe20000010100 */
[----:B------:R-:W-:Y:S01]  /*0770*/  @!P4 MOV R10, 0x3f800000 ;  /* 0x3f800000000ac802 */ /* 0x000fe20000000f00 */
[--C-:B-----5:R-:W-:Y:S02]  /*0780*/  FADD.FTZ R28, R25, -R24.reuse ;  /* 0x80000018191c7221 */ /* 0x120fe40000010000 */
[----:B------:R-:W-:Y:S01]  /*0790*/  FMUL.FTZ R26, R26, R27 ;  /* 0x0000001b1a1a7220 */ /* 0x000fe20000410000 */
[----:B------:R-:W-:Y:S01]  /*07a0*/  ISETP.LE.AND P3, PT, R4, UR4, PT ;  /* 0x0000000404007c0c */ /* 0x000fe2000bf63270 */
[----:B--2---:R-:W-:Y:S02]  /*07b0*/  FFMA.FTZ R24, R28, R29, R24 ;  /* 0x0000001d1c187223 */ /* 0x004fe40000010018 */
[----:B------:R-:W-:Y:S01]  /*07c0*/  FFMA.FTZ R21, R26, R10, R21 ;  /* 0x0000000a1a157223 */ /* 0x000fe20000010015 */
[----:B------:R-:W-:Y:S01]  /*07d0*/  HFMA2.MMA R10, -RZ, RZ, 0, 0 ;  /* 0x00000000ff0a7435 */ /* 0x000fe200000001ff */
[----:B------:R-:W-:Y:S01]  /*07e0*/  FADD.FTZ R25, -R24, R25 ;  /* 0x0000001918197221 */ /* 0x000fe20000010100 */
[----:B------:R-:W-:-:S03]  /*07f0*/  UIADD3 UR4, UR4, 0x1, URZ ;  /* 0x0000000104047890 */ /* 0x000fc6000fffe03f */
[----:B------:R-:W-:Y:S01]  /*0800*/  FMUL.FTZ R28, R28, R25 ;  /* 0x000000191c1c7220 */ /* 0x000fe20000410000 */
[----:B------:R-:W-:Y:S01]  /*0810*/  @!P2 MOV R10, 0x3f800000 ;  /* 0x3f800000000aa802 */ /* 0x000fe20000000f00 */
[----:B---3--:R-:W-:-:S04]  /*0820*/  FADD.FTZ R27, R17, -R6 ;  /* 0x80000006111b7221 */ /* 0x008fc80000010000 */
[----:B------:R-:W-:Y:S01]  /*0830*/  FFMA.FTZ R6, R27, R15, R6 ;  /* 0x0000000f1b067223 */ /* 0x000fe20000010006 */
[----:B------:R-:W-:-:S03]  /*0840*/  IMAD.MOV.U32 R15, RZ, RZ, RZ ;  /* 0x000000ffff0f7224 */ /* 0x000fc600078e00ff */
[----:B------:R-:W-:Y:S01]  /*0850*/  FADD.FTZ R16, -R6, R17 ;  /* 0x0000001106107221 */ /* 0x000fe20000010100 */
[----:B------:R-:W-:Y:S01]  /*0860*/  @!P1 MOV R15, 0x3f800000 ;  /* 0x3f800000000f9802 */ /* 0x000fe20000000f00 */
[----:B------:R-:W-:Y:S02]  /*0870*/  IMAD R17, R2, UR7, RZ ;  /* 0x0000000702117c24 */ /* 0x000fe4000f8e02ff */
[----:B------:R-:W-:Y:S01]  /*0880*/  FMUL.FTZ R27, R27, R16 ;  /* 0x000000101b1b7220 */ /* 0x000fe20000410000 */
[----:B------:R-:W-:Y:S01]  /*0890*/  FFMA.FTZ R19, R28, R10, R19 ;  /* 0x0000000a1c137223 */ /* 0x000fe20000010013 */
[----:B------:R-:W-:Y:S02]  /*08a0*/  IMAD R17, R17, 0x3, R22 ;  /* 0x0000000311117824 */ /* 0x000fe400078e0216 */
[----:B------:R-:W-:Y:S01]  /*08b0*/  FFMA.FTZ R8, R27, R15, R8 ;  /* 0x0000000f1b087223 */ /* 0x000fe20000010008 */
[----:B------:R-:W-:Y:S06]  /*08c0*/  @!P3 BRA `(.L_x_706) ;  /* 0xfffffff800ccb947 */ /* 0x000fec000383ffff */
.L_x_705:
[----:B------:R-:W-:Y:S01]  /*08d0*/  IMAD.IADD R17, R0, 0x1, R13 ;  /* 0x0000000100117824 */ /* 0x000fe200078e020d */
[----:B------:R-:W-:Y:S01]  /*08e0*/  I2FP.F32.S32 R14, R0 ;  /* 0x00000000000e7245 */ /* 0x000fe20000201400 */
[----:B------:R-:W-:Y:S01]  /*08f0*/  FADD.FTZ R20, -R6, R9 ;  /* 0x0000000906147221 */ /* 0x000fe20000010100 */
[----:B------:R-:W-:Y:S01]  /*0900*/  I2FP.F32.S32 R15, R13 ;  /* 0x0000000d000f7245 */ /* 0x000fe20000201400 */
[----:B------:R-:W0:Y:S01]  /*0910*/  S2UR UR6, SR_CgaCtaId ;  /* 0x00000000000679c3 */ /* 0x000e220000008800 */
[C---:B------:R-:W-:Y:S01]  /*0920*/  VIMNMX R4, R17.reuse, 0x1, !PT ;  /* 0x0000000111047848 */ /* 0x040fe20007fe0100 */
[----:B------:R-:W-:Y:S01]  /*0930*/  FMUL.FTZ R0, R14, R9 ;  /* 0x000000090e007220 */ /* 0x000fe20000410000 */
[----:B------:R-:W-:Y:S01]  /*0940*/  IADD3 R10, R17, R12, RZ ;  /* 0x0000000c110a7210 */ /* 0x000fe20007ffe0ff */
[----:B------:R-:W1:Y:S01]  /*0950*/  S2R R9, SR_TID.X ;  /* 0x0000000000097919 */ /* 0x000e620000002100 */
[----:B------:R-:W-:Y:S01]  /*0960*/  I2FP.F32.S32 R4, R4 ;  /* 0x0000000400047245 */ /* 0x000fe20000201400 */
[----:B------:R-:W-:Y:S01]  /*0970*/  FMUL.FTZ R20, R20, R20 ;  /* 0x0000001414147220 */ /* 0x000fe20000410000 */
[C---:B------:R-:W-:Y:S01]  /*0980*/  VIMNMX R16, R10.reuse, 0x1, !PT ;  /* 0x000000010a107848 */ /* 0x040fe20007fe0100 */
[----:B------:R-:W-:Y:S01]  /*0990*/  UMOV UR4, 0x400 ;  /* 0x0000040000047882 */ /* 0x000fe20000000000 */
[----:B------:R2:W3:Y:S01]  /*09a0*/  MUFU.RCP R11, R4 ;  /* 0x00000004000b7308 */ /* 0x0004e20000001000 */
[----:B------:R-:W-:Y:S01]  /*09b0*/  I2FP.F32.S32 R13, R17 ;  /* 0x00000011000d7245 */ /* 0x000fe20000201400 */
[----:B------:R-:W-:Y:S01]  /*09c0*/  UIADD3 UR5, UR4, 0x800, URZ ;  /* 0x0000080004057890 */ /* 0x000fe2000fffe03f */
[----:B------:R-:W-:Y:S01]  /*09d0*/  I2FP.F32.S32 R22, R16 ;  /* 0x0000001000167245 */ /* 0x000fe20000201400 */
[C---:B------:R-:W-:Y:S01]  /*09e0*/  FFMA.FTZ R16, R15.reuse, R6, R0 ;  /* 0x000000060f107223 */ /* 0x040fe20000010000 */
[----:B------:R-:W-:Y:S01]  /*09f0*/  I2FP.F32.S32 R12, R12 ;  /* 0x0000000c000c7245 */ /* 0x000fe20000201400 */
[----:B------:R-:W1:Y:S01]  /*0a00*/  S2R R0, SR_TID.Y ;  /* 0x0000000000007919 */ /* 0x000e620000002200 */
[----:B------:R-:W-:Y:S01]  /*0a10*/  FMUL.FTZ R15, R15, R20 ;  /* 0x000000140f0f7220 */ /* 0x000fe20000410000 */
[----:B------:R-:W4:Y:S01]  /*0a20*/  MUFU.RCP R6, R22 ;  /* 0x0000001600067308 */ /* 0x000f220000001000 */
[----:B--2---:R-:W-:-:S02]  /*0a30*/  IADD3 R4, R10, R5, RZ ;  /* 0x000000050a047210 */ /* 0x004fc40007ffe0ff */
[----:B------:R-:W-:Y:S01]  /*0a40*/  FMUL.FTZ R15, R14, R15 ;  /* 0x0000000f0e0f7220 */ /* 0x000fe20000410000 */
[----:B------:R-:W-:Y:S02]  /*0a50*/  I2FP.F32.S32 R10, R10 ;  /* 0x0000000a000a7245 */ /* 0x000fe40000201400 */
[----:B------:R-:W-:Y:S01]  /*0a60*/  VIMNMX R20, R4, 0x1, !PT ;  /* 0x0000000104147848 */ /* 0x000fe20007fe0100 */
[----:B0-----:R-:W-:Y:S01]  /*0a70*/  ULEA UR10, UR6, UR4, 0x18 ;  /* 0x00000004060a7291 */ /* 0x001fe2000f8ec03f */
[----:B------:R-:W-:Y:S01]  /*0a80*/  I2FP.F32.S32 R5, R5 ;  /* 0x0000000500057245 */ /* 0x000fe20000201400 */
[C---:B---3--:R-:W-:Y:S01]  /*0a90*/  FMUL.FTZ R16, R11.reuse, R16 ;  /* 0x000000100b107220 */ /* 0x048fe20000410000 */
[----:B------:R-:W-:Y:S01]  /*0aa0*/  I2FP.F32.S32 R20, R20 ;  /* 0x0000001400147245 */ /* 0x000fe20000201400 */
[----:B------:R-:W-:Y:S01]  /*0ab0*/  FFMA.FTZ R14, R11, R15, R8 ;  /* 0x0000000f0b0e7223 */ /* 0x000fe20000010008 */
[----:B------:R-:W-:Y:S01]  /*0ac0*/  UIADD3 UR4, UR4, 0x1000, URZ ;  /* 0x0000100004047890 */ /* 0x000fe2000fffe03f */
[C---:B------:R-:W-:Y:S01]  /*0ad0*/  FMUL.FTZ R17, R16.reuse, R13 ;  /* 0x0000000d10117220 */ /* 0x040fe20000410000 */
[----:B------:R-:W-:Y:S01]  /*0ae0*/  FADD.FTZ R16, R16, -R7 ;  /* 0x8000000710107221 */ /* 0x000fe20000010000 */
[----:B------:R-:W0:Y:S01]  /*0af0*/  MUFU.RCP R8, R20 ;  /* 0x0000001400087308 */ /* 0x000e220000001000 */
[----:B------:R-:W-:Y:S01]  /*0b00*/  FADD.FTZ R14, R14, R23 ;  /* 0x000000170e0e7221 */ /* 0x000fe20000010000 */
[----:B------:R-:W-:Y:S01]  /*0b10*/  FFMA.FTZ R7, R12, R7, R17 ;  /* 0x000000070c077223 */ /* 0x000fe20000010011 */
[----:B------:R-:W-:Y:S01]  /*0b20*/  FMUL.FTZ R17, R16, R16 ;  /* 0x0000001010117220 */ /* 0x000fe20000410000 */
[----:B------:R-:W-:-:S02]  /*0b30*/  ULEA UR5, UR6, UR5, 0x18 ;  /* 0x0000000506057291 */ /* 0x000fc4000f8ec03f */
[----:B----4-:R-:W-:Y:S01]  /*0b40*/  FMUL.FTZ R7, R6, R7 ;  /* 0x0000000706077220 */ /* 0x010fe20000410000 */
[----:B------:R-:W-:Y:S01]  /*0b50*/  FMUL.FTZ R12, R12, R17 ;  /* 0x000000110c0c7220 */ /* 0x000fe20000410000 */
[----:B------:R-:W-:Y:S02]  /*0b60*/  ULEA UR4, UR6, UR4, 0x18 ;  /* 0x0000000406047291 */ /* 0x000fe4000f8ec03f */
[C---:B------:R-:W-:Y:S01]  /*0b70*/  FADD.FTZ R11, R7.reuse, -R24 ;  /* 0x80000018070b7221 */ /* 0x040fe20000010000 */
[----:B------:R-:W-:Y:S01]  /*0b80*/  FMUL.FTZ R16, R7, R10 ;  /* 0x0000000a07107220 */ /* 0x000fe20000410000 */
[----:B------:R-:W-:Y:S02]  /*0b90*/  FMUL.FTZ R12, R13, R12 ;  /* 0x0000000c0d0c7220 */ /* 0x000fe40000410000 */
[----:B------:R-:W-:Y:S02]  /*0ba0*/  FMUL.FTZ R22, R11, R11 ;  /* 0x0000000b0b167220 */ /* 0x000fe40000410000 */
[----:B------:R-:W-:-:S02]  /*0bb0*/  FFMA.FTZ R21, R6, R12, R21 ;  /* 0x0000000c06157223 */ /* 0x000fc40000010015 */
[C---:B------:R-:W-:Y:S01]  /*0bc0*/  FMUL.FTZ R7, R5.reuse, R22 ;  /* 0x0000001605077220 */ /* 0x040fe20000410000 */
[----:B------:R-:W-:Y:S01]  /*0bd0*/  FFMA.FTZ R5, R5, R24, R16 ;  /* 0x0000001805057223 */ /* 0x000fe20000010010 */
[----:B------:R-:W-:Y:S02]  /*0be0*/  FADD.FTZ R14, R14, R21 ;  /* 0x000000150e0e7221 */ /* 0x000fe40000010000 */
[----:B------:R-:W-:Y:S01]  /*0bf0*/  FMUL.FTZ R7, R10, R7 ;  /* 0x000000070a077220 */ /* 0x000fe20000410000 */
[----:B0-----:R-:W-:-:S03]  /*0c00*/  FMUL.FTZ R5, R8, R5 ;  /* 0x0000000508057220 */ /* 0x001fc60000410000 */
[----:B------:R-:W-:Y:S01]  /*0c10*/  FFMA.FTZ R7, R8, R7, R19 ;  /* 0x0000000708077223 */ /* 0x000fe20000010013 */
[----:B-1----:R-:W-:-:S03]  /*0c20*/  IMAD R19, R0, R3, R9 ;  /* 0x0000000300137224 */ /* 0x002fc600078e0209 */
[----:B------:R-:W-:Y:S02]  /*0c30*/  FADD.FTZ R6, R14, R7 ;  /* 0x000000070e067221 */ /* 0x000fe40000010000 */
[C---:B------:R-:W-:Y:S02]  /*0c40*/  LEA R8, R19.reuse, UR10, 0x2 ;  /* 0x0000000a13087c11 */ /* 0x040fe4000f8e10ff */
[C---:B------:R-:W-:Y:S02]  /*0c50*/  LEA R7, R19.reuse, UR5, 0x2 ;  /* 0x0000000513077c11 */ /* 0x040fe4000f8e10ff */
[----:B------:R-:W-:Y:S01]  /*0c60*/  LEA R19, R19, UR4, 0x2 ;  /* 0x0000000413137c11 */ /* 0x000fe2000f8e10ff */
[----:B------:R0:W-:Y:S01]  /*0c70*/  STS [R8], R5 ;  /* 0x0000000508007388 */ /* 0x0001e20000000800 */
[----:B------:R-:W-:-:S03]  /*0c80*/  USHF.R.U32.HI UR4, URZ, 0x1, UR7 ;  /* 0x000000013f047899 */ /* 0x000fc60008011607 */
[----:B------:R0:W-:Y:S03]  /*0c90*/  STS [R7], R6 ;  /* 0x0000000607007388 */ /* 0x0001e60000000800 */
[----:B------:R-:W-:Y:S01]  /*0ca0*/  ISETP.NE.AND P0, PT, RZ, UR4, PT ;  /* 0x00000004ff007c0c */ /* 0x000fe2000bf05270 */
[----:B------:R0:W-:Y:S01]  /*0cb0*/  STS [R19], R4 ;  /* 0x0000000413007388 */ /* 0x0001e20000000800 */
[----:B------:R-:W-:-:S04]  /*0cc0*/  IMAD R24, R3, UR4, RZ ;  /* 0x0000000403187c24 */ /* 0x000fc8000f8e02ff */
[C---:B------:R-:W-:Y:S01]  /*0cd0*/  IMAD R22, R24.reuse, 0x4, R19 ;  /* 0x0000000418167824 */ /* 0x040fe200078e0213 */
[C---:B------:R-:W-:Y:S02]  /*0ce0*/  LEA R23, R24.reuse, R8, 0x2 ;  /* 0x0000000818177211 */ /* 0x040fe400078e10ff */
[----:B------:R-:W-:-:S04]  /*0cf0*/  LEA R24, R24, R7, 0x2 ;  /* 0x0000000718187211 */ /* 0x000fc800078e10ff */
        /* <DEDUP_REMOVED lines=15> */
[----:B-1----:R-:W-:Y:S01]  /*0df0*/  FADD.FTZ R13, R5, -R14 ;  /* 0x8000000e050d7221 */ /* 0x002fe20000010000 */
[----:B------:R-:W-:Y:S01]  /*0e00*/  I2FP.F32.S32 R4, R4 ;  /* 0x0000000400047245 */ /* 0x000fe20000201400 */
[----:B------:R-:W-:Y:S01]  /*0e10*/  FMUL.FTZ R14, R14, R11 ;  /* 0x0000000b0e0e7220 */ /* 0x000fe20000410000 */
[----:B------:R-:W-:Y:S01]  /*0e20*/  I2FP.F32.S32 R12, R12 ;  /* 0x0000000c000c7245 */ /* 0x000fe20000201400 */
[----:B------:R-:W-:Y:S02]  /*0e30*/  FMUL.FTZ R16, R13, R13 ;  /* 0x0000000d0d107220 */ /* 0x000fe40000410000 */
[----:B------:R-:W-:Y:S02]  /*0e40*/  FFMA.FTZ R5, R5, R4, R14 ;  /* 0x0000000405057223 */ /* 0x000fe4000001000e */
[----:B------:R-:W-:Y:S01]  /*0e50*/  FMUL.FTZ R13, R11, R16 ;  /* 0x000000100b0d7220 */ /* 0x000fe20000410000 */
[----:B------:R-:W2:Y:S03]  /*0e60*/  MUFU.RCP R12, R12 ;  /* 0x0000000c000c7308 */ /* 0x000ea60000001000 */
        /* <DEDUP_REMOVED lines=8> */
.L_x_709:
[----:B------:R-:W-:Y:S05]  /*0ef0*/  BSYNC B0 ;  /* 0x0000000000007941 */ /* 0x000fea0003800000 */
.L_x_708:
[----:B------:R-:W-:Y:S05]  /*0f00*/  @!P1 BRA `(.L_x_707) ;  /* 0x0000004000d89947 */ /* 0x000fea0003800000 */
[----:B0-----:R-:W-:Y:S01]  /*0f10*/  VIADD R10, R0, UR5 ;  /* 0x00000005000a7c36 */ /* 0x001fe20008000000 */
        /* <DEDUP_REMOVED lines=9> */
[C---:B------:R-:W-:Y:S02]  /*0fb0*/  LEA R11, R10.reuse, R19, 0x2 ;  /* 0x000000130a0b7211 */ /* 0x040fe400078e10ff */
[----:B------:R-:W-:-:S03]  /*0fc0*/  LEA R12, R10, R8, 0x2 ;  /* 0x000000080a0c7211 */ /* 0x000fc600078e10ff */
[----:B------:R-:W-:Y:S04]  /*0fd0*/  LDS R13, [R13] ;  /* 0x000000000d0d7984 */ /* 0x000fe80000000800 */
[----:B------:R-:W0:Y:S04]  /*0fe0*/  LDS R11, [R11] ;  /* 0x000000000b0b7984 */ /* 0x000e280000000800 */
[----:B------:R-:W1:Y:S01]  /*0ff0*/  LDS R12, [R12] ;  /* 0x000000000c0c7984 */ /* 0x000e620000000800 */
        /* <DEDUP_REMOVED lines=10> */
[----:B------:R-:W0:Y:S01]  /*10a0*/  MUFU.RCP R14, R14 ;  /* 0x0000000e000e7308 */ /* 0x000e220000001000 */
[----:B------:R-:W-:-:S02]  /*10b0*/  FFMA.FTZ R5, R5, R15, R12 ;  /* 0x0000000f05057223 */ /* 0x000fc4000001000c */
[----:B------:R-:W-:-:S04]  /*10c0*/  FMUL.FTZ R11, R15, R16 ;  /* 0x000000100f0b7220 */ /* 0x000fc80000410000 */
[C---:B0-----:R-:W-:Y:S01]  /*10d0*/  FFMA.FTZ R11, R14.reuse, R11, R13 ;  /* 0x0000000b0e0b7223 */ /* 0x041fe2000001000d */
[----:B------:R-:W-:-:S03]  /*10e0*/  FMUL.FTZ R5, R14, R5 ;  /* 0x000000050e057220 */ /* 0x000fc60000410000 */
[----:B------:R-:W-:Y:S02]  /*10f0*/  FADD.FTZ R6, R6, R11 ;  /* 0x0000000b06067221 */ /* 0x000fe40000010000 */
[----:B------:R0:W-:Y:S04]  /*1100*/  STS [R8], R5 ;  /* 0x0000000508007388 */ /* 0x0001e80000000800 */
[----:B------:R0:W-:Y:S04]  /*1110*/  STS [R7], R6 ;  /* 0x0000000607007388 */ /* 0x0001e80000000800 */
[----:B------:R0:W-:Y:S02]  /*1120*/  STS [R19], R10 ;  /* 0x0000000a13007388 */ /* 0x0001e40000000800 */
.L_x_711:
[----:B------:R-:W-:Y:S05]  /*1130*/  BSYNC B0 ;  /* 0x0000000000007941 */ /* 0x000fea0003800000 */
.L_x_710:
        /* <DEDUP_REMOVED lines=35> */
.L_x_713:
[----:B------:R-:W-:Y:S05]  /*1370*/  BSYNC B0 ;  /* 0x0000000000007941 */ /* 0x000fea0003800000 */
.L_x_712:
        /* <DEDUP_REMOVED lines=35> */
.L_x_715:
[----:B------:R-:W-:Y:S05]  /*15b0*/  BSYNC B0 ;  /* 0x0000000000007941 */ /* 0x000fea0003800000 */
.L_x_714:
        /* <DEDUP_REMOVED lines=35> */
.L_x_717:
[----:B------:R-:W-:Y:S05]  /*17f0*/  BSYNC B0 ;  /* 0x0000000000007941 */ /* 0x000fea0003800000 */
.L_x_716:
        /* <DEDUP_REMOVED lines=35> */
.L_x_719:
[----:B------:R-:W-:Y:S05]  /*1a30*/  BSYNC B0 ;  /* 0x0000000000007941 */ /* 0x000fea0003800000 */
.L_x_718:
        /* <DEDUP_REMOVED lines=35> */
.L_x_721:
[----:B------:R-:W-:Y:S05]  /*1c70*/  BSYNC B0 ;  /* 0x0000000000007941 */ /* 0x000fea0003800000 */
.L_x_720:
        /* <DEDUP_REMOVED lines=35> */
.L_x_723:
[----:B------:R-:W-:Y:S05]  /*1eb0*/  BSYNC B0 ;  /* 0x0000000000007941 */ /* 0x000fea0003800000 */
.L_x_722:
        /* <DEDUP_REMOVED lines=35> */
.L_x_725:
[----:B------:R-:W-:Y:S05]  /*20f0*/  BSYNC B0 ;  /* 0x0000000000007941 */ /* 0x000fea0003800000 */
.L_x_724:
        /* <DEDUP_REMOVED lines=35> */
.L_x_727:
[----:B------:R-:W-:Y:S05]  /*2330*/  BSYNC B0 ;  /* 0x0000000000007941 */ /* 0x000fea0003800000 */
.L_x_726:
        /* <DEDUP_REMOVED lines=11> */
[C---:B------:R-:W-:Y:S02]  /*23f0*/  LEA R12, R10.reuse, R8, 0x2 ;  /* 0x000000080a0c7211 */ /* 0x040fe400078e10ff */
[----:B------:R-:W-:Y:S02]  /*2400*/  LEA R13, R10, R7, 0x2 ;  /* 0x000000070a0d7211 */ /* 0x000fe400078e10ff */
[----:B------:R-:W0:Y:S04]  /*2410*/  LDS R11, [R11] ;  /* 0x000000000b0b7984 */ /* 0x000e280000000800 */
[----:B------:R-:W1:Y:S04]  /*2420*/  LDS R12, [R12] ;  /* 0x000000000c0c7984 */ /* 0x000e680000000800 */
[----:B------:R-:W2:Y:S01]  /*2430*/  LDS R13, [R13] ;  /* 0x000000000d0d7984 */ /* 0x000ea20000000800 */
[----:B0-----:R-:W-:Y:S01]  /*2440*/  IMAD.IADD R10, R4, 0x1, R11 ;  /* 0x00000001040a7824 */ /* 0x001fe200078e020b */
[----:B------:R-:W-:Y:S01]  /*2450*/  I2FP.F32.S32 R17, R11 ;  /* 0x0000000b00117245 */ /* 0x000fe20000201400 */
[----:B-1----:R-:W-:-:S03]  /*2460*/  FADD.FTZ R15, R5, -R12 ;  /* 0x8000000c050f7221 */ /* 0x002fc60000010000 */
[----:B------:R-:W-:Y:S01]  /*2470*/  VIMNMX R14, R10, 0x1, !PT ;  /* 0x000000010a0e7848 */ /* 0x000fe20007fe0100 */
[----:B------:R-:W-:Y:S01]  /*2480*/  FMUL.FTZ R12, R12, R17 ;  /* 0x000000110c0c7220 */ /* 0x000fe20000410000 */
[----:B------:R-:W-:Y:S02]  /*2490*/  FMUL.FTZ R16, R15, R15 ;  /* 0x0000000f0f107220 */ /* 0x000fe40000410000 */
[----:B------:R-:W-:Y:S02]  /*24a0*/  I2FP.F32.S32 R14, R14 ;  /* 0x0000000e000e7245 */ /* 0x000fe40000201400 */
[----:B------:R-:W-:Y:S01]  /*24b0*/  I2FP.F32.S32 R15, R4 ;  /* 0x00000004000f7245 */ /* 0x000fe20000201400 */
[----:B------:R-:W-:Y:S01]  /*24c0*/  FMUL.FTZ R16, R17, R16 ;  /* 0x0000001011107220 */ /* 0x000fe20000410000 */
[----:B------:R-:W-:Y:S02]  /*24d0*/  MOV R4, R10 ;  /* 0x0000000a00047202 */ /* 0x000fe40000000f00 */
[----:B------:R-:W2:Y:S01]  /*24e0*/  MUFU.RCP R14, R14 ;  /* 0x0000000e000e7308 */ /* 0x000ea20000001000 */
[----:B------:R-:W-:Y:S01]  /*24f0*/  FMUL.FTZ R11, R15, R16 ;  /* 0x000000100f0b7220 */ /* 0x000fe20000410000 */
[----:B------:R-:W-:-:S03]  /*2500*/  FFMA.FTZ R5, R5, R15, R12 ;  /* 0x0000000f05057223 */ /* 0x000fc6000001000c */
[C---:B--2---:R-:W-:Y:S01]  /*2510*/  FFMA.FTZ R11, R14.reuse, R11, R13 ;  /* 0x0000000b0e0b7223 */ /* 0x044fe2000001000d */
[----:B------:R-:W-:-:S03]  /*2520*/  FMUL.FTZ R5, R14, R5 ;  /* 0x000000050e057220 */ /* 0x000fc60000410000 */
[----:B------:R-:W-:Y:S02]  /*2530*/  FADD.FTZ R6, R6, R11 ;  /* 0x0000000b06067221 */ /* 0x000fe40000010000 */
[----:B------:R0:W-:Y:S04]  /*2540*/  STS [R8], R5 ;  /* 0x0000000508007388 */ /* 0x0001e80000000800 */
[----:B------:R0:W-:Y:S04]  /*2550*/  STS [R7], R6 ;  /* 0x0000000607007388 */ /* 0x0001e80000000800 */
[----:B------:R0:W-:Y:S02]  /*2560*/  STS [R19], R10 ;  /* 0x0000000a13007388 */ /* 0x0001e40000000800 */
.L_x_729:
[----:B------:R-:W-:Y:S05]  /*2570*/  BSYNC B0 ;  /* 0x0000000000007941 */ /* 0x000fea0003800000 */
.L_x_728:
[----:B------:R-:W-:Y:S05]  /*2580*/  @!P1 BRA `(.L_x_707) ;  /* 0x0000002c00389947 */ /* 0x000fea0003800000 */
[----:B0-----:R-:W-:Y:S01]  /*2590*/  IADD3 R10, R0, UR5, RZ ;  /* 0x00000005000a7c10 */ /* 0x001fe2000fffe0ff */
        /* <DEDUP_REMOVED lines=33> */
.L_x_731:
[----:B------:R-:W-:Y:S05]  /*27b0*/  BSYNC B0 ;  /* 0x0000000000007941 */ /* 0x000fea0003800000 */
.L_x_730:
        /* <DEDUP_REMOVED lines=35> */
.L_x_733:
[----:B------:R-:W-:Y:S05]  /*29f0*/  BSYNC B0 ;  /* 0x0000000000007941 */ /* 0x000fea0003800000 */
.L_x_732:
        /* <DEDUP_REMOVED lines=35> */
.L_x_735:
[----:B------:R-:W-:Y:S05]  /*2c30*/  BSYNC B0 ;  /* 0x0000000000007941 */ /* 0x000fea0003800000 */
.L_x_734:
        /* <DEDUP_REMOVED lines=35> */
.L_x_737:
[----:B------:R-:W-:Y:S05]  /*2e70*/  BSYNC B0 ;  /* 0x0000000000007941 */ /* 0x000fea0003800000 */
.L_x_736:
        /* <DEDUP_REMOVED lines=35> */
.L_x_739:
[----:B------:R-:W-:Y:S05]  /*30b0*/  BSYNC B0 ;  /* 0x0000000000007941 */ /* 0x000fea0003800000 */
.L_x_738:
        /* <DEDUP_REMOVED lines=35> */
.L_x_741:
[----:B------:R-:W-:Y:S05]  /*32f0*/  BSYNC B0 ;  /* 0x0000000000007941 */ /* 0x000fea0003800000 */
.L_x_740:
        /* <DEDUP_REMOVED lines=35> */
.L_x_743:
[----:B------:R-:W-:Y:S05]  /*3530*/  BSYNC B0 ;  /* 0x0000000000007941 */ /* 0x000fea0003800000 */
.L_x_742:
        /* <DEDUP_REMOVED lines=35> */
.L_x_745:
[----:B------:R-:W-:Y:S05]  /*3770*/  BSYNC B0 ;  /* 0x0000000000007941 */ /* 0x000fea0003800000 */
.L_x_744:
        /* <DEDUP_REMOVED lines=35> */
.L_x_747:
[----:B------:R-:W-:Y:S05]  /*39b0*/  BSYNC B0 ;  /* 0x0000000000007941 */ /* 0x000fea0003800000 */
.L_x_746:
        /* <DEDUP_REMOVED lines=35> */
.L_x_749:
[----:B------:R-:W-:Y:S05]  /*3bf0*/  BSYNC B0 ;  /* 0x0000000000007941 */ /* 0x000fea0003800000 */
.L_x_748:
        /* <DEDUP_REMOVED lines=35> */
.L_x_751:
[----:B------:R-:W-:Y:S05]  /*3e30*/  BSYNC B0 ;  /* 0x0000000000007941 */ /* 0x000fea0003800000 */
.L_x_750:
        /* <DEDUP_REMOVED lines=35> */
.L_x_753:
[----:B------:R-:W-:Y:S05]  /*4070*/  BSYNC B0 ;  /* 0x0000000000007941 */ /* 0x000fea0003800000 */
.L_x_752:
        /* <DEDUP_REMOVED lines=35> */
.L_x_755:
[----:B------:R-:W-:Y:S05]  /*42b0*/  BSYNC B0 ;  /* 0x0000000000007941 */ /* 0x000fea0003800000 */
.L_x_754:
        /* <DEDUP_REMOVED lines=35> */
.L_x_757:
[----:B------:R-:W-:Y:S05]  /*44f0*/  BSYNC B0 ;  /* 0x0000000000007941 */ /* 0x000fea0003800000 */
.L_x_756:
        /* <DEDUP_REMOVED lines=35> */
.L_x_759:
[----:B------:R-:W-:Y:S05]  /*4730*/  BSYNC B0 ;  /* 0x0000000000007941 */ /* 0x000fea0003800000 */
.L_x_758:
        /* <DEDUP_REMOVED lines=35> */
.L_x_761:
[----:B------:R-:W-:Y:S05]  /*4970*/  BSYNC B0 ;  /* 0x0000000000007941 */ /* 0x000fea0003800000 */
.L_x_760:
        /* <DEDUP_REMOVED lines=35> */
.L_x_763:
[----:B------:R-:W-:Y:S05]  /*4bb0*/  BSYNC B0 ;  /* 0x0000000000007941 */ /* 0x000fea0003800000 */
.L_x_762:
        /* <DEDUP_REMOVED lines=35> */
.L_x_765:
[----:B------:R-:W-:Y:S05]  /*4df0*/  BSYNC B0 ;  /* 0x0000000000007941 */ /* 0x000fea0003800000 */
.L_x_764:
[----:B------:R-:W-:Y:S05]  /*4e00*/  @!P1 BRA `(.L_x_707) ;  /* 0x0000000400189947 */ /* 0x000fea0003800000 */
[----:B0-----:R-:W-:Y:S01]  /*4e10*/  IADD3 R10, R0, UR5, RZ ;  /* 0x00000005000a7c10 */ /* 0x001fe2000fffe0ff */
[----:B------:R-:W-:Y:S03]  /*4e20*/  BAR.SYNC.DEFER_BLOCKING 0x0 ;  /* 0x0000000000007b1d */ /* 0x000fe60000010000 */
[----:B------:R-:W-:-:S03]  /*4e30*/  ISETP.GE.U32.AND P0, PT, R10, UR7, PT ;  /* 0x000000070a007c0c */ /* 0x000fc6000bf06070 */
        /* <DEDUP_REMOVED lines=29> */
.L_x_767:
[----:B------:R-:W-:Y:S05]  /*5010*/  BSYNC B0 ;  /* 0x0000000000007941 */ /* 0x000fea0003800000 */
.L_x_766:
[----:B------:R-:W-:-:S06]  /*5020*/  USHF.R.U32.HI UR4, URZ, 0x1f, UR7 ;  /* 0x0000001f3f047899 */ /* 0x000fcc0008011607 */
[----:B------:R-:W-:-:S13]  /*5030*/  ISETP.NE.AND P0, PT, RZ, UR4, PT ;  /* 0x00000004ff007c0c */ /* 0x000fda000bf05270 */
[----:B------:R-:W-:Y:S05]  /*5040*/  @!P0 BRA `(.L_x_707) ;  /* 0x0000000000888947 */ /* 0x000fea0003800000 */
[----:B0-----:R-:W-:Y:S01]  /*5050*/  VIADD R10, R0, UR4 ;  /* 0x00000004000a7c36 */ /* 0x001fe20008000000 */
        /* <DEDUP_REMOVED lines=32> */
.L_x_768:
[----:B------:R-:W-:Y:S05]  /*5260*/  BSYNC B0 ;  /* 0x0000000000007941 */ /* 0x000fea0003800000 */
.L_x_707:
[----:B0-----:R-:W0:Y:S01]  /*5270*/  LDC.64 R10, c[0x0][0x218] ;  /* 0x00008600ff0a7b82 */ /* 0x001e220000000a00 */
        /* <DEDUP_REMOVED lines=16> */
.L_x_769:
        /* <DEDUP_REMOVED lines=20> */
.L_x_771:
[----:B------:R-:W-:Y:S05]  /*54c0*/  BSYNC B0 ;  /* 0x0000000000007941 */ /* 0x000fea0003800000 */
.L_x_770:
        /* <DEDUP_REMOVED lines=25> */
.L_x_773:
[----:B------:R-:W-:Y:S05]  /*5660*/  BSYNC B0 ;  /* 0x0000000000007941 */ /* 0x000fea0003800000 */
.L_x_772:
        /* <DEDUP_REMOVED lines=15> */
.L_x_776:
[----:B------:R-:W0:Y:S08]  /*5760*/  @!P1 LDC R16, c[0x0][0x23c] ;  /* 0x00008f00ff109b82 */ /* 0x000e300000000800 */
[----:B------:R-:W1:Y:S08]  /*5770*/  @!P1 LDC.64 R4, c[0x0][0x228] ;  /* 0x00008a00ff049b82 */ /* 0x000e700000000a00 */
[----:B------:R-:W2:Y:S01]  /*5780*/  @!P1 LDC.64 R14, c[0x0][0x228] ;  /* 0x00008a00ff0e9b82 */ /* 0x000ea20000000a00 */
[----:B0-----:R-:W-:-:S05]  /*5790*/  @!P1 IMAD R16, R25, R16, R18 ;  /* 0x0000001019109224 */ /* 0x001fca00078e0212 */
[----:B------:R-:W-:Y:S02]  /*57a0*/  @!P1 SHF.R.S32.HI R26, RZ, 0x1f, R16 ;  /* 0x0000001fff1a9819 */ /* 0x000fe40000011410 */
[----:B------:R-:W-:-:S04]  /*57b0*/  @!P1 LEA R17, P2, R9, R16, 0x1 ;  /* 0x0000001009119211 */ /* 0x000fc800078408ff */
[----:B------:R-:W-:Y:S02]  /*57c0*/  @!P1 LEA.HI.X R26, R9, R26, RZ, 0x1, P2 ;  /* 0x0000001a091a9211 */ /* 0x000fe400010f0cff */
[----:B-1----:R-:W-:-:S04]  /*57d0*/  @!P1 LEA R4, P2, R17, R4, 0x2 ;  /* 0x0000000411049211 */ /* 0x002fc800078410ff */
[----:B------:R-:W-:Y:S02]  /*57e0*/  @!P1 LEA.HI.X R5, R17, R5, R26, 0x2, P2 ;  /* 0x0000000511059211 */ /* 0x000fe400010f141a */
[----:B------:R-:W-:-:S06]  /*57f0*/  CS2R R26, SRZ ;  /* 0x00000000001a7805 */ /* 0x000fcc000001ff00 */
[----:B------:R-:W3:Y:S01]  /*5800*/  @!P1 LDG.E.STRONG.SYS R26, desc[UR8][R4.64] ;  /* 0x00000008041a9981 */ /* 0x000ee2000c1f5900 */
[----:B--2---:R-:W-:-:S05]  /*5810*/  @!P1 IMAD.WIDE R14, R16, 0x4, R14 ;  /* 0x00000004100e9825 */ /* 0x004fca00078e020e */
[----:B------:R0:W2:Y:S01]  /*5820*/  @!P1 LDG.E.STRONG.SYS R27, desc[UR8][R14.64] ;  /* 0x000000080e1b9981 */ /* 0x0000a2000c1f5900 */
[----:B------:R-:W-:Y:S01]  /*5830*/  @!P1 LEA R16, P2, R9, R14, 0x2 ;  /* 0x0000000e09109211 */ /* 0x000fe200078410ff */
[----:B------:R-:W-:-:S03]  /*5840*/  IMAD.MOV.U32 R28, RZ, RZ, RZ ;  /* 0x000000ffff1c7224 */ /* 0x000fc600078e00ff */
[----:B------:R-:W-:-:S05]  /*5850*/  @!P1 LEA.HI.X R17, R9, R15, RZ, 0x2, P2 ;  /* 0x0000000f09119211 */ /* 0x000fca00010f14ff */
[----:B------:R-:W4:Y:S01]  /*5860*/  @!P1 LDG.E.STRONG.SYS R28, desc[UR8][R16.64] ;  /* 0x00000008101c9981 */ /* 0x000f22000c1f5900 */
[----:B------:R-:W-:Y:S02]  /*5870*/  IADD3 R25, R25, UR7, RZ ;  /* 0x0000000719197c10 */ /* 0x000fe4000fffe0ff */
[-C--:B0-----:R-:W-:Y:S02]  /*5880*/  I2FP.F32.S32 R14, R21.reuse ;  /* 0x00000015000e7245 */ /* 0x081fe40000201400 */
[----:B------:R-:W-:Y:S02]  /*5890*/  ISETP.GE.U32.AND P2, PT, R25, R2, PT ;  /* 0x000000021900720c */ /* 0x000fe40003f46070 */
[----:B---3--:R-:W-:Y:S02]  /*58a0*/  IADD3 R29, R26, R21, RZ ;  /* 0x000000151a1d7210 */ /* 0x008fe40007ffe0ff */
[----:B------:R-:W-:Y:S02]  /*58b0*/  I2FP.F32.S32 R26, R26 ;  /* 0x0000001a001a7245 */ /* 0x000fe40000201400 */
[----:B------:R-:W-:-:S02]  /*58c0*/  VIMNMX R4, R29, 0x1, !PT ;  /* 0x000000011d047848 */ /* 0x000fc40007fe0100 */
[----:B------:R-:W-:Y:S02]  /*58d0*/  MOV R21, R29 ;  /* 0x0000001d00157202 */ /* 0x000fe40000000f00 */
[----:B------:R-:W-:-:S04]  /*58e0*/  I2FP.F32.S32 R4, R4 ;  /* 0x0000000400047245 */ /* 0x000fc80000201400 */
[----:B------:R2:W4:Y:S02]  /*58f0*/  MUFU.RCP R5, R4 ;  /* 0x0000000400057308 */ /* 0x0005240000001000 */
[----:B--2---:R-:W-:Y:S01]  /*5900*/  FADD.FTZ R4, -R27, R6 ;  /* 0x000000061b047221 */ /* 0x004fe20000010100 */
[----:B------:R-:W-:-:S03]  /*5910*/  FMUL.FTZ R27, R26, R27 ;  /* 0x0000001b1a1b7220 */ /* 0x000fc60000410000 */
[----:B------:R-:W-:Y:S01]  /*5920*/  FMUL.FTZ R15, R4, R4 ;  /* 0x00000004040f7220 */ /* 0x000fe20000410000 */
[----:B------:R-:W-:-:S03]  /*5930*/  FFMA.FTZ R6, R14, R6, R27 ;  /* 0x000000060e067223 */ /* 0x000fc6000001001b */
[----:B------:R-:W-:-:S04]  /*5940*/  FMUL.FTZ R15, R26, R15 ;  /* 0x0000000f1a0f7220 */ /* 0x000fc80000410000 */
[----:B------:R-:W-:-:S04]  /*5950*/  FMUL.FTZ R15, R14, R15 ;  /* 0x0000000f0e0f7220 */ /* 0x000fc80000410000 */
[C---:B----4-:R-:W-:Y:S01]  /*5960*/  FFMA.FTZ R15, R5.reuse, R15, R28 ;  /* 0x0000000f050f7223 */ /* 0x050fe2000001001c */
[----:B------:R-:W-:-:S03]  /*5970*/  FMUL.FTZ R5, R5, R6 ;  /* 0x0000000605057220 */ /* 0x000fc60000410000 */
[----:B------:R-:W-:Y:S01]  /*5980*/  FADD.FTZ R20, R15, R20 ;  /* 0x000000140f147221 */ /* 0x000fe20000010000 */
[----:B------:R-:W-:Y:S01]  /*5990*/  IMAD.MOV.U32 R6, RZ, RZ, R5 ;  /* 0x000000ffff067224 */ /* 0x000fe200078e0005 */
[----:B------:R-:W-:Y:S06]  /*59a0*/  @!P2 BRA `(.L_x_776) ;  /* 0xfffffffc006ca947 */ /* 0x000fec000383ffff */
[----:B------:R-:W-:Y:S05]  /*59b0*/  BSYNC B1 ;  /* 0x0000000000017941 */ /* 0x000fea0003800000 */
.L_x_775:
[----:B------:R-:W-:Y:S05]  /*59c0*/  BSYNC B0 ;  /* 0x0000000000007941 */ /* 0x000fea0003800000 */
.L_x_774:
        /* <DEDUP_REMOVED lines=15> */
[----:B-1----:R-:W1:Y:S04]  /*5ac0*/  LDS R6, [R23] ;  /* 0x0000000017067984 */ /* 0x002e680000000800 */
        /* <DEDUP_REMOVED lines=20> */
.L_x_779:
[----:B------:R-:W-:Y:S05]  /*5c10*/  BSYNC B0 ;  /* 0x0000000000007941 */ /* 0x000fea0003800000 */
.L_x_778:
        /* <DEDUP_REMOVED lines=9> */
[----:B------:R-:W-:Y:S01]  /*5cb0*/  IMAD R4, R3, UR5, RZ ;  /* 0x0000000503047c24 */ /* 0x000fe2000f8e02ff */
[----:B------:R-:W-:-:S04]  /*5cc0*/  I2FP.F32.S32 R21, R29 ;  /* 0x0000001d00157245 */ /* 0x000fc80000201400 */
[C---:B------:R-:W-:Y:S02]  /*5cd0*/  LEA R2, R4.reuse, R19, 0x2 ;  /* 0x0000001304027211 */ /* 0x040fe400078e10ff */
[C---:B------:R-:W-:Y:S02]  /*5ce0*/  LEA R14, R4.reuse, R8, 0x2 ;  /* 0x00000008040e7211 */ /* 0x040fe400078e10ff */
[----:B------:R-:W-:Y:S02]  /*5cf0*/  LEA R17, R4, R7, 0x2 ;  /* 0x0000000704117211 */ /* 0x000fe400078e10ff */
        /* <DEDUP_REMOVED lines=8> */
[----:B------:R-:W-:Y:S01]  /*5d80*/  MOV R29, R4 ;  /* 0x00000004001d7202 */ /* 0x000fe20000000f00 */
[----:B------:R-:W-:Y:S01]  /*5d90*/  FMUL.FTZ R2, R9, R9 ;  /* 0x0000000909027220 */ /* 0x000fe20000410000 */
[----:B------:R-:W-:Y:S01]  /*5da0*/  I2FP.F32.S32 R6, R6 ;  /* 0x0000000600067245 */ /* 0x000fe20000201400 */
[----:B------:R-:W-:Y:S02]  /*5db0*/  FFMA.FTZ R5, R5, R21, R14 ;  /* 0x0000001505057223 */ /* 0x000fe4000001000e */
[----:B------:R-:W-:-:S03]  /*5dc0*/  FMUL.FTZ R2, R15, R2 ;  /* 0x000000020f027220 */ /* 0x000fc60000410000 */
[----:B------:R-:W3:Y:S01]  /*5dd0*/  MUFU.RCP R6, R6 ;  /* 0x0000000600067308 */ /* 0x000ee20000001000 */
[----:B------:R-:W-:-:S04]  /*5de0*/  FMUL.FTZ R9, R21, R2 ;  /* 0x0000000215097220 */ /* 0x000fc80000410000 */
[C---:B---3--:R-:W-:Y:S01]  /*5df0*/  FFMA.FTZ R9, R6.reuse, R9, R17 ;  /* 0x0000000906097223 */ /* 0x048fe20000010011 */
[----:B------:R-:W-:-:S03]  /*5e00*/  FMUL.FTZ R5, R6, R5 ;  /* 0x0000000506057220 */ /* 0x000fc60000410000 */
[----:B------:R-:W-:Y:S02]  /*5e10*/  FADD.FTZ R20, R20, R9 ;  /* 0x0000000914147221 */ /* 0x000fe40000010000 */
[----:B------:R0:W-:Y:S04]  /*5e20*/  STS [R8], R5 ;  /* 0x0000000508007388 */ /* 0x0001e80000000800 */
[----:B------:R0:W-:Y:S04]  /*5e30*/  STS [R7], R20 ;  /* 0x0000001407007388 */ /* 0x0001e80000000800 */
[----:B------:R0:W-:Y:S02]  /*5e40*/  STS [R19], R4 ;  /* 0x0000000413007388 */ /* 0x0001e40000000800 */
.L_x_781:
[----:B------:R-:W-:Y:S05]  /*5e50*/  BSYNC B0 ;  /* 0x0000000000007941 */ /* 0x000fea0003800000 */
.L_x_780:
        /* <DEDUP_REMOVED lines=9> */
[----:B0-----:R-:W-:Y:S01]  /*5ef0*/  IMAD R4, R3, UR4, RZ ;  /* 0x0000000403047c24 */ /* 0x001fe2000f8e02ff */
[----:B------:R-:W-:-:S03]  /*5f00*/  I2FP.F32.S32 R21, R29 ;  /* 0x0000001d00157245 */ /* 0x000fc60000201400 */
[C---:B------:R-:W-:Y:S01]  /*5f10*/  IMAD R14, R4.reuse, 0x4, R8 ;  /* 0x00000004040e7824 */ /* 0x040fe200078e0208 */
[C---:B------:R-:W-:Y:S02]  /*5f20*/  LEA R2, R4.reuse, R19, 0x2 ;  /* 0x0000001304027211 */ /* 0x040fe400078e10ff */
[----:B------:R-:W-:-:S03]  /*5f30*/  LEA R17, R4, R7, 0x2 ;  /* 0x0000000704117211 */ /* 0x000fc600078e10ff */
[----:B------:R-:W0:Y:S04]  /*5f40*/  LDS R14, [R14] ;  /* 0x000000000e0e7984 */ /* 0x000e280000000800 */
[----:B------:R-:W2:Y:S04]  /*5f50*/  LDS R2, [R2] ;  /* 0x0000000002027984 */ /* 0x000ea80000000800 */
[----:B------:R-:W3:Y:S01]  /*5f60*/  LDS R17, [R17] ;  /* 0x0000000011117984 */ /* 0x000ee20000000800 */
[----:B0-----:R-:W-:Y:S01]  /*5f70*/  FADD.FTZ R9, R5, -R14 ;  /* 0x8000000e05097221 */ /* 0x001fe20000010000 */
[----:B--2---:R-:W-:-:S02]  /*5f80*/  IADD3 R4, R29, R2, RZ ;  /* 0x000000021d047210 */ /* 0x004fc40007ffe0ff */
[----:B------:R-:W-:Y:S01]  /*5f90*/  I2FP.F32.S32 R15, R2 ;  /* 0x00000002000f7245 */ /* 0x000fe20000201400 */
[----:B------:R-:W-:Y:S01]  /*5fa0*/  FMUL.FTZ R2, R9, R9 ;  /* 0x0000000909027220 */ /* 0x000fe20000410000 */
[----:B-1----:R-:W-:Y:S02]  /*5fb0*/  VIMNMX R6, R4, 0x1, !PT ;  /* 0x0000000104067848 */ /* 0x002fe40007fe0100 */
[----:B------:R-:W-:Y:S01]  /*5fc0*/  MOV R29, R4 ;  /* 0x00000004001d7202 */ /* 0x000fe20000000f00 */
[----:B------:R-:W-:Y:S01]  /*5fd0*/  FMUL.FTZ R2, R15, R2 ;  /* 0x000000020f027220 */ /* 0x000fe20000410000 */
[----:B------:R-:W-:Y:S01]  /*5fe0*/  I2FP.F32.S32 R6, R6 ;  /* 0x0000000600067245 */ /* 0x000fe20000201400 */
[----:B------:R-:W-:Y:S02]  /*5ff0*/  FMUL.FTZ R14, R14, R15 ;  /* 0x0000000f0e0e7220 */ /* 0x000fe40000410000 */
[----:B------:R-:W-:Y:S02]  /*6000*/  FMUL.FTZ R9, R21, R2 ;  /* 0x0000000215097220 */ /* 0x000fe40000410000 */
[----:B------:R-:W-:Y:S01]  /*6010*/  FFMA.FTZ R5, R5, R21, R14 ;  /* 0x0000001505057223 */ /* 0x000fe2000001000e */
[----:B------:R-:W3:Y:S02]  /*6020*/  MUFU.RCP R6, R6 ;  /* 0x0000000600067308 */ /* 0x000ee40000001000 */
[C---:B---3--:R-:W-:Y:S01]  /*6030*/  FFMA.FTZ R9, R6.reuse, R9, R17 ;  /* 0x0000000906097223 */ /* 0x048fe20000010011 */
[----:B------:R-:W-:-:S03]  /*6040*/  FMUL.FTZ R5, R6, R5 ;  /* 0x0000000506057220 */ /* 0x000fc60000410000 */
[----:B------:R-:W-:Y:S02]  /*6050*/  FADD.FTZ R20, R20, R9 ;  /* 0x0000000914147221 */ /* 0x000fe40000010000 */
[----:B------:R2:W-:Y:S04]  /*6060*/  STS [R8], R5 ;  /* 0x0000000508007388 */ /* 0x0005e80000000800 */
[----:B------:R2:W-:Y:S04]  /*6070*/  STS [R7], R20 ;  /* 0x0000001407007388 */ /* 0x0005e80000000800 */
[----:B------:R2:W-:Y:S02]  /*6080*/  STS [R19], R4 ;  /* 0x0000000413007388 */ /* 0x0005e40000000800 */
.L_x_783:
[----:B------:R-:W-:Y:S05]  /*6090*/  BSYNC B0 ;  /* 0x0000000000007941 */ /* 0x000fea0003800000 */
.L_x_782:
        /* <DEDUP_REMOVED lines=9> */
[----:B0-2---:R-:W-:Y:S01]  /*6130*/  IMAD R4, R3, UR6, RZ ;  /* 0x0000000603047c24 */ /* 0x005fe2000f8e02ff */
        /* <DEDUP_REMOVED lines=25> */
.L_x_785:
[----:B------:R-:W-:Y:S05]  /*62d0*/  BSYNC B0 ;  /* 0x0000000000007941 */ /* 0x000fea0003800000 */
.L_x_784:
        /* <DEDUP_REMOVED lines=9> */
[----:B0-23--:R-:W-:Y:S01]  /*6370*/  IMAD R4, R3, UR10, RZ ;  /* 0x0000000a03047c24 */ /* 0x00dfe2000f8e02ff */
        /* <DEDUP_REMOVED lines=25> */
.L_x_787:
[----:B------:R-:W-:Y:S05]  /*6510*/  BSYNC B0 ;  /* 0x0000000000007941 */ /* 0x000fea0003800000 */
.L_x_786:
        /* <DEDUP_REMOVED lines=9> */
[----:B0-234-:R-:W-:Y:S01]  /*65b0*/  IMAD R4, R3, UR11, RZ ;  /* 0x0000000b03047c24 */ /* 0x01dfe2000f8e02ff */
        /* <DEDUP_REMOVED lines=25> */
.L_x_789:
[----:B------:R-:W-:Y:S05]  /*6750*/  BSYNC B0 ;  /* 0x0000000000007941 */ /* 0x000fea0003800000 */
.L_x_788:
        /* <DEDUP_REMOVED lines=9> */
[----:B0-234-:R-:W-:Y:S01]  /*67f0*/  IMAD R4, R3, UR12, RZ ;  /* 0x0000000c03047c24 */ /* 0x01dfe2000f8e02ff */
        /* <DEDUP_REMOVED lines=25> */
.L_x_791:
[----:B------:R-:W-:Y:S05]  /*6990*/  BSYNC B0 ;  /* 0x0000000000007941 */ /* 0x000fea0003800000 */
.L_x_790:
        /* <DEDUP_REMOVED lines=35> */
.L_x_793:
[----:B------:R-:W-:Y:S05]  /*6bd0*/  BSYNC B0 ;  /* 0x0000000000007941 */ /* 0x000fea0003800000 */
.L_x_792:
        /* <DEDUP_REMOVED lines=35> */
.L_x_795:
[----:B------:R-:W-:Y:S05]  /*6e10*/  BSYNC B0 ;  /* 0x0000000000007941 */ /* 0x000fea0003800000 */
.L_x_794:
        /* <DEDUP_REMOVED lines=35> */
.L_x_797:
[----:B------:R-:W-:Y:S05]  /*7050*/  BSYNC B0 ;  /* 0x0000000000007941 */ /* 0x000fea0003800000 */
.L_x_796:
        /* <DEDUP_REMOVED lines=35> */
.L_x_799:
[----:B------:R-:W-:Y:S05]  /*7290*/  BSYNC B0 ;  /* 0x0000000000007941 */ /* 0x000fea0003800000 */
.L_x_798:
        /* <DEDUP_REMOVED lines=35> */
.L_x_801:
[----:B------:R-:W-:Y:S05]  /*74d0*/  BSYNC B0 ;  /* 0x0000000000007941 */ /* 0x000fea0003800000 */
.L_x_800:
        /* <DEDUP_REMOVED lines=35> */
.L_x_803:
[----:B------:R-:W-:Y:S05]  /*7710*/  BSYNC B0 ;  /* 0x0000000000007941 */ /* 0x000fea0003800000 */
.L_x_802:
        /* <DEDUP_REMOVED lines=35> */
.L_x_805:
[----:B------:R-:W-:Y:S05]  /*7950*/  BSYNC B0 ;  /* 0x0000000000007941 */ /* 0x000fea0003800000 */
.L_x_804:
        /* <DEDUP_REMOVED lines=35> */
.L_x_807:
[----:B------:R-:W-:Y:S05]  /*7b90*/  BSYNC B0 ;  /* 0x0000000000007941 */ /* 0x000fea0003800000 */
.L_x_806:
        /* <DEDUP_REMOVED lines=35> */
.L_x_809:
[----:B------:R-:W-:Y:S05]  /*7dd0*/  BSYNC B0 ;  /* 0x0000000000007941 */ /* 0x000fea0003800000 */
.L_x_808:
        /* <DEDUP_REMOVED lines=35> */
.L_x_811:
[----:B------:R-:W-:Y:S05]  /*8010*/  BSYNC B0 ;  /* 0x0000000000007941 */ /* 0x000fea0003800000 */
.L_x_810:
        /* <DEDUP_REMOVED lines=35> */
.L_x_813:
[----:B------:R-:W-:Y:S05]  /*8250*/  BSYNC B0 ;  /* 0x0000000000007941 */ /* 0x000fea0003800000 */
.L_x_812:
        /* <DEDUP_REMOVED lines=35> */
.L_x_815:
[----:B------:R-:W-:Y:S05]  /*8490*/  BSYNC B0 ;  /* 0x0000000000007941 */ /* 0x000fea0003800000 */
.L_x_814:
        /* <DEDUP_REMOVED lines=35> */
.L_x_817:
[----:B------:R-:W-:Y:S05]  /*86d0*/  BSYNC B0 ;  /* 0x0000000000007941 */ /* 0x000fea0003800000 */
.L_x_816:
        /* <DEDUP_REMOVED lines=35> */
.L_x_819:
[----:B------:R-:W-:Y:S05]  /*8910*/  BSYNC B0 ;  /* 0x0000000000007941 */ /* 0x000fea0003800000 */
.L_x_818:
        /* <DEDUP_REMOVED lines=35> */
.L_x_821:
[----:B------:R-:W-:Y:S05]  /*8b50*/  BSYNC B0 ;  /* 0x0000000000007941 */ /* 0x000fea0003800000 */
.L_x_820:
        /* <DEDUP_REMOVED lines=35> */
.L_x_823:
[----:B------:R-:W-:Y:S05]  /*8d90*/  BSYNC B0 ;  /* 0x0000000000007941 */ /* 0x000fea0003800000 */
.L_x_822:
        /* <DEDUP_REMOVED lines=35> */
.L_x_825:
[----:B------:R-:W-:Y:S05]  /*8fd0*/  BSYNC B0 ;  /* 0x0000000000007941 */ /* 0x000fea0003800000 */
.L_x_824:
        /* <DEDUP_REMOVED lines=35> */
.L_x_827:
[----:B------:R-:W-:Y:S05]  /*9210*/  BSYNC B0 ;  /* 0x0000000000007941 */ /* 0x000fea0003800000 */
.L_x_826:
        /* <DEDUP_REMOVED lines=35> */
.L_x_829:
[----:B------:R-:W-:Y:S05]  /*9450*/  BSYNC B0 ;  /* 0x0000000000007941 */ /* 0x000fea0003800000 */
.L_x_828:
        /* <DEDUP_REMOVED lines=35> */
.L_x_831:
[----:B------:R-:W-:Y:S05]  /*9690*/  BSYNC B0 ;  /* 0x0000000000007941 */ /* 0x000fea0003800000 */
.L_x_830:
        /* <DEDUP_REMOVED lines=35> */
.L_x_833:
[----:B------:R-:W-:Y:S05]  /*98d0*/  BSYNC B0 ;  /* 0x0000000000007941 */ /* 0x000fea0003800000 */
.L_x_832:
        /* <DEDUP_REMOVED lines=35> */
.L_x_835:
[----:B------:R-:W-:Y:S05]  /*9b10*/  BSYNC B0 ;  /* 0x0000000000007941 */ /* 0x000fea0003800000 */
.L_x_834:
[----:B------:R-:W-:Y:S05]  /*9b20*/  @!P2 BRA `(.L_x_777) ;  /* 0x000000040018a947 */ /* 0x000fea0003800000 */
[----:B------:R-:W-:Y:S01]  /*9b30*/  VIADD R2, R0, UR35 ;  /* 0x0000002300027c36 */ /* 0x000fe20008000000 */
[----:B------:R-:W-:Y:S04]  /*9b40*/  BAR.SYNC.DEFER_BLOCKING 0x0 ;  /* 0x0000000000007b1d */ /* 0x000fe80000010000 */
[----:B------:R-:W-:Y:S02]  /*9b50*/  ISETP.GE.U32.AND P1, PT, R2, UR7, PT ;  /* 0x0000000702007c0c */ /* 0x000fe4000bf26070 */
[----:B------:R-:W-:Y:S02]  /*9b60*/  BSSY B0, `(.L_x_836) ;  /* 0x000001d000007945 */ /* 0x000fe40003800000 */
        /* <DEDUP_REMOVED lines=28> */
.L_x_837:
[----:B------:R-:W-:Y:S05]  /*9d30*/  BSYNC B0 ;  /* 0x0000000000007941 */ /* 0x000fea0003800000 */
.L_x_836:
        /* <DEDUP_REMOVED lines=9> */
[----:B------:R-:W-:Y:S01]  /*9dd0*/  USHF.R.S32.HI UR36, URZ, 0x1f, UR7 ;  /* 0x0000001f3f247899 */ /* 0x000fe20008011407 */
[----:B------:R-:W-:-:S05]  /*9de0*/  I2FP.F32.S32 R15, R29 ;  /* 0x0000001d000f7245 */ /* 0x000fca0000201400 */
[----:B------:R-:W-:-:S04]  /*9df0*/  LOP3.LUT R2, R3, UR36, RZ, 0xc0, !PT ;  /* 0x0000002403027c12 */ /* 0x000fc8000f8ec0ff */
[C---:B------:R-:W-:Y:S01]  /*9e00*/  LEA R0, R2.reuse, R19, 0x2 ;  /* 0x0000001302007211 */ /* 0x040fe200078e10ff */
[C---:B0-234-:R-:W-:Y:S01]  /*9e10*/  IMAD R4, R2.reuse, 0x4, R8 ;  /* 0x0000000402047824 */ /* 0x05dfe200078e0208 */
[----:B------:R-:W-:-:S04]  /*9e20*/  LEA R14, R2, R7, 0x2 ;  /* 0x00000007020e7211 */ /* 0x000fc800078e10ff */
[----:B------:R-:W0:Y:S04]  /*9e30*/  LDS R0, [R0] ;  /* 0x0000000000007984 */ /* 0x000e280000000800 */
[----:B------:R-:W1:Y:S04]  /*9e40*/  LDS R4, [R4] ;  /* 0x0000000004047984 */ /* 0x000e680000000800 */
[----:B------:R-:W2:Y:S01]  /*9e50*/  LDS R14, [R14] ;  /* 0x000000000e0e7984 */ /* 0x000ea20000000800 */
[-C--:B0-----:R-:W-:Y:S02]  /*9e60*/  IADD3 R2, R29, R0.reuse, RZ ;  /* 0x000000001d027210 */ /* 0x081fe40007ffe0ff */
[----:B------:R-:W-:-:S02]  /*9e70*/  I2FP.F32.S32 R9, R0 ;  /* 0x0000000000097245 */ /* 0x000fc40000201400 */
        /* <DEDUP_REMOVED lines=8> */
[----:B------:R-:W2:Y:S03]  /*9f00*/  MUFU.RCP R3, R3 ;  /* 0x0000000300037308 */ /* 0x000ea60000001000 */
[----:B------:R-:W-:-:S04]  /*9f10*/  FMUL.FTZ R6, R15, R6 ;  /* 0x000000060f067220 */ /* 0x000fc80000410000 */
[C---:B--2---:R-:W-:Y:S01]  /*9f20*/  FFMA.FTZ R9, R3.reuse, R6, R14 ;  /* 0x0000000603097223 */ /* 0x044fe2000001000e */
[----:B------:R-:W-:-:S03]  /*9f30*/  FMUL.FTZ R5, R3, R4 ;  /* 0x0000000403057220 */ /* 0x000fc60000410000 */
[----:B------:R-:W-:Y:S02]  /*9f40*/  FADD.FTZ R20, R20, R9 ;  /* 0x0000000914147221 */ /* 0x000fe40000010000 */
[----:B------:R0:W-:Y:S04]  /*9f50*/  STS [R8], R5 ;  /* 0x0000000508007388 */ /* 0x0001e80000000800 */
[----:B------:R0:W-:Y:S04]  /*9f60*/  STS [R7], R20 ;  /* 0x0000001407007388 */ /* 0x0001e80000000800 */
[----:B------:R0:W-:Y:S02]  /*9f70*/  STS [R19], R2 ;  /* 0x0000000213007388 */ /* 0x0001e40000000800 */
.L_x_838:
[----:B------:R-:W-:Y:S05]  /*9f80*/  BSYNC B0 ;  /* 0x0000000000007941 */ /* 0x000fea0003800000 */
.L_x_777:
[----:B------:R-:W-:Y:S05]  /*9f90*/  @!P0 EXIT ;  /* 0x000000000000894d */ /* 0x000fea0003800000 */
[----:B------:R-:W-:Y:S01]  /*9fa0*/  I2FP.F32.S32 R29, R29 ;  /* 0x0000001d001d7245 */ /* 0x000fe20000201400 */
[----:B------:R-:W-:Y:S03]  /*9fb0*/  STG.E desc[UR8][R10.64], R5 ;  /* 0x000000050a007986 */ /* 0x000fe6000c101908 */
[----:B------:R-:W5:Y:S02]  /*9fc0*/  MUFU.RCP R3, R29 ;  /* 0x0000001d00037308 */ /* 0x000f640000001000 */
[----:B-----5:R-:W-:-:S05]  /*9fd0*/  FMUL.FTZ R3, R3, R20 ;  /* 0x0000001403037220 */ /* 0x020fca0000410000 */
[----:B------:R-:W-:Y:S01]  /*9fe0*/  STG.E desc[UR8][R12.64], R3 ;  /* 0x000000030c007986 */ /* 0x000fe2000c101908 */
[----:B------:R-:W-:Y:S05]  /*9ff0*/  EXIT ;  /* 0x000000000000794d */ /* 0x000fea0003800000 */
.L_x_839:
        /* <DEDUP_REMOVED lines=16> */
.L_x_1064:


//--------------------- .text._Z23welford_kernel_parallelIN3c104HalfEEvPKT_S4_PKiPS2_S7_S7_iif --------------------------
	.section	.text._Z23welford_kernel_parallelIN3c104HalfEEvPKT_S4_PKiPS2_S7_S7_iif,"ax",@progbits
	.align	128
        .global         _Z23welford_kernel_parallelIN3c104HalfEEvPKT_S4_PKiPS2_S7_S7_iif
        .type           _Z23welford_kernel_parallelIN3c104HalfEEvPKT_S4_PKiPS2_S7_S7_iif,@function
        .size           _Z23welford_kernel_parallelIN3c104HalfEEvPKT_S4_PKiPS2_S7_S7_iif,(.L_x_1065 - _Z23welford_kernel_parallelIN3c104HalfEEvPKT_S4_PKiPS2_S7_S7_iif)
        .other          _Z23welford_kernel_parallelIN3c104HalfEEvPKT_S4_PKiPS2_S7_S7_iif,@"STO_CUDA_ENTRY STV_DEFAULT"
_Z23welford_kernel_parallelIN3c104HalfEEvPKT_S4_PKiPS2_S7_S7_iif:
.text._Z23welford_kernel_parallelIN3c104HalfEEvPKT_S4_PKiPS2_S7_S7_iif:
[----:B------:R-:W-:Y:S01]  /*0000*/  LDC R1, c[0x0][0x28] ;  /* 0x00000a00ff017b82 */ /* 0x000fe20000000800 */
[----:B------:R-:W0:Y:S01]  /*0010*/  S2R R0, SR_CTAID.X ;  /* 0x0000000000007919 */ /* 0x000e220000002500 */
[----:B------:R-:W-:Y:S01]  /*0020*/  ULDC UR4, c[0x0][0x0] ;  /* 0x0000000000047ab9 */ /* 0x000fe20000000800 */
[----:B------:R-:W-:Y:S01]  /*0030*/  ULDC UR8, c[0x0][0x244] ;  /* 0x0000910000087ab9 */ /* 0x000fe20000000800 */
[----:B------:R-:W0:Y:S02]  /*0040*/  S2R R3, SR_TID.X ;  /* 0x0000000000037919 */ /* 0x000e240000002100 */
[----:B0-----:R-:W-:-:S05]  /*0050*/  IMAD R0, R0, UR4, R3 ;  /* 0x0000000400007c24 */ /* 0x001fca000f8e0203 */
[----:B------:R-:W-:-:S13]  /*0060*/  ISETP.GE.AND P0, PT, R0, UR8, PT ;  /* 0x0000000800007c0c */ /* 0x000fda000bf06270 */
[----:B------:R-:W-:Y:S05]  /*0070*/  @P0 EXIT ;  /* 0x000000000000094d */ /* 0x000fea0003800000 */
[----:B------:R-:W0:Y:S01]  /*0080*/  LDC R9, c[0x0][0x240] ;  /* 0x00009000ff097b82 */ /* 0x000e220000000800 */
[----:B------:R-:W-:Y:S01]  /*0090*/  ULDC UR5, c[0x0][0xc] ;  /* 0x0000030000057ab9 */ /* 0x000fe20000000800 */
[----:B------:R-:W-:Y:S01]  /*00a0*/  ULDC.64 UR6, c[0x0][0x208] ;  /* 0x0000820000067ab9 */ /* 0x000fe20000000a00 */
[----:B------:R-:W-:Y:S01]  /*00b0*/  UIMAD UR4, UR4, UR5, URZ ;  /* 0x00000005040472a4 */ /* 0x000fe2000f8e023f */
[----:B0-----:R-:W-:-:S13]  /*00c0*/  ISETP.GT.AND P0, PT, R9, RZ, PT ;  /* 0x000000ff0900720c */ /* 0x001fda0003f04270 */
[----:B------:R-:W-:Y:S05]  /*00d0*/  @P0 BRA `(.L_x_840) ;  /* 0x00000000005c0947 */ /* 0x000fea0003800000 */
[----:B------:R-:W-:Y:S01]  /*00e0*/  FMUL R2, RZ, +INF ;  /* 0x7f800000ff027820 */ /* 0x000fe20000400000 */
[----:B------:R-:W-:Y:S01]  /*00f0*/  ULDC UR5, c[0x0][0x248] ;  /* 0x0000920000057ab9 */ /* 0x000fe20000000800 */
[----:B------:R-:W0:Y:S01]  /*0100*/  LDC.64 R8, c[0x0][0x228] ;  /* 0x00008a00ff087b82 */ /* 0x000e220000000a00 */
[----:B------:R-:W-:Y:S02]  /*0110*/  HFMA2.MMA R15, -RZ, RZ, 0, -0.0 ;  /* 0x00008000ff0f7435 */ /* 0x000fe400000001ff */
[----:B------:R-:W-:-:S05]  /*0120*/  F2FP.F16.F32.PACK_AB R2, RZ, R2 ;  /* 0x00000002ff02723e */ /* 0x000fca00000000ff */
[----:B------:R-:W-:Y:S01]  /*0130*/  HADD2.F32 R2, -RZ, R2.H0_H0 ;  /* 0x20000002ff027230 */ /* 0x000fe20000004100 */
[----:B------:R-:W1:Y:S04]  /*0140*/  LDC.64 R10, c[0x0][0x230] ;  /* 0x00008c00ff0a7b82 */ /* 0x000e680000000a00 */
[----:B------:R-:W-:-:S04]  /*0150*/  FADD.FTZ R2, R2, UR5 ;  /* 0x0000000502027e21 */ /* 0x000fc80008010000 */
[----:B------:R-:W2:Y:S02]  /*0160*/  LDC.64 R12, c[0x0][0x238] ;  /* 0x00008e00ff0c7b82 */ /* 0x000ea40000000a00 */
[----:B------:R-:W3:Y:S08]  /*0170*/  MUFU.SQRT R2, R2 ;  /* 0x0000000200027308 */ /* 0x000ef00000002000 */
[----:B---3--:R-:W3:Y:S02]  /*0180*/  MUFU.RCP R3, R2 ;  /* 0x0000000200037308 */ /* 0x008ee40000001000 */
[----:B---3--:R-:W-:-:S05]  /*0190*/  FADD.FTZ R3, R3, -RZ ;  /* 0x800000ff03037221 */ /* 0x008fca0000010000 */
[----:B01----:R-:W-:-:S07]  /*01a0*/  F2FP.F16.F32.PACK_AB R14, RZ, R3 ;  /* 0x00000003ff0e723e */ /* 0x003fce00000000ff */
.L_x_841:
[----:B------:R-:W-:-:S04]  /*01b0*/  IMAD.WIDE R2, R0, 0x2, R8 ;  /* 0x0000000200027825 */ /* 0x000fc800078e0208 */
[C---:B------:R-:W-:Y:S01]  /*01c0*/  IMAD.WIDE R4, R0.reuse, 0x2, R10 ;  /* 0x0000000200047825 */ /* 0x040fe200078e020a */
[----:B------:R0:W-:Y:S03]  /*01d0*/  STG.E.U16 desc[UR6][R2.64], RZ ;  /* 0x000000ff02007986 */ /* 0x0001e6000c101506 */
[C---:B--2---:R-:W-:Y:S01]  /*01e0*/  IMAD.WIDE R6, R0.reuse, 0x2, R12 ;  /* 0x0000000200067825 */ /* 0x044fe200078e020c */
[----:B------:R0:W-:Y:S01]  /*01f0*/  STG.E.U16 desc[UR6][R4.64], R15 ;  /* 0x0000000f04007986 */ /* 0x0001e2000c101506 */
[----:B------:R-:W-:-:S03]  /*0200*/  IADD3 R0, R0, UR4, RZ ;  /* 0x0000000400007c10 */ /* 0x000fc6000fffe0ff */
[----:B------:R0:W-:Y:S01]  /*0210*/  STG.E.U16 desc[UR6][R6.64], R14 ;  /* 0x0000000e06007986 */ /* 0x0001e2000c101506 */
[----:B------:R-:W-:-:S13]  /*0220*/  ISETP.GE.AND P0, PT, R0, UR8, PT ;  /* 0x0000000800007c0c */ /* 0x000fda000bf06270 */
[----:B0-----:R-:W-:Y:S05]  /*0230*/  @!P0 BRA `(.L_x_841) ;  /* 0xfffffffc00dc8947 */ /* 0x001fea000383ffff */
[----:B------:R-:W-:Y:S05]  /*0240*/  EXIT ;  /* 0x000000000000794d */ /* 0x000fea0003800000 */
.L_x_840:
[C---:B------:R-:W-:Y:S02]  /*0250*/  IADD3 R2, R9.reuse, -0x1, RZ ;  /* 0xffffffff09027810 */ /* 0x040fe40007ffe0ff */
[----:B------:R-:W-:Y:S02]  /*0260*/  LOP3.LUT R8, R9, 0x3, RZ, 0xc0, !PT ;  /* 0x0000000309087812 */ /* 0x000fe400078ec0ff */
[----:B------:R-:W-:Y:S02]  /*0270*/  ISETP.GE.U32.AND P0, PT, R2, 0x3, PT ;  /* 0x000000030200780c */ /* 0x000fe40003f06070 */
[----:B------:R-:W-:-:S11]  /*0280*/  IADD3 R9, -R8, R9, RZ ;  /* 0x0000000908097210 */ /* 0x000fd60007ffe1ff */
.L_x_845:
[----:B------:R-:W-:Y:S01]  /*0290*/  HFMA2.MMA R20, -RZ, RZ, 0, 0 ;  /* 0x00000000ff147435 */ /* 0x000fe200000001ff */
[----:B------:R-:W-:Y:S02]  /*02a0*/  ISETP.NE.AND P2, PT, R8, RZ, PT ;  /* 0x000000ff0800720c */ /* 0x000fe40003f45270 */
[----:B0-----:R-:W-:Y:S02]  /*02b0*/  MOV R12, RZ ;  /* 0x000000ff000c7202 */ /* 0x001fe40000000f00 */
[----:B------:R-:W-:Y:S02]  /*02c0*/  MOV R10, R0 ;  /* 0x00000000000a7202 */ /* 0x000fe40000000f00 */
[----:B------:R-:W-:Y:S02]  /*02d0*/  PRMT R24, RZ, 0x7610, R24 ;  /* 0x00007610ff187816 */ /* 0x000fe40000000018 */
[----:B------:R-:W-:Y:S01]  /*02e0*/  PRMT R14, RZ, 0x7610, R14 ;  /* 0x00007610ff0e7816 */ /* 0x000fe2000000000e */
[----:B------:R-:W-:Y:S06]  /*02f0*/  @!P0 BRA `(.L_x_842) ;  /* 0x0000000c008c8947 */ /* 0x000fec0003800000 */
[----:B------:R-:W0:Y:S01]  /*0300*/  LDC R13, c[0x0][0x244] ;  /* 0x00009100ff0d7b82 */ /* 0x000e220000000800 */
[----:B------:R-:W-:Y:S02]  /*0310*/  MOV R12, RZ ;  /* 0x000000ff000c7202 */ /* 0x000fe40000000f00 */
[----:B------:R-:W-:Y:S02]  /*0320*/  MOV R10, R0 ;  /* 0x00000000000a7202 */ /* 0x000fe40000000f00 */
[----:B------:R-:W-:-:S07]  /*0330*/  MOV R11, R9 ;  /* 0x00000009000b7202 */ /* 0x000fce0000000f00 */
.L_x_843:
[----:B------:R-:W1:Y:S08]  /*0340*/  LDC.64 R2, c[0x0][0x220] ;  /* 0x00008800ff027b82 */ /* 0x000e700000000a00 */
[----:B------:R-:W2:Y:S08]  /*0350*/  LDC.64 R18, c[0x0][0x210] ;  /* 0x00008400ff127b82 */ /* 0x000eb00000000a00 */
[----:B------:R-:W3:Y:S01]  /*0360*/  LDC.64 R22, c[0x0][0x218] ;  /* 0x00008600ff167b82 */ /* 0x000ee20000000a00 */
[----:B-1----:R-:W-:-:S05]  /*0370*/  IMAD.WIDE R2, R12, 0x4, R2 ;  /* 0x000000040c027825 */ /* 0x002fca00078e0202 */
[----:B------:R-:W4:Y:S01]  /*0380*/  LDG.E.CONSTANT R25, desc[UR6][R2.64] ;  /* 0x0000000602197981 */ /* 0x000f22000c1e9900 */
[----:B--2---:R-:W-:-:S03]  /*0390*/  IMAD.WIDE R18, R10, 0x2, R18 ;  /* 0x000000020a127825 */ /* 0x004fc600078e0212 */
[----:B------:R-:W2:Y:S04]  /*03a0*/  LDG.E.CONSTANT R15, desc[UR6][R2.64+0x4] ;  /* 0x00000406020f7981 */ /* 0x000ea8000c1e9900 */
[----:B------:R-:W5:Y:S01]  /*03b0*/  LDG.E.U16.CONSTANT R27, desc[UR6][R18.64] ;  /* 0x00000006121b7981 */ /* 0x000f62000c1e9500 */
[----:B---3--:R-:W-:-:S05]  /*03c0*/  IMAD.WIDE R22, R10, 0x2, R22 ;  /* 0x000000020a167825 */ /* 0x008fca00078e0216 */
[----:B------:R1:W3:Y:S01]  /*03d0*/  LDG.E.U16.CONSTANT R26, desc[UR6][R22.64] ;  /* 0x00000006161a7981 */ /* 0x0002e2000c1e9500 */
[----:B0-----:R-:W-:-:S04]  /*03e0*/  IMAD.WIDE R6, R13, 0x2, R22 ;  /* 0x000000020d067825 */ /* 0x001fc800078e0216 */
[C---:B------:R-:W-:Y:S01]  /*03f0*/  IMAD.WIDE R4, R13.reuse, 0x2, R18 ;  /* 0x000000020d047825 */ /* 0x040fe200078e0212 */
[----:B------:R0:W2:Y:S04]  /*0400*/  LDG.E.U16.CONSTANT R16, desc[UR6][R6.64] ;  /* 0x0000000606107981 */ /* 0x0000a8000c1e9500 */
[----:B------:R0:W2:Y:S01]  /*0410*/  LDG.E.U16.CONSTANT R17, desc[UR6][R4.64] ;  /* 0x0000000604117981 */ /* 0x0000a2000c1e9500 */
[----:B-1----:R-:W-:Y:S01]  /*0420*/  I2FP.F32.S32 R22, R20 ;  /* 0x0000001400167245 */ /* 0x002fe20000201400 */
[----:B0-----:R-:W-:-:S04]  /*0430*/  IMAD.WIDE R6, R13, 0x2, R6 ;  /* 0x000000020d067825 */ /* 0x001fc800078e0206 */
[----:B------:R-:W-:-:S04]  /*0440*/  IMAD.WIDE R4, R13, 0x2, R4 ;  /* 0x000000020d047825 */ /* 0x000fc800078e0204 */
[----:B------:R-:W-:Y:S01]  /*0450*/  HADD2.F32 R14, -RZ, R14.H0_H0 ;  /* 0x2000000eff0e7230 */ /* 0x000fe20000004100 */
[----:B----4-:R-:W-:-:S04]  /*0460*/  I2FP.F32.S32 R21, R25 ;  /* 0x0000001900157245 */ /* 0x010fc80000201400 */
[----:B------:R-:W-:Y:S01]  /*0470*/  F2FP.F16.F32.PACK_AB R21, RZ, R21 ;  /* 0x00000015ff15723e */ /* 0x000fe200000000ff */
[----:B-----5:R-:W-:-:S04]  /*0480*/  HADD2.F32 R28, -RZ, R27.H0_H0 ;  /* 0x2000001bff1c7230 */ /* 0x020fc80000004100 */
[----:B------:R-:W-:Y:S01]  /*0490*/  HADD2.F32 R21, -RZ, R21.H0_H0 ;  /* 0x20000015ff157230 */ /* 0x000fe20000004100 */
[----:B------:R-:W-:-:S04]  /*04a0*/  IADD3 R18, R25, R20, RZ ;  /* 0x0000001419127210 */ /* 0x000fc80007ffe0ff */
[----:B------:R-:W-:Y:S01]  /*04b0*/  FMUL.FTZ R19, R21, R28 ;  /* 0x0000001c15137220 */ /* 0x000fe20000410000 */
[----:B---3--:R-:W-:-:S04]  /*04c0*/  HADD2.F32 R26, -RZ, R26.H0_H0 ;  /* 0x2000001aff1a7230 */ /* 0x008fc80000004100 */
[----:B------:R-:W-:Y:S02]  /*04d0*/  F2FP.F16.F32.PACK_AB R23, R22, R19 ;  /* 0x000000131617723e */ /* 0x000fe400000000ff */
[----:B------:R-:W-:Y:S01]  /*04e0*/  VIMNMX R19, R18, 0x1, !PT ;  /* 0x0000000112137848 */ /* 0x000fe20007fe0100 */
[----:B------:R-:W-:-:S03]  /*04f0*/  FMUL.FTZ R20, R26, R21 ;  /* 0x000000151a147220 */ /* 0x000fc60000410000 */
[----:B------:R-:W-:Y:S01]  /*0500*/  I2FP.F32.S32 R19, R19 ;  /* 0x0000001300137245 */ /* 0x000fe20000201400 */
[----:B------:R-:W-:Y:S02]  /*0510*/  HADD2.F32 R25, -RZ, R24.H0_H0 ;  /* 0x20000018ff197230 */ /* 0x000fe40000004100 */
[--C-:B------:R-:W-:Y:S01]  /*0520*/  HADD2.F32 R22, -RZ, R23.reuse.H1_H1 ;  /* 0x30000017ff167230 */ /* 0x100fe20000004100 */
[----:B------:R-:W-:Y:S02]  /*0530*/  F2FP.F16.F32.PACK_AB R20, R19, R20 ;  /* 0x000000141314723e */ /* 0x000fe400000000ff */
[----:B------:R-:W3:Y:S02]  /*0540*/  LDG.E.CONSTANT R19, desc[UR6][R2.64+0x8] ;  /* 0x0000080602137981 */ /* 0x000ee4000c1e9900 */
[----:B------:R-:W-:Y:S01]  /*0550*/  FMUL.FTZ R24, R25, R22 ;  /* 0x0000001619187220 */ /* 0x000fe20000410000 */
[----:B------:R-:W-:Y:S02]  /*0560*/  HADD2.F32 R26, -RZ, R23.H0_H0 ;  /* 0x20000017ff1a7230 */ /* 0x000fe40000004100 */
[----:B------:R0:W4:Y:S02]  /*0570*/  LDG.E.U16.CONSTANT R23, desc[UR6][R6.64] ;  /* 0x0000000606177981 */ /* 0x000124000c1e9500 */
[----:B------:R-:W-:-:S02]  /*0580*/  F2FP.F16.F32.PACK_AB R24, RZ, R24 ;  /* 0x00000018ff18723e */ /* 0x000fc400000000ff */
[----:B------:R-:W5:Y:S03]  /*0590*/  LDG.E.CONSTANT R2, desc[UR6][R2.64+0xc] ;  /* 0x00000c0602027981 */ /* 0x000f66000c1e9900 */
[----:B------:R-:W-:Y:S02]  /*05a0*/  HADD2.F32 R27, -RZ, R24.H0_H0 ;  /* 0x20000018ff1b7230 */ /* 0x000fe40000004100 */
[----:B------:R1:W5:Y:S03]  /*05b0*/  LDG.E.U16.CONSTANT R24, desc[UR6][R4.64] ;  /* 0x0000000604187981 */ /* 0x000366000c1e9500 */
[----:B------:R-:W-:Y:S01]  /*05c0*/  FADD.FTZ R26, R26, R27 ;  /* 0x0000001b1a1a7221 */ /* 0x000fe20000010000 */
[----:B------:R-:W-:-:S06]  /*05d0*/  HADD2.F32 R27, -RZ, R20.H1_H1 ;  /* 0x30000014ff1b7230 */ /* 0x000fcc0000004100 */
[----:B------:R-:W2:Y:S01]  /*05e0*/  MUFU.RCP R27, R27 ;  /* 0x0000001b001b7308 */ /* 0x000ea20000001000 */
[----:B------:R-:W-:Y:S01]  /*05f0*/  FADD.FTZ R25, R25, -R28 ;  /* 0x8000001c19197221 */ /* 0x000fe20000010000 */
[----:B--2---:R-:W-:-:S05]  /*0600*/  FADD.FTZ R28, R27, -RZ ;  /* 0x800000ff1b1c7221 */ /* 0x004fca0000010000 */
[----:B------:R-:W-:Y:S02]  /*0610*/  F2FP.F16.F32.PACK_AB R25, R25, R28 ;  /* 0x0000001c1919723e */ /* 0x000fe400000000ff */
[----:B------:R-:W-:-:S03]  /*0620*/  F2FP.F16.F32.PACK_AB R28, RZ, R26 ;  /* 0x0000001aff1c723e */ /* 0x000fc600000000ff */
[--C-:B------:R-:W-:Y:S02]  /*0630*/  HADD2.F32 R26, -RZ, R25.reuse.H0_H0 ;  /* 0x20000019ff1a7230 */ /* 0x100fe40000004100 */
[----:B------:R-:W-:Y:S02]  /*0640*/  HADD2.F32 R29, -RZ, R25.H1_H1 ;  /* 0x30000019ff1d7230 */ /* 0x000fe40000004100 */
[----:B------:R-:W-:-:S03]  /*0650*/  HADD2.F32 R25, -RZ, R28.H0_H0 ;  /* 0x2000001cff197230 */ /* 0x000fc60000004100 */
[----:B------:R-:W-:Y:S02]  /*0660*/  FMUL.FTZ R28, R29, R29 ;  /* 0x0000001d1d1c7220 */ /* 0x000fe40000410000 */
[----:B------:R-:W-:-:S05]  /*0670*/  FMUL.FTZ R25, R25, R26 ;  /* 0x0000001a19197220 */ /* 0x000fca0000410000 */
[----:B------:R-:W-:-:S05]  /*0680*/  F2FP.F16.F32.PACK_AB R25, R28, R25 ;  /* 0x000000191c19723e */ /* 0x000fca00000000ff */
[----:B------:R-:W-:-:S05]  /*0690*/  HADD2.F32 R28, -RZ, R25.H1_H1 ;  /* 0x30000019ff1c7230 */ /* 0x000fca0000004100 */
[----:B------:R-:W-:-:S05]  /*06a0*/  FMUL.FTZ R28, R21, R28 ;  /* 0x0000001c151c7220 */ /* 0x000fca0000410000 */
[----:B------:R-:W-:-:S05]  /*06b0*/  F2FP.F16.F32.PACK_AB R28, RZ, R28 ;  /* 0x0000001cff1c723e */ /* 0x000fca00000000ff */
[----:B------:R-:W-:-:S05]  /*06c0*/  HADD2.F32 R21, -RZ, R28.H0_H0 ;  /* 0x2000001cff157230 */ /* 0x000fca0000004100 */
[----:B------:R-:W-:-:S05]  /*06d0*/  FMUL.FTZ R21, R22, R21 ;  /* 0x0000001516157220 */ /* 0x000fca0000410000 */
[----:B------:R-:W-:-:S05]  /*06e0*/  F2FP.F16.F32.PACK_AB R21, RZ, R21 ;  /* 0x00000015ff15723e */ /* 0x000fca00000000ff */
[----:B------:R-:W-:-:S05]  /*06f0*/  HADD2.F32 R21, -RZ, R21.H0_H0 ;  /* 0x20000015ff157230 */ /* 0x000fca0000004100 */
[----:B------:R-:W-:-:S05]  /*0700*/  FMUL.FTZ R21, R26, R21 ;  /* 0x000000151a157220 */ /* 0x000fca0000410000 */
[----:B------:R-:W-:Y:S01]  /*0710*/  F2FP.F16.F32.PACK_AB R21, RZ, R21 ;  /* 0x00000015ff15723e */ /* 0x000fe200000000ff */
[----:B------:R-:W-:Y:S02]  /*0720*/  HADD2.F32 R20, -RZ, R20.H0_H0 ;  /* 0x20000014ff147230 */ /* 0x000fe40000004100 */
[----:B0-----:R-:W-:-:S04]  /*0730*/  IMAD.WIDE R6, R13, 0x2, R6 ;  /* 0x000000020d067825 */ /* 0x001fc800078e0206 */
[----:B------:R-:W-:Y:S02]  /*0740*/  HADD2.F32 R21, -RZ, R21.H0_H0 ;  /* 0x20000015ff157230 */ /* 0x000fe40000004100 */
[----:B-1----:R-:W-:Y:S01]  /*0750*/  IMAD.WIDE R4, R13, 0x2, R4 ;  /* 0x000000020d047825 */ /* 0x002fe200078e0204 */
[----:B------:R0:W2:Y:S03]  /*0760*/  LDG.E.U16.CONSTANT R6, desc[UR6][R6.64] ;  /* 0x0000000606067981 */ /* 0x0000a6000c1e9500 */
[----:B------:R-:W-:Y:S02]  /*0770*/  FADD.FTZ R20, R20, R21 ;  /* 0x0000001514147221 */ /* 0x000fe40000010000 */
[----:B------:R1:W2:Y:S03]  /*0780*/  LDG.E.U16.CONSTANT R4, desc[UR6][R4.64] ;  /* 0x0000000604047981 */ /* 0x0002a6000c1e9500 */
[----:B------:R-:W-:-:S05]  /*0790*/  F2FP.F16.F32.PACK_AB R20, RZ, R20 ;  /* 0x00000014ff14723e */ /* 0x000fca00000000ff */
[----:B------:R-:W-:-:S05]  /*07a0*/  HADD2.F32 R21, -RZ, R20.H0_H0 ;  /* 0x20000014ff157230 */ /* 0x000fca0000004100 */
[----:B------:R-:W-:Y:S01]  /*07b0*/  FADD.FTZ R3, R14, R21 ;  /* 0x000000150e037221 */ /* 0x000fe20000010000 */
[----:B------:R-:W-:-:S04]  /*07c0*/  I2FP.F32.S32 R14, R15 ;  /* 0x0000000f000e7245 */ /* 0x000fc80000201400 */
[----:B------:R-:W-:Y:S02]  /*07d0*/  F2FP.F16.F32.PACK_AB R3, R14, R3 ;  /* 0x000000030e03723e */ /* 0x000fe400000000ff */
[----:B------:R-:W-:Y:S01]  /*07e0*/  IADD3 R14, R18, R15, RZ ;  /* 0x0000000f120e7210 */ /* 0x000fe20007ffe0ff */
[----:B------:R-:W-:Y:S02]  /*07f0*/  HADD2.F32 R20, -RZ, R16.H0_H0 ;  /* 0x20000010ff147230 */ /* 0x000fe40000004100 */
[----:B0-----:R-:W-:Y:S01]  /*0800*/  HADD2.F32 R7, -RZ, R3.H1_H1 ;  /* 0x30000003ff077230 */ /* 0x001fe20000004100 */
[----:B------:R-:W-:Y:S01]  /*0810*/  VIMNMX R15, R14, 0x1, !PT ;  /* 0x000000010e0f7848 */ /* 0x000fe20007fe0100 */
[----:B------:R-:W-:-:S03]  /*0820*/  HADD2.F32 R16, -RZ, R17.H0_H0 ;  /* 0x20000011ff107230 */ /* 0x000fc60000004100 */
[----:B-1----:R-:W-:Y:S01]  /*0830*/  FMUL.FTZ R5, R20, R7 ;  /* 0x0000000714057220 */ /* 0x002fe20000410000 */
[----:B------:R-:W-:Y:S01]  /*0840*/  I2FP.F32.S32 R20, R15 ;  /* 0x0000000f00147245 */ /* 0x000fe20000201400 */
[----:B------:R-:W-:Y:S01]  /*0850*/  FMUL.FTZ R15, R7, R16 ;  /* 0x00000010070f7220 */ /* 0x000fe20000410000 */
[----:B------:R-:W-:Y:S02]  /*0860*/  I2FP.F32.S32 R18, R18 ;  /* 0x0000001200127245 */ /* 0x000fe40000201400 */
[----:B------:R-:W-:Y:S02]  /*0870*/  F2FP.F16.F32.PACK_AB R5, R20, R5 ;  /* 0x000000051405723e */ /* 0x000fe400000000ff */
[----:B------:R-:W-:-:S03]  /*0880*/  F2FP.F16.F32.PACK_AB R18, R18, R15 ;  /* 0x0000000f1212723e */ /* 0x000fc600000000ff */
[----:B------:R-:W-:Y:S02]  /*0890*/  HADD2.F32 R17, -RZ, R5.H1_H1 ;  /* 0x30000005ff117230 */ /* 0x000fe40000004100 */
[----:B------:R-:W-:Y:S02]  /*08a0*/  HADD2.F32 R25, -RZ, R25.H0_H0 ;  /* 0x20000019ff197230 */ /* 0x000fe40000004100 */
[----:B------:R-:W-:Y:S02]  /*08b0*/  HADD2.F32 R15, -RZ, R18.H1_H1 ;  /* 0x30000012ff0f7230 */ /* 0x000fe40000004100 */
[----:B------:R-:W0:Y:S03]  /*08c0*/  MUFU.RCP R17, R17 ;  /* 0x0000001100117308 */ /* 0x000e260000001000 */
[----:B------:R-:W-:-:S05]  /*08d0*/  FMUL.FTZ R20, R25, R15 ;  /* 0x0000000f19147220 */ /* 0x000fca0000410000 */
[----:B------:R-:W-:Y:S01]  /*08e0*/  F2FP.F16.F32.PACK_AB R20, RZ, R20 ;  /* 0x00000014ff14723e */ /* 0x000fe200000000ff */
[----:B------:R-:W-:Y:S02]  /*08f0*/  HADD2.F32 R18, -RZ, R18.H0_H0 ;  /* 0x20000012ff127230 */ /* 0x000fe40000004100 */
[----:B------:R-:W-:Y:S02]  /*0900*/  FADD.FTZ R25, R25, -R16 ;  /* 0x8000001019197221 */ /* 0x000fe40000010000 */
[----:B------:R-:W-:Y:S02]  /*0910*/  HADD2.F32 R21, -RZ, R20.H0_H0 ;  /* 0x20000014ff157230 */ /* 0x000fe40000004100 */
[----:B0-----:R-:W-:-:S03]  /*0920*/  FADD.FTZ R16, R17, -RZ ;  /* 0x800000ff11107221 */ /* 0x001fc60000010000 */
[----:B------:R-:W-:Y:S02]  /*0930*/  FADD.FTZ R21, R18, R21 ;  /* 0x0000001512157221 */ /* 0x000fe40000010000 */
[----:B------:R-:W-:-:S03]  /*0940*/  F2FP.F16.F32.PACK_AB R18, R25, R16 ;  /* 0x000000101912723e */ /* 0x000fc600000000ff */
[----:B------:R-:W-:Y:S02]  /*0950*/  F2FP.F16.F32.PACK_AB R21, RZ, R21 ;  /* 0x00000015ff15723e */ /* 0x000fe400000000ff */
        /* <DEDUP_REMOVED lines=15> */
[----:B------:R-:W-:-:S04]  /*0a50*/  HADD2.F32 R5, -RZ, R5.H0_H0 ;  /* 0x20000005ff057230 */ /* 0x000fc80000004100 */
[----:B------:R-:W-:-:S05]  /*0a60*/  HADD2.F32 R16, -RZ, R7.H0_H0 ;  /* 0x20000007ff107230 */ /* 0x000fca0000004100 */
[----:B------:R-:W-:-:S05]  /*0a70*/  FADD.FTZ R5, R5, R16 ;  /* 0x0000001005057221 */ /* 0x000fca0000010000 */
[----:B------:R-:W-:Y:S01]  /*0a80*/  F2FP.F16.F32.PACK_AB R5, RZ, R5 ;  /* 0x00000005ff05723e */ /* 0x000fe200000000ff */
[----:B------:R-:W-:-:S04]  /*0a90*/  HADD2.F32 R3, -RZ, R3.H0_H0 ;  /* 0x20000003ff037230 */ /* 0x000fc80000004100 */
[----:B------:R-:W-:-:S05]  /*0aa0*/  HADD2.F32 R16, -RZ, R5.H0_H0 ;  /* 0x20000005ff107230 */ /* 0x000fca0000004100 */
[----:B------:R-:W-:Y:S01]  /*0ab0*/  FADD.FTZ R3, R3, R16 ;  /* 0x0000001003037221 */ /* 0x000fe20000010000 */
[----:B---3--:R-:W-:-:S04]  /*0ac0*/  I2FP.F32.S32 R16, R19 ;  /* 0x0000001300107245 */ /* 0x008fc80000201400 */
[----:B------:R-:W-:Y:S02]  /*0ad0*/  F2FP.F16.F32.PACK_AB R3, R16, R3 ;  /* 0x000000031003723e */ /* 0x000fe400000000ff */
[----:B------:R-:W-:Y:S01]  /*0ae0*/  IADD3 R19, R14, R19, RZ ;  /* 0x000000130e137210 */ /* 0x000fe20007ffe0ff */
[----:B----4-:R-:W-:Y:S02]  /*0af0*/  HADD2.F32 R16, -RZ, R23.H0_H0 ;  /* 0x20000017ff107230 */ /* 0x010fe40000004100 */
[----:B------:R-:W-:Y:S01]  /*0b00*/  HADD2.F32 R5, -RZ, R3.H1_H1 ;  /* 0x30000003ff057230 */ /* 0x000fe20000004100 */
[----:B------:R-:W-:Y:S01]  /*0b10*/  VIMNMX R15, R19, 0x1, !PT ;  /* 0x00000001130f7848 */ /* 0x000fe20007fe0100 */
[----:B-----5:R-:W-:-:S03]  /*0b20*/  HADD2.F32 R24, -RZ, R24.H0_H0 ;  /* 0x20000018ff187230 */ /* 0x020fc60000004100 */
[----:B------:R-:W-:Y:S01]  /*0b30*/  FMUL.FTZ R7, R16, R5 ;  /* 0x0000000510077220 */ /* 0x000fe20000410000 */
[----:B------:R-:W-:Y:S02]  /*0b40*/  I2FP.F32.S32 R16, R15 ;  /* 0x0000000f00107245 */ /* 0x000fe40000201400 */
[----:B------:R-:W-:Y:S01]  /*0b50*/  I2FP.F32.S32 R14, R14 ;  /* 0x0000000e000e7245 */ /* 0x000fe20000201400 */
[----:B------:R-:W-:Y:S01]  /*0b60*/  FMUL.FTZ R15, R5, R24 ;  /* 0x00000018050f7220 */ /* 0x000fe20000410000 */
[----:B------:R-:W-:-:S04]  /*0b70*/  F2FP.F16.F32.PACK_AB R7, R16, R7 ;  /* 0x000000071007723e */ /* 0x000fc800000000ff */
[----:B------:R-:W-:Y:S01]  /*0b80*/  F2FP.F16.F32.PACK_AB R15, R14, R15 ;  /* 0x0000000f0e0f723e */ /* 0x000fe200000000ff */
[----:B------:R-:W-:Y:S02]  /*0b90*/  HADD2.F32 R16, -RZ, R7.H1_H1 ;  /* 0x30000007ff107230 */ /* 0x000fe40000004100 */
[----:B------:R-:W-:Y:S02]  /*0ba0*/  HADD2.F32 R17, -RZ, R17.H0_H0 ;  /* 0x20000011ff117230 */ /* 0x000fe40000004100 */
[----:B------:R-:W-:Y:S02]  /*0bb0*/  HADD2.F32 R14, -RZ, R15.H1_H1 ;  /* 0x3000000fff0e7230 */ /* 0x000fe40000004100 */
[----:B------:R-:W0:Y:S03]  /*0bc0*/  MUFU.RCP R16, R16 ;  /* 0x0000001000107308 */ /* 0x000e260000001000 */
[----:B------:R-:W-:-:S05]  /*0bd0*/  FMUL.FTZ R18, R17, R14 ;  /* 0x0000000e11127220 */ /* 0x000fca0000410000 */
[----:B------:R-:W-:Y:S01]  /*0be0*/  F2FP.F16.F32.PACK_AB R18, RZ, R18 ;  /* 0x00000012ff12723e */ /* 0x000fe200000000ff */
[----:B------:R-:W-:-:S04]  /*0bf0*/  HADD2.F32 R20, -RZ, R15.H0_H0 ;  /* 0x2000000fff147230 */ /* 0x000fc80000004100 */
[----:B------:R-:W-:Y:S02]  /*0c00*/  HADD2.F32 R21, -RZ, R18.H0_H0 ;  /* 0x20000012ff157230 */ /* 0x000fe40000004100 */
[----:B------:R-:W-:Y:S01]  /*0c10*/  FADD.FTZ R24, R17, -R24 ;  /* 0x8000001811187221 */ /* 0x000fe20000010000 */
[----:B0-----:R-:W-:Y:S02]  /*0c20*/  FADD.FTZ R15, R16, -RZ ;  /* 0x800000ff100f7221 */ /* 0x001fe40000010000 */
[----:B------:R-:W-:-:S03]  /*0c30*/  FADD.FTZ R20, R20, R21 ;  /* 0x0000001514147221 */ /* 0x000fc60000010000 */
        /* <DEDUP_REMOVED lines=24> */
[----:B------:R-:W-:-:S04]  /*0dc0*/  I2FP.F32.S32 R14, R2 ;  /* 0x00000002000e7245 */ /* 0x000fc80000201400 */
[----:B------:R-:W-:Y:S02]  /*0dd0*/  F2FP.F16.F32.PACK_AB R3, R14, R3 ;  /* 0x000000030e03723e */ /* 0x000fe400000000ff */
[----:B------:R-:W-:Y:S01]  /*0de0*/  IADD3 R20, R19, R2, RZ ;  /* 0x0000000213147210 */ /* 0x000fe20007ffe0ff */
[----:B--2---:R-:W-:Y:S02]  /*0df0*/  HADD2.F32 R5, -RZ, R6.H0_H0 ;  /* 0x20000006ff057230 */ /* 0x004fe40000004100 */
[----:B------:R-:W-:Y:S01]  /*0e00*/  HADD2.F32 R2, -RZ, R3.H1_H1 ;  /* 0x30000003ff027230 */ /* 0x000fe20000004100 */
[----:B------:R-:W-:Y:S01]  /*0e10*/  VIMNMX R6, R20, 0x1, !PT ;  /* 0x0000000114067848 */ /* 0x000fe20007fe0100 */
[----:B------:R-:W-:-:S03]  /*0e20*/  HADD2.F32 R7, -RZ, R4.H0_H0 ;  /* 0x20000004ff077230 */ /* 0x000fc60000004100 */
[----:B------:R-:W-:Y:S01]  /*0e30*/  FMUL.FTZ R4, R5, R2 ;  /* 0x0000000205047220 */ /* 0x000fe20000410000 */
        /* <DEDUP_REMOVED lines=34> */
[----:B------:R-:W-:Y:S01]  /*1060*/  HADD2.F32 R5, -RZ, R2.H0_H0 ;  /* 0x20000002ff057230 */ /* 0x000fe20000004100 */
[----:B------:R-:W-:-:S04]  /*1070*/  IADD3 R11, R11, -0x4, RZ ;  /* 0xfffffffc0b0b7810 */ /* 0x000fc80007ffe0ff */
[----:B------:R-:W-:Y:S01]  /*1080*/  FADD.FTZ R4, R4, R5 ;  /* 0x0000000504047221 */ /* 0x000fe20000010000 */
[----:B------:R-:W-:-:S04]  /*1090*/  ISETP.NE.AND P1, PT, R11, RZ, PT ;  /* 0x000000ff0b00720c */ /* 0x000fc80003f25270 */
[----:B------:R-:W-:Y:S01]  /*10a0*/  F2FP.F16.F32.PACK_AB R4, RZ, R4 ;  /* 0x00000004ff04723e */ /* 0x000fe200000000ff */
[----:B------:R-:W-:-:S04]  /*10b0*/  HADD2.F32 R3, -RZ, R3.H0_H0 ;  /* 0x20000003ff037230 */ /* 0x000fc80000004100 */
[----:B------:R-:W-:Y:S01]  /*10c0*/  HADD2.F32 R4, -RZ, R4.H0_H0 ;  /* 0x20000004ff047230 */ /* 0x000fe20000004100 */
[----:B------:R-:W-:-:S04]  /*10d0*/  LEA R10, R13, R10, 0x1 ;  /* 0x0000000a0d0a7211 */ /* 0x000fc800078e08ff */
[----:B------:R-:W-:Y:S01]  /*10e0*/  FADD.FTZ R3, R3, R4 ;  /* 0x0000000403037221 */ /* 0x000fe20000010000 */
[----:B------:R-:W-:Y:S02]  /*10f0*/  IADD3 R12, R12, 0x4, RZ ;  /* 0x000000040c0c7810 */ /* 0x000fe40007ffe0ff */
[----:B------:R-:W-:Y:S02]  /*1100*/  LEA R10, R13, R10, 0x1 ;  /* 0x0000000a0d0a7211 */ /* 0x000fe400078e08ff */
[----:B------:R-:W-:Y:S01]  /*1110*/  F2FP.F16.F32.PACK_AB R14, RZ, R3 ;  /* 0x00000003ff0e723e */ /* 0x000fe200000000ff */
[----:B------:R-:W-:Y:S06]  /*1120*/  @P1 BRA `(.L_x_843) ;  /* 0xfffffff000841947 */ /* 0x000fec000383ffff */
.L_x_842:
[----:B------:R-:W-:Y:S05]  /*1130*/  @!P2 BRA `(.L_x_844) ;  /* 0x0000000800c8a947 */ /* 0x000fea0003800000 */
[----:B------:R-:W0:Y:S08]  /*1140*/  LDC.64 R2, c[0x0][0x220] ;  /* 0x00008800ff027b82 */ /* 0x000e300000000a00 */
[----:B------:R-:W1:Y:S08]  /*1150*/  LDC.64 R4, c[0x0][0x218] ;  /* 0x00008600ff047b82 */ /* 0x000e700000000a00 */
[----:B------:R-:W2:Y:S01]  /*1160*/  LDC.64 R6, c[0x0][0x210] ;  /* 0x00008400ff067b82 */ /* 0x000ea20000000a00 */
[----:B0-----:R-:W-:-:S05]  /*1170*/  IMAD.WIDE R12, R12, 0x4, R2 ;  /* 0x000000040c0c7825 */ /* 0x001fca00078e0202 */
[----:B------:R-:W3:Y:S01]  /*1180*/  LDG.E.CONSTANT R11, desc[UR6][R12.64] ;  /* 0x000000060c0b7981 */ /* 0x000ee2000c1e9900 */
[----:B-1----:R-:W-:-:S04]  /*1190*/  IMAD.WIDE R4, R10, 0x2, R4 ;  /* 0x000000020a047825 */ /* 0x002fc800078e0204 */
[----:B--2---:R-:W-:Y:S02]  /*11a0*/  IMAD.WIDE R2, R10, 0x2, R6 ;  /* 0x000000020a027825 */ /* 0x004fe400078e0206 */
[----:B------:R-:W2:Y:S04]  /*11b0*/  LDG.E.U16.CONSTANT R10, desc[UR6][R4.64] ;  /* 0x00000006040a7981 */ /* 0x000ea8000c1e9500 */
[----:B------:R-:W4:Y:S01]  /*11c0*/  LDG.E.U16.CONSTANT R17, desc[UR6][R2.64] ;  /* 0x0000000602117981 */ /* 0x000f22000c1e9500 */
[----:B------:R-:W-:Y:S01]  /*11d0*/  I2FP.F32.S32 R18, R20 ;  /* 0x0000001400127245 */ /* 0x000fe20000201400 */
[----:B------:R-:W-:Y:S01]  /*11e0*/  HADD2.F32 R24, -RZ, R24.H0_H0 ;  /* 0x20000018ff187230 */ /* 0x000fe20000004100 */
[----:B------:R-:W-:Y:S01]  /*11f0*/  ISETP.NE.AND P1, PT, R8, 0x1, PT ;  /* 0x000000010800780c */ /* 0x000fe20003f25270 */
[----:B------:R-:W-:Y:S01]  /*1200*/  HADD2.F32 R14, -RZ, R14.H0_H0 ;  /* 0x2000000eff0e7230 */ /* 0x000fe20000004100 */
[----:B---3--:R-:W-:-:S04]  /*1210*/  I2FP.F32.S32 R6, R11 ;  /* 0x0000000b00067245 */ /* 0x008fc80000201400 */
[----:B------:R-:W-:Y:S02]  /*1220*/  F2FP.F16.F32.PACK_AB R7, RZ, R6 ;  /* 0x00000006ff07723e */ /* 0x000fe400000000ff */
[----:B------:R-:W-:-:S03]  /*1230*/  IADD3 R6, R20, R11, RZ ;  /* 0x0000000b14067210 */ /* 0x000fc60007ffe0ff */
[----:B------:R-:W-:Y:S01]  /*1240*/  HADD2.F32 R7, -RZ, R7.H0_H0 ;  /* 0x20000007ff077230 */ /* 0x000fe20000004100 */
[----:B------:R-:W-:Y:S02]  /*1250*/  VIMNMX R15, R6, 0x1, !PT ;  /* 0x00000001060f7848 */ /* 0x000fe40007fe0100 */
[----:B------:R-:W-:Y:S01]  /*1260*/  MOV R20, R6 ;  /* 0x0000000600147202 */ /* 0x000fe20000000f00 */
[----:B--2---:R-:W-:Y:S02]  /*1270*/  HADD2.F32 R16, -RZ, R10.H0_H0 ;  /* 0x2000000aff107230 */ /* 0x004fe40000004100 */
[----:B----4-:R-:W-:-:S03]  /*1280*/  HADD2.F32 R10, -RZ, R17.H0_H0 ;  /* 0x20000011ff0a7230 */ /* 0x010fc60000004100 */
[----:B------:R-:W-:Y:S01]  /*1290*/  FMUL.FTZ R11, R16, R7 ;  /* 0x00000007100b7220 */ /* 0x000fe20000410000 */
[----:B------:R-:W-:Y:S01]  /*12a0*/  I2FP.F32.S32 R16, R15 ;  /* 0x0000000f00107245 */ /* 0x000fe20000201400 */
[----:B------:R-:W-:-:S03]  /*12b0*/  FMUL.FTZ R15, R7, R10 ;  /* 0x0000000a070f7220 */ /* 0x000fc60000410000 */
[----:B------:R-:W-:Y:S02]  /*12c0*/  F2FP.F16.F32.PACK_AB R11, R16, R11 ;  /* 0x0000000b100b723e */ /* 0x000fe400000000ff */
[----:B------:R-:W-:-:S03]  /*12d0*/  F2FP.F16.F32.PACK_AB R17, R18, R15 ;  /* 0x0000000f1211723e */ /* 0x000fc600000000ff */
[--C-:B------:R-:W-:Y:S02]  /*12e0*/  HADD2.F32 R16, -RZ, R11.reuse.H1_H1 ;  /* 0x3000000bff107230 */ /* 0x100fe40000004100 */
[----:B------:R-:W-:Y:S02]  /*12f0*/  HADD2.F32 R11, -RZ, R11.H0_H0 ;  /* 0x2000000bff0b7230 */ /* 0x000fe40000004100 */
[--C-:B------:R-:W-:Y:S02]  /*1300*/  HADD2.F32 R15, -RZ, R17.reuse.H1_H1 ;  /* 0x30000011ff0f7230 */ /* 0x100fe40000004100 */
[----:B------:R-:W0:Y:S01]  /*1310*/  MUFU.RCP R16, R16 ;  /* 0x0000001000107308 */ /* 0x000e220000001000 */
[----:B------:R-:W-:Y:S02]  /*1320*/  HADD2.F32 R19, -RZ, R17.H0_H0 ;  /* 0x20000011ff137230 */ /* 0x000fe40000004100 */
[C---:B------:R-:W-:Y:S01]  /*1330*/  FADD.FTZ R17, R24.reuse, -R10 ;  /* 0x8000000a18117221 */ /* 0x040fe20000010000 */
[----:B------:R-:W-:-:S05]  /*1340*/  FMUL.FTZ R18, R24, R15 ;  /* 0x0000000f18127220 */ /* 0x000fca0000410000 */
[----:B------:R-:W-:-:S05]  /*1350*/  F2FP.F16.F32.PACK_AB R18, RZ, R18 ;  /* 0x00000012ff12723e */ /* 0x000fca00000000ff */
        /* <DEDUP_REMOVED lines=19> */
[----:B------:R-:W-:-:S05]  /*1490*/  F2FP.F16.F32.PACK_AB R10, RZ, R10 ;  /* 0x0000000aff0a723e */ /* 0x000fca00000000ff */
[----:B------:R-:W-:-:S05]  /*14a0*/  HADD2.F32 R10, -RZ, R10.H0_H0 ;  /* 0x2000000aff0a7230 */ /* 0x000fca0000004100 */
[----:B------:R-:W-:-:S05]  /*14b0*/  FADD.FTZ R10, R11, R10 ;  /* 0x0000000a0b0a7221 */ /* 0x000fca0000010000 */
[----:B------:R-:W-:-:S05]  /*14c0*/  F2FP.F16.F32.PACK_AB R10, RZ, R10 ;  /* 0x0000000aff0a723e */ /* 0x000fca00000000ff */
[----:B------:R-:W-:-:S05]  /*14d0*/  HADD2.F32 R7, -RZ, R10.H0_H0 ;  /* 0x2000000aff077230 */ /* 0x000fca0000004100 */
[----:B------:R-:W-:-:S05]  /*14e0*/  FADD.FTZ R14, R14, R7 ;  /* 0x000000070e0e7221 */ /* 0x000fca0000010000 */
[----:B------:R-:W-:Y:S01]  /*14f0*/  F2FP.F16.F32.PACK_AB R14, RZ, R14 ;  /* 0x0000000eff0e723e */ /* 0x000fe200000000ff */
[----:B------:R-:W-:Y:S06]  /*1500*/  @!P1 BRA `(.L_x_844) ;  /* 0x0000000400d49947 */ /* 0x000fec0003800000 */
[----:B------:R-:W0:Y:S01]  /*1510*/  LDC R7, c[0x0][0x244] ;  /* 0x00009100ff077b82 */ /* 0x000e220000000800 */
[----:B------:R-:W2:Y:S01]  /*1520*/  LDG.E.CONSTANT R15, desc[UR6][R12.64+0x4] ;  /* 0x000004060c0f7981 */ /* 0x000ea2000c1e9900 */
[----:B0-----:R-:W-:-:S04]  /*1530*/  IMAD.WIDE R4, R7, 0x2, R4 ;  /* 0x0000000207047825 */ /* 0x001fc800078e0204 */
[----:B------:R-:W-:Y:S01]  /*1540*/  IMAD.WIDE R2, R7, 0x2, R2 ;  /* 0x0000000207027825 */ /* 0x000fe200078e0202 */
[----:B------:R-:W3:Y:S04]  /*1550*/  LDG.E.U16.CONSTANT R11, desc[UR6][R4.64] ;  /* 0x00000006040b7981 */ /* 0x000ee8000c1e9500 */
[----:B------:R-:W4:Y:S01]  /*1560*/  LDG.E.U16.CONSTANT R17, desc[UR6][R2.64] ;  /* 0x0000000602117981 */ /* 0x000f22000c1e9500 */
[----:B------:R-:W-:Y:S01]  /*1570*/  I2FP.F32.S32 R18, R6 ;  /* 0x0000000600127245 */ /* 0x000fe20000201400 */
[----:B------:R-:W-:Y:S01]  /*1580*/  HADD2.F32 R24, -RZ, R24.H0_H0 ;  /* 0x20000018ff187230 */ /* 0x000fe20000004100 */
[----:B------:R-:W-:Y:S02]  /*1590*/  ISETP.NE.AND P1, PT, R8, 0x2, PT ;  /* 0x000000020800780c */ /* 0x000fe40003f25270 */
[----:B--2---:R-:W-:-:S02]  /*15a0*/  I2FP.F32.S32 R10, R15 ;  /* 0x0000000f000a7245 */ /* 0x004fc40000201400 */
[----:B------:R-:W-:Y:S02]  /*15b0*/  IADD3 R20, R6, R15, RZ ;  /* 0x0000000f06147210 */ /* 0x000fe40007ffe0ff */
[----:B------:R-:W-:Y:S02]  /*15c0*/  F2FP.F16.F32.PACK_AB R10, RZ, R10 ;  /* 0x0000000aff0a723e */ /* 0x000fe400000000ff */
[----:B------:R-:W-:-:S03]  /*15d0*/  VIMNMX R16, R20, 0x1, !PT ;  /* 0x0000000114107848 */ /* 0x000fc60007fe0100 */
[----:B------:R-:W-:Y:S01]  /*15e0*/  HADD2.F32 R10, -RZ, R10.H0_H0 ;  /* 0x2000000aff0a7230 */ /* 0x000fe20000004100 */
[----:B------:R-:W-:Y:S01]  /*15f0*/  I2FP.F32.S32 R16, R16 ;  /* 0x0000001000107245 */ /* 0x000fe20000201400 */
[----:B---3--:R-:W-:Y:S02]  /*1600*/  HADD2.F32 R15, -RZ, R11.H0_H0 ;  /* 0x2000000bff0f7230 */ /* 0x008fe40000004100 */
[----:B----4-:R-:W-:-:S03]  /*1610*/  HADD2.F32 R11, -RZ, R17.H0_H0 ;  /* 0x20000011ff0b7230 */ /* 0x010fc60000004100 */
[----:B------:R-:W-:Y:S02]  /*1620*/  FMUL.FTZ R15, R15, R10 ;  /* 0x0000000a0f0f7220 */ /* 0x000fe40000410000 */
        /* <DEDUP_REMOVED lines=8> */
[----:B------:R-:W-:-:S05]  /*16b0*/  FMUL.FTZ R18, R24, R15 ;  /* 0x0000000f18127220 */ /* 0x000fca0000410000 */
[----:B------:R-:W-:-:S05]  /*16c0*/  F2FP.F16.F32.PACK_AB R18, RZ, R18 ;  /* 0x00000012ff12723e */ /* 0x000fca00000000ff */
        /* <DEDUP_REMOVED lines=22> */
[----:B------:R-:W-:Y:S01]  /*1830*/  FADD.FTZ R6, R6, R11 ;  /* 0x0000000b06067221 */ /* 0x000fe20000010000 */
[----:B------:R-:W-:-:S04]  /*1840*/  HADD2.F32 R11, -RZ, R14.H0_H0 ;  /* 0x2000000eff0b7230 */ /* 0x000fc80000004100 */
[----:B------:R-:W-:-:S05]  /*1850*/  F2FP.F16.F32.PACK_AB R6, RZ, R6 ;  /* 0x00000006ff06723e */ /* 0x000fca00000000ff */
[----:B------:R-:W-:-:S05]  /*1860*/  HADD2.F32 R6, -RZ, R6.H0_H0 ;  /* 0x20000006ff067230 */ /* 0x000fca0000004100 */
[----:B------:R-:W-:-:S05]  /*1870*/  FADD.FTZ R6, R11, R6 ;  /* 0x000000060b067221 */ /* 0x000fca0000010000 */
[----:B------:R-:W-:Y:S01]  /*1880*/  F2FP.F16.F32.PACK_AB R14, RZ, R6 ;  /* 0x00000006ff0e723e */ /* 0x000fe200000000ff */
[----:B------:R-:W-:Y:S06]  /*1890*/  @!P1 BRA `(.L_x_844) ;  /* 0x0000000000f09947 */ /* 0x000fec0003800000 */
[----:B------:R-:W-:Y:S01]  /*18a0*/  SHF.R.S32.HI R6, RZ, 0x1f, R7 ;  /* 0x0000001fff067819 */ /* 0x000fe20000011407 */
[----:B------:R-:W2:Y:S01]  /*18b0*/  LDG.E.CONSTANT R13, desc[UR6][R12.64+0x8] ;  /* 0x000008060c0d7981 */ /* 0x000ea2000c1e9900 */
[C---:B------:R-:W-:Y:S02]  /*18c0*/  SHF.L.U32 R11, R7.reuse, 0x1, RZ ;  /* 0x00000001070b7819 */ /* 0x040fe400000006ff */
[----:B------:R-:W-:Y:S02]  /*18d0*/  SHF.L.U64.HI R7, R7, 0x1, R6 ;  /* 0x0000000107077819 */ /* 0x000fe40000010206 */
[-C--:B------:R-:W-:Y:S02]  /*18e0*/  IADD3 R4, P1, R4, R11.reuse, RZ ;  /* 0x0000000b04047210 */ /* 0x080fe40007f3e0ff */
[----:B------:R-:W-:Y:S02]  /*18f0*/  IADD3 R6, P2, R2, R11, RZ ;  /* 0x0000000b02067210 */ /* 0x000fe40007f5e0ff */
[----:B------:R-:W-:-:S02]  /*1900*/  IADD3.X R5, R5, R7, RZ, P1, !PT ;  /* 0x0000000705057210 */ /* 0x000fc40000ffe4ff */
[----:B------:R-:W-:-:S03]  /*1910*/  IADD3.X R7, R3, R7, RZ, P2, !PT ;  /* 0x0000000703077210 */ /* 0x000fc600017fe4ff */
[----:B------:R-:W3:Y:S04]  /*1920*/  LDG.E.U16.CONSTANT R4, desc[UR6][R4.64] ;  /* 0x0000000604047981 */ /* 0x000ee8000c1e9500 */
[----:B------:R-:W4:Y:S01]  /*1930*/  LDG.E.U16.CONSTANT R6, desc[UR6][R6.64] ;  /* 0x0000000606067981 */ /* 0x000f22000c1e9500 */
[----:B------:R-:W-:Y:S02]  /*1940*/  HADD2.F32 R24, -RZ, R24.H0_H0 ;  /* 0x20000018ff187230 */ /* 0x000fe40000004100 */
[----:B------:R-:W-:Y:S01]  /*1950*/  HADD2.F32 R14, -RZ, R14.H0_H0 ;  /* 0x2000000eff0e7230 */ /* 0x000fe20000004100 */
[----:B--2---:R-:W-:-:S04]  /*1960*/  I2FP.F32.S32 R2, R13 ;  /* 0x0000000d00027245 */ /* 0x004fc80000201400 */
[----:B------:R-:W-:Y:S02]  /*1970*/  F2FP.F16.F32.PACK_AB R3, RZ, R2 ;  /* 0x00000002ff03723e */ /* 0x000fe400000000ff */
[----:B------:R-:W-:-:S03]  /*1980*/  IADD3 R2, R20, R13, RZ ;  /* 0x0000000d14027210 */ /* 0x000fc60007ffe0ff */
[----:B------:R-:W-:Y:S01]  /*1990*/  HADD2.F32 R3, -RZ, R3.H0_H0 ;  /* 0x20000003ff037230 */ /* 0x000fe20000004100 */
[----:B------:R-:W-:Y:S01]  /*19a0*/  VIMNMX R11, R2, 0x1, !PT ;  /* 0x00000001020b7848 */ /* 0x000fe20007fe0100 */
[----:B---3--:R-:W-:-:S03]  /*19b0*/  HADD2.F32 R10, -RZ, R4.H0_H0 ;  /* 0x20000004ff0a7230 */ /* 0x008fc60000004100 */
[----:B------:R-:W-:Y:S01]  /*19c0*/  I2FP.F32.S32 R11, R11 ;  /* 0x0000000b000b7245 */ /* 0x000fe20000201400 */
[----:B----4-:R-:W-:Y:S02]  /*19d0*/  HADD2.F32 R12, -RZ, R6.H0_H0 ;  /* 0x20000006ff0c7230 */ /* 0x010fe40000004100 */
[----:B------:R-:W-:Y:S01]  /*19e0*/  FMUL.FTZ R10, R10, R3 ;  /* 0x000000030a0a7220 */ /* 0x000fe20000410000 */
[----:B------:R-:W-:Y:S02]  /*19f0*/  I2FP.F32.S32 R6, R20 ;  /* 0x0000001400067245 */ /* 0x000fe40000201400 */
[----:B------:R-:W-:Y:S02]  /*1a00*/  FMUL.FTZ R5, R3, R12 ;  /* 0x0000000c03057220 */ /* 0x000fe40000410000 */
[----:B------:R-:W-:-:S03]  /*1a10*/  F2FP.F16.F32.PACK_AB R4, R11, R10 ;  /* 0x0000000a0b04723e */ /* 0x000fc600000000ff */
[----:B------:R-:W-:Y:S02]  /*1a20*/  F2FP.F16.F32.PACK_AB R7, R6, R5 ;  /* 0x000000050607723e */ /* 0x000fe400000000ff */
[----:B------:R-:W-:-:S03]  /*1a30*/  HADD2.F32 R6, -RZ, R4.H1_H1 ;  /* 0x30000004ff067230 */ /* 0x000fc60000004100 */
[----:B------:R-:W-:-:S03]  /*1a40*/  HADD2.F32 R5, -RZ, R7.H1_H1 ;  /* 0x30000007ff057230 */ /* 0x000fc60000004100 */
[----:B------:R-:W0:Y:S02]  /*1a50*/  MUFU.RCP R6, R6 ;  /* 0x0000000600067308 */ /* 0x000e240000001000 */
        /* <DEDUP_REMOVED lines=27> */
[----:B------:R-:W-:-:S05]  /*1c10*/  F2FP.F16.F32.PACK_AB R3, RZ, R3 ;  /* 0x00000003ff03723e */ /* 0x000fca00000000ff */
[----:B------:R-:W-:-:S05]  /*1c20*/  HADD2.F32 R3, -RZ, R3.H0_H0 ;  /* 0x20000003ff037230 */ /* 0x000fca0000004100 */
[----:B------:R-:W-:Y:S01]  /*1c30*/  FADD.FTZ R3, R14, R3 ;  /* 0x000000030e037221 */ /* 0x000fe20000010000 */
[----:B------:R-:W-:-:S04]  /*1c40*/  MOV R20, R2 ;  /* 0x0000000200147202 */ /* 0x000fc80000000f00 */
[----:B------:R-:W-:-:S07]  /*1c50*/  F2FP.F16.F32.PACK_AB R14, RZ, R3 ;  /* 0x00000003ff0e723e */ /* 0x000fce00000000ff */
.L_x_844:
[----:B------:R-:W-:Y:S01]  /*1c60*/  I2FP.F32.S32 R2, R20 ;  /* 0x0000001400027245 */ /* 0x000fe20000201400 */
[----:B------:R-:W-:Y:S01]  /*1c70*/  HADD2.F32 R13, -RZ, R14.H0_H0 ;  /* 0x2000000eff0d7230 */ /* 0x000fe20000004100 */
[----:B------:R-:W-:Y:S01]  /*1c80*/  ULDC UR5, c[0x0][0x248] ;  /* 0x0000920000057ab9 */ /* 0x000fe20000000800 */
[----:B------:R-:W-:Y:S01]  /*1c90*/  IADD3 R20, R20, -0x1, RZ ;  /* 0xffffffff14147810 */ /* 0x000fe20007ffe0ff */
[----:B------:R-:W0:Y:S01]  /*1ca0*/  LDC.64 R4, c[0x0][0x228] ;  /* 0x00008a00ff047b82 */ /* 0x000e220000000a00 */
[----:B------:R-:W-:Y:S02]  /*1cb0*/  F2FP.F16.F32.PACK_AB R2, RZ, R2 ;  /* 0x00000002ff02723e */ /* 0x000fe400000000ff */
[----:B------:R-:W-:-:S03]  /*1cc0*/  I2FP.F32.S32 R20, R20 ;  /* 0x0000001400147245 */ /* 0x000fc60000201400 */
[----:B------:R-:W-:Y:S01]  /*1cd0*/  HADD2.F32 R3, -RZ, R2.H0_H0 ;  /* 0x20000002ff037230 */ /* 0x000fe20000004100 */
[----:B------:R-:W-:Y:S01]  /*1ce0*/  F2FP.F16.F32.PACK_AB R20, RZ, R20 ;  /* 0x00000014ff14723e */ /* 0x000fe200000000ff */
[----:B------:R-:W1:Y:S02]  /*1cf0*/  LDC.64 R6, c[0x0][0x230] ;  /* 0x00008c00ff067b82 */ /* 0x000e640000000a00 */
[----:B------:R-:W2:Y:S02]  /*1d00*/  MUFU.RCP R2, R3 ;  /* 0x0000000300027308 */ /* 0x000ea40000001000 */
[----:B------:R-:W-:-:S06]  /*1d10*/  HADD2.F32 R20, -RZ, R20.H0_H0 ;  /* 0x20000014ff147230 */ /* 0x000fcc0000004100 */
[----:B------:R-:W3:Y:S01]  /*1d20*/  MUFU.RCP R10, R20 ;  /* 0x00000014000a7308 */ /* 0x000ee20000001000 */
[----:B0-----:R-:W-:-:S04]  /*1d30*/  IMAD.WIDE R4, R0, 0x2, R4 ;  /* 0x0000000200047825 */ /* 0x001fc800078e0204 */
[----:B--2---:R-:W-:Y:S01]  /*1d40*/  FMUL.FTZ R2, R13, R2 ;  /* 0x000000020d027220 */ /* 0x004fe20000410000 */
[----:B------:R0:W-:Y:S04]  /*1d50*/  STG.E.U16 desc[UR6][R4.64], R24 ;  /* 0x0000001804007986 */ /* 0x0001e8000c101506 */
[----:B------:R-:W-:Y:S01]  /*1d60*/  F2FP.F16.F32.PACK_AB R2, RZ, R2 ;  /* 0x00000002ff02723e */ /* 0x000fe200000000ff */
[----:B-1----:R-:W-:-:S04]  /*1d70*/  IMAD.WIDE R6, R0, 0x2, R6 ;  /* 0x0000000200067825 */ /* 0x002fc800078e0206 */
[----:B---3--:R-:W-:Y:S01]  /*1d80*/  FMUL.FTZ R10, R13, R10 ;  /* 0x0000000a0d0a7220 */ /* 0x008fe20000410000 */
[----:B------:R-:W-:-:S04]  /*1d90*/  HADD2.F32 R2, -RZ, R2.H0_H0 ;  /* 0x20000002ff027230 */ /* 0x000fc80000004100 */
[----:B------:R-:W-:Y:S01]  /*1da0*/  F2FP.F16.F32.PACK_AB R10, RZ, R10 ;  /* 0x0000000aff0a723e */ /* 0x000fe200000000ff */
[----:B------:R-:W-:Y:S01]  /*1db0*/  FADD.FTZ R11, R2, UR5 ;  /* 0x00000005020b7e21 */ /* 0x000fe20008010000 */
[----:B------:R-:W-:Y:S01]  /*1dc0*/  ULDC UR5, c[0x0][0x244] ;  /* 0x0000910000057ab9 */ /* 0x000fe20000000800 */
[----:B------:R-:W1:Y:S02]  /*1dd0*/  LDC.64 R2, c[0x0][0x238] ;  /* 0x00008e00ff027b82 */ /* 0x000e640000000a00 */
[----:B------:R0:W-:Y:S02]  /*1de0*/  STG.E.U16 desc[UR6][R6.64], R10 ;  /* 0x0000000a06007986 */ /* 0x0001e4000c101506 */
[----:B------:R-:W2:Y:S08]  /*1df0*/  MUFU.SQRT R11, R11 ;  /* 0x0000000b000b7308 */ /* 0x000eb00000002000 */
[----:B--2---:R-:W2:Y:S01]  /*1e00*/  MUFU.RCP R12, R11 ;  /* 0x0000000b000c7308 */ /* 0x004ea20000001000 */
[C---:B-1----:R-:W-:Y:S01]  /*1e10*/  IMAD.WIDE R2, R0.reuse, 0x2, R2 ;  /* 0x0000000200027825 */ /* 0x042fe200078e0202 */
[----:B------:R-:W-:-:S04]  /*1e20*/  IADD3 R0, R0, UR4, RZ ;  /* 0x0000000400007c10 */ /* 0x000fc8000fffe0ff */
[----:B------:R-:W-:Y:S01]  /*1e30*/  ISETP.GE.AND P1, PT, R0, UR5, PT ;  /* 0x0000000500007c0c */ /* 0x000fe2000bf26270 */
[----:B--2---:R-:W-:-:S05]  /*1e40*/  FADD.FTZ R12, R12, -RZ ;  /* 0x800000ff0c0c7221 */ /* 0x004fca0000010000 */
[----:B------:R-:W-:-:S05]  /*1e50*/  F2FP.F16.F32.PACK_AB R12, RZ, R12 ;  /* 0x0000000cff0c723e */ /* 0x000fca00000000ff */
[----:B------:R0:W-:Y:S02]  /*1e60*/  STG.E.U16 desc[UR6][R2.64], R12 ;  /* 0x0000000c02007986 */ /* 0x0001e4000c101506 */
[----:B------:R-:W-:Y:S05]  /*1e70*/  @!P1 BRA `(.L_x_845) ;  /* 0xffffffe400049947 */ /* 0x000fea000383ffff */
[----:B------:R-:W-:Y:S05]  /*1e80*/  EXIT ;  /* 0x000000000000794d */ /* 0x000fea0003800000 */
.L_x_846:
        /* <DEDUP_REMOVED lines=15> */
.L_x_1065:


//--------------------- .text._Z23welford_kernel_parallelIfEvPKT_S2_PKiPS0_S5_S5_iif --------------------------
	.section	.text._Z23welford_kernel_parallelIfEvPKT_S2_PKiPS0_S5_S5_iif,"ax",@progbits
	.align	128
        .global         _Z23welford_kernel_parallelIfEvPKT_S2_PKiPS0_S5_S5_iif
        .type           _Z23welford_kernel_parallelIfEvPKT_S2_PKiPS0_S5_S5_iif,@function
        .size           _Z23welford_kernel_parallelIfEvPKT_S2_PKiPS0_S5_S5_iif,(.L_x_1066 - _Z23welford_kernel_parallelIfEvPKT_S2_PKiPS0_S5_S5_iif)
        .other          _Z23welford_kernel_parallelIfEvPKT_S2_PKiPS0_S5_S5_iif,@"STO_CUDA_ENTRY STV_DEFAULT"
_Z23welford_kernel_parallelIfEvPKT_S2_PKiPS0_S5_S5_iif:
.text._Z23welford_kernel_parallelIfEvPKT_S2_PKiPS0_S5_S5_iif:
        /* <DEDUP_REMOVED lines=15> */
[----:B------:R-:W0:Y:S01]  /*00f0*/  LDC.64 R8, c[0x0][0x228] ;  /* 0x00008a00ff087b82 */ /* 0x000e220000000a00 */
[----:B------:R-:W-:Y:S01]  /*0100*/  ULDC UR5, c[0x0][0x248] ;  /* 0x0000920000057ab9 */ /* 0x000fe20000000800 */
[----:B------:R-:W-:Y:S01]  /*0110*/  HFMA2.MMA R17, -RZ, RZ, -0.0 , 0 ;  /* 0x80000000ff117435 */ /* 0x000fe200000001ff */
[----:B------:R-:W-:-:S04]  /*0120*/  FADD.FTZ R2, R2, UR5 ;  /* 0x0000000502027e21 */ /* 0x000fc80008010000 */
[----:B------:R1:W2:Y:S01]  /*0130*/  MUFU.RSQ R15, R2 ;  /* 0x00000002000f7308 */ /* 0x0002a20000001400 */
[----:B------:R-:W3:Y:S08]  /*0140*/  LDC.64 R10, c[0x0][0x230] ;  /* 0x00008c00ff0a7b82 */ /* 0x000ef00000000a00 */
[----:B-1----:R-:W4:Y:S02]  /*0150*/  LDC.64 R12, c[0x0][0x238] ;  /* 0x00008e00ff0c7b82 */ /* 0x002f240000000a00 */
.L_x_848:
[----:B0-----:R-:W-:-:S04]  /*0160*/  IMAD.WIDE R2, R0, 0x4, R8 ;  /* 0x0000000400027825 */ /* 0x001fc800078e0208 */
[C---:B---3--:R-:W-:Y:S01]  /*0170*/  IMAD.WIDE R4, R0.reuse, 0x4, R10 ;  /* 0x0000000400047825 */ /* 0x048fe200078e020a */
[----:B------:R1:W-:Y:S03]  /*0180*/  STG.E desc[UR6][R2.64], RZ ;  /* 0x000000ff02007986 */ /* 0x0003e6000c101906 */
[C---:B----4-:R-:W-:Y:S01]  /*0190*/  IMAD.WIDE R6, R0.reuse, 0x4, R12 ;  /* 0x0000000400067825 */ /* 0x050fe200078e020c */
[----:B------:R1:W-:Y:S01]  /*01a0*/  STG.E desc[UR6][R4.64], R17 ;  /* 0x0000001104007986 */ /* 0x0003e2000c101906 */
[----:B------:R-:W-:-:S03]  /*01b0*/  IADD3 R0, R0, UR4, RZ ;  /* 0x0000000400007c10 */ /* 0x000fc6000fffe0ff */
[----:B--2---:R1:W-:Y:S01]  /*01c0*/  STG.E desc[UR6][R6.64], R15 ;  /* 0x0000000f06007986 */ /* 0x0043e2000c101906 */
[----:B------:R-:W-:-:S13]  /*01d0*/  ISETP.GE.AND P0, PT, R0, UR8, PT ;  /* 0x0000000800007c0c */ /* 0x000fda000bf06270 */
[----:B-1----:R-:W-:Y:S05]  /*01e0*/  @!P0 BRA `(.L_x_848) ;  /* 0xfffffffc00dc8947 */ /* 0x002fea000383ffff */
[----:B------:R-:W-:Y:S05]  /*01f0*/  EXIT ;  /* 0x000000000000794d */ /* 0x000fea0003800000 */
.L_x_847:
[----:B------:R-:W-:-:S04]  /*0200*/  IADD3 R2, R3, -0x1, RZ ;  /* 0xffffffff03027810 */ /* 0x000fc80007ffe0ff */
[----:B------:R-:W-:Y:S02]  /*0210*/  ISETP.GE.U32.AND P0, PT, R2, 0x3, PT ;  /* 0x000000030200780c */ /* 0x000fe40003f06070 */
[----:B------:R-:W-:-:S04]  /*0220*/  LOP3.LUT R2, R3, 0x3, RZ, 0xc0, !PT ;  /* 0x0000000303027812 */ /* 0x000fc800078ec0ff */
[----:B------:R-:W-:-:S07]  /*0230*/  IADD3 R3, -R2, R3, RZ ;  /* 0x0000000302037210 */ /* 0x000fce0007ffe1ff */
.L_x_852:
[----:B------:R-:W-:Y:S01]  /*0240*/  HFMA2.MMA R7, -RZ, RZ, 0, 0 ;  /* 0x00000000ff077435 */ /* 0x000fe200000001ff */
[----:B------:R-:W-:Y:S02]  /*0250*/  ISETP.NE.AND P2, PT, R2, RZ, PT ;  /* 0x000000ff0200720c */ /* 0x000fe40003f45270 */
[----:B------:R-:W-:Y:S02]  /*0260*/  CS2R R10, SRZ ;  /* 0x00000000000a7805 */ /* 0x000fe4000001ff00 */
[----:B------:R-:W-:Y:S02]  /*0270*/  MOV R23, RZ ;  /* 0x000000ff00177202 */ /* 0x000fe40000000f00 */
[----:B------:R-:W-:Y:S01]  /*0280*/  MOV R4, R0 ;  /* 0x0000000000047202 */ /* 0x000fe20000000f00 */
[----:B------:R-:W-:Y:S06]  /*0290*/  @!P0 BRA `(.L_x_849) ;  /* 0x00000004008c8947 */ /* 0x000fec0003800000 */
[----:B------:R-:W0:Y:S01]  /*02a0*/  LDC R9, c[0x0][0x244] ;  /* 0x00009100ff097b82 */ /* 0x000e220000000800 */
[----:B------:R-:W-:Y:S02]  /*02b0*/  MOV R23, RZ ;  /* 0x000000ff00177202 */ /* 0x000fe40000000f00 */
[----:B------:R-:W-:Y:S02]  /*02c0*/  MOV R7, RZ ;  /* 0x000000ff00077202 */ /* 0x000fe40000000f00 */
[----:B------:R-:W-:Y:S02]  /*02d0*/  MOV R4, R0 ;  /* 0x0000000000047202 */ /* 0x000fe40000000f00 */
[----:B------:R-:W-:-:S07]  /*02e0*/  MOV R5, R3 ;  /* 0x0000000300057202 */ /* 0x000fce0000000f00 */
.L_x_850:
[----:B------:R-:W1:Y:S08]  /*02f0*/  LDC.64 R12, c[0x0][0x220] ;  /* 0x00008800ff0c7b82 */ /* 0x000e700000000a00 */
[----:B------:R-:W2:Y:S08]  /*0300*/  LDC.64 R14, c[0x0][0x210] ;  /* 0x00008400ff0e7b82 */ /* 0x000eb00000000a00 */
[----:B------:R-:W3:Y:S01]  /*0310*/  LDC.64 R16, c[0x0][0x218] ;  /* 0x00008600ff107b82 */ /* 0x000ee20000000a00 */
[----:B-1----:R-:W-:-:S05]  /*0320*/  IMAD.WIDE R12, R7, 0x4, R12 ;  /* 0x00000004070c7825 */ /* 0x002fca00078e020c */
[----:B------:R-:W4:Y:S01]  /*0330*/  LDG.E.CONSTANT R6, desc[UR6][R12.64] ;  /* 0x000000060c067981 */ /* 0x000f22000c1e9900 */
[----:B--2---:R-:W-:-:S03]  /*0340*/  IMAD.WIDE R14, R4, 0x4, R14 ;  /* 0x00000004040e7825 */ /* 0x004fc600078e020e */
[----:B------:R-:W2:Y:S04]  /*0350*/  LDG.E.CONSTANT R26, desc[UR6][R12.64+0x4] ;  /* 0x000004060c1a7981 */ /* 0x000ea8000c1e9900 */
[----:B------:R1:W5:Y:S01]  /*0360*/  LDG.E.CONSTANT R8, desc[UR6][R14.64] ;  /* 0x000000060e087981 */ /* 0x000362000c1e9900 */
[----:B---3--:R-:W-:-:S03]  /*0370*/  IMAD.WIDE R16, R4, 0x4, R16 ;  /* 0x0000000404107825 */ /* 0x008fc600078e0210 */
[----:B------:R-:W3:Y:S04]  /*0380*/  LDG.E.CONSTANT R28, desc[UR6][R12.64+0x8] ;  /* 0x000008060c1c7981 */ /* 0x000ee8000c1e9900 */
[----:B------:R1:W3:Y:S01]  /*0390*/  LDG.E.CONSTANT R22, desc[UR6][R16.64] ;  /* 0x0000000610167981 */ /* 0x0002e2000c1e9900 */
[----:B0-----:R-:W-:-:S05]  /*03a0*/  IMAD.WIDE R18, R9, 0x4, R14 ;  /* 0x0000000409127825 */ /* 0x001fca00078e020e */
[----:B------:R-:W3:Y:S01]  /*03b0*/  LDG.E.CONSTANT R27, desc[UR6][R18.64] ;  /* 0x00000006121b7981 */ /* 0x000ee2000c1e9900 */
[----:B------:R-:W-:-:S05]  /*03c0*/  IMAD.WIDE R20, R9, 0x4, R18 ;  /* 0x0000000409147825 */ /* 0x000fca00078e0212 */
[----:B------:R-:W3:Y:S04]  /*03d0*/  LDG.E.CONSTANT R29, desc[UR6][R20.64] ;  /* 0x00000006141d7981 */ /* 0x000ee8000c1e9900 */
[----:B------:R-:W3:Y:S01]  /*03e0*/  LDG.E.CONSTANT R18, desc[UR6][R12.64+0xc] ;  /* 0x00000c060c127981 */ /* 0x000ee2000c1e9900 */
[----:B-1----:R-:W-:-:S04]  /*03f0*/  IMAD.WIDE R14, R9, 0x4, R20 ;  /* 0x00000004090e7825 */ /* 0x002fc800078e0214 */
[C---:B------:R-:W-:Y:S02]  /*0400*/  IMAD.WIDE R24, R9.reuse, 0x4, R16 ;  /* 0x0000000409187825 */ /* 0x040fe400078e0210 */
[----:B------:R4:W3:Y:S02]  /*0410*/  LDG.E.CONSTANT R14, desc[UR6][R14.64] ;  /* 0x000000060e0e7981 */ /* 0x0008e4000c1e9900 */
[----:B------:R-:W-:Y:S02]  /*0420*/  IMAD.WIDE R16, R9, 0x4, R24 ;  /* 0x0000000409107825 */ /* 0x000fe400078e0218 */
[----:B------:R-:W3:Y:S01]  /*0430*/  LDG.E.CONSTANT R19, desc[UR6][R24.64] ;  /* 0x0000000618137981 */ /* 0x000ee2000c1e9900 */
[----:B----4-:R-:W-:Y:S02]  /*0440*/  I2FP.F32.S32 R15, R6 ;  /* 0x00000006000f7245 */ /* 0x010fe40000201400 */
[-C--:B------:R-:W-:Y:S02]  /*0450*/  IADD3 R6, R6, R11.reuse, RZ ;  /* 0x0000000b06067210 */ /* 0x080fe40007ffe0ff */
[----:B------:R-:W-:Y:S01]  /*0460*/  I2FP.F32.S32 R11, R11 ;  /* 0x0000000b000b7245 */ /* 0x000fe20000201400 */
[----:B-----5:R-:W-:Y:S01]  /*0470*/  FMUL.FTZ R12, R15, R8 ;  /* 0x000000080f0c7220 */ /* 0x020fe20000410000 */
[----:B------:R-:W-:-:S02]  /*0480*/  FADD.FTZ R20, -R8, R23 ;  /* 0x0000001708147221 */ /* 0x000fc40000010100 */
[----:B------:R0:W4:Y:S01]  /*0490*/  LDG.E.CONSTANT R8, desc[UR6][R16.64] ;  /* 0x0000000610087981 */ /* 0x000122000c1e9900 */
[----:B------:R-:W-:Y:S01]  /*04a0*/  FFMA.FTZ R23, R11, R23, R12 ;  /* 0x000000170b177223 */ /* 0x000fe2000001000c */
[----:B------:R-:W-:-:S06]  /*04b0*/  IMAD.WIDE R12, R9, 0x4, R16 ;  /* 0x00000004090c7825 */ /* 0x000fcc00078e0210 */
[----:B------:R1:W5:Y:S01]  /*04c0*/  LDG.E.CONSTANT R12, desc[UR6][R12.64] ;  /* 0x000000060c0c7981 */ /* 0x000362000c1e9900 */
[----:B------:R-:W-:-:S04]  /*04d0*/  FMUL.FTZ R20, R20, R20 ;  /* 0x0000001414147220 */ /* 0x000fc80000410000 */
[----:B------:R-:W-:-:S04]  /*04e0*/  FMUL.FTZ R20, R15, R20 ;  /* 0x000000140f147220 */ /* 0x000fc80000410000 */
[----:B------:R-:W-:Y:S01]  /*04f0*/  FMUL.FTZ R21, R11, R20 ;  /* 0x000000140b157220 */ /* 0x000fe20000410000 */
[----:B------:R-:W-:-:S04]  /*0500*/  VIMNMX R11, R6, 0x1, !PT ;  /* 0x00000001060b7848 */ /* 0x000fc80007fe0100 */
[----:B------:R-:W-:-:S06]  /*0510*/  I2FP.F32.S32 R20, R11 ;  /* 0x0000000b00147245 */ /* 0x000fcc0000201400 */
[----:B------:R-:W1:Y:S01]  /*0520*/  MUFU.RCP R20, R20 ;  /* 0x0000001400147308 */ /* 0x000e620000001000 */
[-C--:B--2---:R-:W-:Y:S02]  /*0530*/  IADD3 R11, R6, R26.reuse, RZ ;  /* 0x0000001a060b7210 */ /* 0x084fe40007ffe0ff */
[----:B------:R-:W-:Y:S02]  /*0540*/  I2FP.F32.S32 R26, R26 ;  /* 0x0000001a001a7245 */ /* 0x000fe40000201400 */
[----:B0-----:R-:W-:Y:S01]  /*0550*/  I2FP.F32.S32 R16, R6 ;  /* 0x0000000600107245 */ /* 0x001fe20000201400 */
[----:B-1----:R-:W-:-:S04]  /*0560*/  FMUL.FTZ R24, R20, R21 ;  /* 0x0000001514187220 */ /* 0x002fc80000410000 */
[----:B---3--:R-:W-:-:S04]  /*0570*/  FFMA.FTZ R15, R15, R22, R24 ;  /* 0x000000160f0f7223 */ /* 0x008fc80000010018 */
[----:B------:R-:W-:Y:S01]  /*0580*/  FADD.FTZ R10, R15, R10 ;  /* 0x0000000a0f0a7221 */ /* 0x000fe20000010000 */
[C---:B------:R-:W-:Y:S01]  /*0590*/  VIMNMX R15, R11.reuse, 0x1, !PT ;  /* 0x000000010b0f7848 */ /* 0x040fe20007fe0100 */
[----:B------:R-:W-:Y:S01]  /*05a0*/  FMUL.FTZ R23, R20, R23 ;  /* 0x0000001714177220 */ /* 0x000fe20000410000 */
[----:B------:R-:W-:Y:S01]  /*05b0*/  FMUL.FTZ R6, R26, R27 ;  /* 0x0000001b1a067220 */ /* 0x000fe20000410000 */
[----:B------:R-:W-:Y:S02]  /*05c0*/  IADD3 R13, R11, R28, RZ ;  /* 0x0000001c0b0d7210 */ /* 0x000fe40007ffe0ff */
[----:B------:R-:W-:Y:S01]  /*05d0*/  I2FP.F32.S32 R15, R15 ;  /* 0x0000000f000f7245 */ /* 0x000fe20000201400 */
[----:B------:R-:W-:Y:S01]  /*05e0*/  FFMA.FTZ R20, R23, R16, R6 ;  /* 0x0000001017147223 */ /* 0x000fe20000010006 */
[----:B------:R-:W-:Y:S01]  /*05f0*/  VIMNMX R6, R13, 0x1, !PT ;  /* 0x000000010d067848 */ /* 0x000fe20007fe0100 */
[----:B------:R-:W-:-:S03]  /*0600*/  FADD.FTZ R27, R23, -R27 ;  /* 0x8000001b171b7221 */ /* 0x000fc60000010000 */
[----:B------:R-:W0:Y:S01]  /*0610*/  MUFU.RCP R15, R15 ;  /* 0x0000000f000f7308 */ /* 0x000e220000001000 */
[----:B------:R-:W-:Y:S01]  /*0620*/  I2FP.F32.S32 R6, R6 ;  /* 0x0000000600067245 */ /* 0x000fe20000201400 */
[----:B------:R-:W-:-:S04]  /*0630*/  FMUL.FTZ R27, R27, R27 ;  /* 0x0000001b1b1b7220 */ /* 0x000fc80000410000 */
[----:B------:R-:W-:Y:S02]  /*0640*/  FMUL.FTZ R27, R26, R27 ;  /* 0x0000001b1a1b7220 */ /* 0x000fe40000410000 */
[----:B------:R-:W1:Y:S01]  /*0650*/  MUFU.RCP R6, R6 ;  /* 0x0000000600067308 */ /* 0x000e620000001000 */
[----:B------:R-:W-:Y:S01]  /*0660*/  I2FP.F32.S32 R28, R28 ;  /* 0x0000001c001c7245 */ /* 0x000fe20000201400 */
[----:B------:R-:W-:Y:S01]  /*0670*/  FMUL.FTZ R22, R16, R27 ;  /* 0x0000001b10167220 */ /* 0x000fe20000410000 */
[----:B------:R-:W-:Y:S02]  /*0680*/  I2FP.F32.S32 R16, R11 ;  /* 0x0000000b00107245 */ /* 0x000fe40000201400 */
[----:B------:R-:W-:Y:S01]  /*0690*/  IADD3 R11, R13, R18, RZ ;  /* 0x000000120d0b7210 */ /* 0x000fe20007ffe0ff */
[----:B------:R-:W-:Y:S01]  /*06a0*/  FMUL.FTZ R17, R28, R29 ;  /* 0x0000001d1c117220 */ /* 0x000fe20000410000 */
[----:B0-----:R-:W-:Y:S02]  /*06b0*/  FMUL.FTZ R20, R15, R20 ;  /* 0x000000140f147220 */ /* 0x001fe40000410000 */
[----:B------:R-:W-:-:S02]  /*06c0*/  VIMNMX R21, R11, 0x1, !PT ;  /* 0x000000010b157848 */ /* 0x000fc40007fe0100 */
[C---:B------:R-:W-:Y:S02]  /*06d0*/  FFMA.FTZ R17, R20.reuse, R16, R17 ;  /* 0x0000001014117223 */ /* 0x040fe40000010011 */
[----:B------:R-:W-:Y:S01]  /*06e0*/  I2FP.F32.S32 R23, R21 ;  /* 0x0000001500177245 */ /* 0x000fe20000201400 */
[----:B------:R-:W-:Y:S01]  /*06f0*/  FADD.FTZ R20, R20, -R29 ;  /* 0x8000001d14147221 */ /* 0x000fe20000010000 */
[----:B------:R-:W-:Y:S01]  /*0700*/  FMUL.FTZ R21, R15, R22 ;  /* 0x000000160f157220 */ /* 0x000fe20000410000 */
[----:B-1----:R-:W-:Y:S02]  /*0710*/  FMUL.FTZ R17, R6, R17 ;  /* 0x0000001106117220 */ /* 0x002fe40000410000 */
[----:B------:R-:W-:Y:S01]  /*0720*/  FMUL.FTZ R15, R20, R20 ;  /* 0x00000014140f7220 */ /* 0x000fe20000410000 */
[----:B------:R-:W0:Y:S01]  /*0730*/  MUFU.RCP R23, R23 ;  /* 0x0000001700177308 */ /* 0x000e220000001000 */
[----:B------:R-:W-:Y:S02]  /*0740*/  FADD.FTZ R20, R17, -R14 ;  /* 0x8000000e11147221 */ /* 0x000fe40000010000 */
[----:B------:R-:W-:Y:S01]  /*0750*/  FMUL.FTZ R25, R28, R15 ;  /* 0x0000000f1c197220 */ /* 0x000fe20000410000 */
[----:B------:R-:W-:Y:S01]  /*0760*/  I2FP.F32.S32 R15, R18 ;  /* 0x00000012000f7245 */ /* 0x000fe20000201400 */
[----:B------:R-:W-:Y:S01]  /*0770*/  FMUL.FTZ R20, R20, R20 ;  /* 0x0000001414147220 */ /* 0x000fe20000410000 */
[----:B------:R-:W-:Y:S01]  /*0780*/  IADD3 R5, R5, -0x4, RZ ;  /* 0xfffffffc05057810 */ /* 0x000fe20007ffe0ff */
[----:B------:R-:W-:Y:S01]  /*0790*/  FMUL.FTZ R25, R16, R25 ;  /* 0x0000001910197220 */ /* 0x000fe20000410000 */
[----:B------:R-:W-:Y:S01]  /*07a0*/  I2FP.F32.S32 R16, R13 ;  /* 0x0000000d00107245 */ /* 0x000fe20000201400 */
[----:B------:R-:W-:Y:S01]  /*07b0*/  FMUL.FTZ R13, R15, R20 ;  /* 0x000000140f0d7220 */ /* 0x000fe20000410000 */
[----:B------:R-:W-:Y:S01]  /*07c0*/  ISETP.NE.AND P1, PT, R5, RZ, PT ;  /* 0x000000ff0500720c */ /* 0x000fe20003f25270 */
[----:B------:R-:W-:Y:S01]  /*07d0*/  FMUL.FTZ R25, R6, R25 ;  /* 0x0000001906197220 */ /* 0x000fe20000410000 */
[----:B------:R-:W-:Y:S01]  /*07e0*/  FFMA.FTZ R19, R26, R19, R21 ;  /* 0x000000131a137223 */ /* 0x000fe20000010015 */
[----:B------:R-:W-:Y:S01]  /*07f0*/  FMUL.FTZ R6, R16, R13 ;  /* 0x0000000d10067220 */ /* 0x000fe20000410000 */
[----:B------:R-:W-:-:S02]  /*0800*/  FMUL.FTZ R14, R15, R14 ;  /* 0x0000000e0f0e7220 */ /* 0x000fc40000410000 */
[----:B------:R-:W-:Y:S01]  /*0810*/  FADD.FTZ R10, R10, R19 ;  /* 0x000000130a0a7221 */ /* 0x000fe20000010000 */
[----:B0-----:R-:W-:Y:S01]  /*0820*/  FMUL.FTZ R6, R23, R6 ;  /* 0x0000000617067220 */ /* 0x001fe20000410000 */
[----:B------:R-:W-:Y:S01]  /*0830*/  FFMA.FTZ R14, R17, R16, R14 ;  /* 0x00000010110e7223 */ /* 0x000fe2000001000e */
[----:B------:R-:W-:Y:S02]  /*0840*/  LEA R4, R9, R4, 0x1 ;  /* 0x0000000409047211 */ /* 0x000fe400078e08ff */
[----:B------:R-:W-:Y:S01]  /*0850*/  IADD3 R7, R7, 0x4, RZ ;  /* 0x0000000407077810 */ /* 0x000fe20007ffe0ff */
[----:B------:R-:W-:Y:S01]  /*0860*/  FMUL.FTZ R23, R23, R14 ;  /* 0x0000000e17177220 */ /* 0x000fe20000410000 */
[----:B------:R-:W-:Y:S01]  /*0870*/  LEA R4, R9, R4, 0x1 ;  /* 0x0000000409047211 */ /* 0x000fe200078e08ff */
[----:B----4-:R-:W-:-:S04]  /*0880*/  FFMA.FTZ R25, R28, R8, R25 ;  /* 0x000000081c197223 */ /* 0x010fc80000010019 */
[----:B------:R-:W-:Y:S01]  /*0890*/  FADD.FTZ R10, R10, R25 ;  /* 0x000000190a0a7221 */ /* 0x000fe20000010000 */
[----:B-----5:R-:W-:-:S04]  /*08a0*/  FFMA.FTZ R15, R15, R12, R6 ;  /* 0x0000000c0f0f7223 */ /* 0x020fc80000010006 */
[----:B------:R-:W-:Y:S01]  /*08b0*/  FADD.FTZ R10, R10, R15 ;  /* 0x0000000f0a0a7221 */ /* 0x000fe20000010000 */
[----:B------:R-:W-:Y:S06]  /*08c0*/  @P1 BRA `(.L_x_850) ;  /* 0xfffffff800881947 */ /* 0x000fec000383ffff */
.L_x_849:
[----:B------:R-:W-:Y:S05]  /*08d0*/  @!P2 BRA `(.L_x_851) ;  /* 0x00000004003ca947 */ /* 0x000fea0003800000 */
[----:B------:R-:W0:Y:S08]  /*08e0*/  LDC.64 R8, c[0x0][0x220] ;  /* 0x00008800ff087b82 */ /* 0x000e300000000a00 */
[----:B------:R-:W1:Y:S08]  /*08f0*/  LDC.64 R12, c[0x0][0x210] ;  /* 0x00008400ff0c7b82 */ /* 0x000e700000000a00 */
[----:B------:R-:W2:Y:S01]  /*0900*/  LDC.64 R14, c[0x0][0x218] ;  /* 0x00008600ff0e7b82 */ /* 0x000ea20000000a00 */
[----:B0-----:R-:W-:-:S05]  /*0910*/  IMAD.WIDE R6, R7, 0x4, R8 ;  /* 0x0000000407067825 */ /* 0x001fca00078e0208 */
[----:B------:R-:W3:Y:S01]  /*0920*/  LDG.E.CONSTANT R16, desc[UR6][R6.64] ;  /* 0x0000000606107981 */ /* 0x000ee2000c1e9900 */
[----:B-1----:R-:W-:-:S05]  /*0930*/  IMAD.WIDE R8, R4, 0x4, R12 ;  /* 0x0000000404087825 */ /* 0x002fca00078e020c */
[----:B------:R-:W4:Y:S01]  /*0940*/  LDG.E.CONSTANT R17, desc[UR6][R8.64] ;  /* 0x0000000608117981 */ /* 0x000f22000c1e9900 */
[----:B--2---:R-:W-:-:S05]  /*0950*/  IMAD.WIDE R4, R4, 0x4, R14 ;  /* 0x0000000404047825 */ /* 0x004fca00078e020e */
[----:B------:R-:W2:Y:S01]  /*0960*/  LDG.E.CONSTANT R13, desc[UR6][R4.64] ;  /* 0x00000006040d7981 */ /* 0x000ea2000c1e9900 */
[----:B------:R-:W-:Y:S02]  /*0970*/  ISETP.NE.AND P1, PT, R2, 0x1, PT ;  /* 0x000000010200780c */ /* 0x000fe40003f25270 */
[-C--:B---3--:R-:W-:Y:S02]  /*0980*/  IADD3 R12, R11, R16.reuse, RZ ;  /* 0x000000100b0c7210 */ /* 0x088fe40007ffe0ff */
[----:B------:R-:W-:Y:S02]  /*0990*/  I2FP.F32.S32 R16, R16 ;  /* 0x0000001000107245 */ /* 0x000fe40000201400 */
[----:B------:R-:W-:Y:S02]  /*09a0*/  VIMNMX R14, R12, 0x1, !PT ;  /* 0x000000010c0e7848 */ /* 0x000fe40007fe0100 */
[----:B------:R-:W-:Y:S02]  /*09b0*/  I2FP.F32.S32 R11, R11 ;  /* 0x0000000b000b7245 */ /* 0x000fe40000201400 */
[----:B------:R-:W-:Y:S01]  /*09c0*/  I2FP.F32.S32 R14, R14 ;  /* 0x0000000e000e7245 */ /* 0x000fe20000201400 */
[----:B----4-:R-:W-:-:S04]  /*09d0*/  FADD.FTZ R15, R23, -R17 ;  /* 0x80000011170f7221 */ /* 0x010fc80000010000 */
[----:B------:R-:W-:Y:S01]  /*09e0*/  FMUL.FTZ R15, R15, R15 ;  /* 0x0000000f0f0f7220 */ /* 0x000fe20000410000 */
[----:B------:R-:W0:Y:S03]  /*09f0*/  MUFU.RCP R14, R14 ;  /* 0x0000000e000e7308 */ /* 0x000e260000001000 */
[----:B------:R-:W-:-:S04]  /*0a00*/  FMUL.FTZ R18, R16, R15 ;  /* 0x0000000f10127220 */ /* 0x000fc80000410000 */
[----:B------:R-:W-:Y:S01]  /*0a10*/  FMUL.FTZ R15, R11, R18 ;  /* 0x000000120b0f7220 */ /* 0x000fe20000410000 */
[----:B------:R-:W-:-:S04]  /*0a20*/  FMUL.FTZ R18, R16, R17 ;  /* 0x0000001110127220 */ /* 0x000fc80000410000 */
[----:B------:R-:W-:Y:S01]  /*0a30*/  FFMA.FTZ R23, R23, R11, R18 ;  /* 0x0000000b17177223 */ /* 0x000fe20000010012 */
[----:B------:R-:W-:Y:S01]  /*0a40*/  MOV R11, R12 ;  /* 0x0000000c000b7202 */ /* 0x000fe20000000f00 */
[C---:B0-----:R-:W-:Y:S02]  /*0a50*/  FMUL.FTZ R15, R14.reuse, R15 ;  /* 0x0000000f0e0f7220 */ /* 0x041fe40000410000 */
[----:B------:R-:W-:Y:S02]  /*0a60*/  FMUL.FTZ R23, R14, R23 ;  /* 0x000000170e177220 */ /* 0x000fe40000410000 */
[----:B--2---:R-:W-:-:S04]  /*0a70*/  FFMA.FTZ R13, R16, R13, R15 ;  /* 0x0000000d100d7223 */ /* 0x004fc8000001000f */
[----:B------:R-:W-:Y:S01]  /*0a80*/  FADD.FTZ R10, R10, R13 ;  /* 0x0000000d0a0a7221 */ /* 0x000fe20000010000 */
[----:B------:R-:W-:Y:S06]  /*0a90*/  @!P1 BRA `(.L_x_851) ;  /* 0x0000000000cc9947 */ /* 0x000fec0003800000 */
[----:B------:R-:W0:Y:S01]  /*0aa0*/  LDC R13, c[0x0][0x244] ;  /* 0x00009100ff0d7b82 */ /* 0x000e220000000800 */
[----:B------:R-:W2:Y:S01]  /*0ab0*/  LDG.E.CONSTANT R15, desc[UR6][R6.64+0x4] ;  /* 0x00000406060f7981 */ /* 0x000ea2000c1e9900 */
[----:B0-----:R-:W-:-:S05]  /*0ac0*/  IMAD.WIDE R8, R13, 0x4, R8 ;  /* 0x000000040d087825 */ /* 0x001fca00078e0208 */
[----:B------:R-:W3:Y:S01]  /*0ad0*/  LDG.E.CONSTANT R18, desc[UR6][R8.64] ;  /* 0x0000000608127981 */ /* 0x000ee2000c1e9900 */
[----:B------:R-:W-:-:S05]  /*0ae0*/  IMAD.WIDE R4, R13, 0x4, R4 ;  /* 0x000000040d047825 */ /* 0x000fca00078e0204 */
[----:B------:R-:W4:Y:S01]  /*0af0*/  LDG.E.CONSTANT R14, desc[UR6][R4.64] ;  /* 0x00000006040e7981 */ /* 0x000f22000c1e9900 */
[----:B------:R-:W-:Y:S02]  /*0b00*/  ISETP.NE.AND P1, PT, R2, 0x2, PT ;  /* 0x000000020200780c */ /* 0x000fe40003f25270 */
[-C--:B--2---:R-:W-:Y:S02]  /*0b10*/  IADD3 R11, R12, R15.reuse, RZ ;  /* 0x0000000f0c0b7210 */ /* 0x084fe40007ffe0ff */
[----:B------:R-:W-:Y:S02]  /*0b20*/  I2FP.F32.S32 R15, R15 ;  /* 0x0000000f000f7245 */ /* 0x000fe40000201400 */
[----:B------:R-:W-:Y:S02]  /*0b30*/  VIMNMX R16, R11, 0x1, !PT ;  /* 0x000000010b107848 */ /* 0x000fe40007fe0100 */
[----:B------:R-:W-:Y:S02]  /*0b40*/  I2FP.F32.S32 R12, R12 ;  /* 0x0000000c000c7245 */ /* 0x000fe40000201400 */
[----:B------:R-:W-:-:S06]  /*0b50*/  I2FP.F32.S32 R16, R16 ;  /* 0x0000001000107245 */ /* 0x000fcc0000201400 */
[----:B------:R-:W0:Y:S01]  /*0b60*/  MUFU.RCP R16, R16 ;  /* 0x0000001000107308 */ /* 0x000e220000001000 */
[----:B---3--:R-:W-:Y:S01]  /*0b70*/  FADD.FTZ R17, R23, -R18 ;  /* 0x8000001217117221 */ /* 0x008fe20000010000 */
[----:B------:R-:W-:-:S03]  /*0b80*/  FMUL.FTZ R18, R15, R18 ;  /* 0x000000120f127220 */ /* 0x000fc60000410000 */
[----:B------:R-:W-:Y:S01]  /*0b90*/  FMUL.FTZ R20, R17, R17 ;  /* 0x0000001111147220 */ /* 0x000fe20000410000 */
[----:B------:R-:W-:-:S03]  /*0ba0*/  FFMA.FTZ R23, R23, R12, R18 ;  /* 0x0000000c17177223 */ /* 0x000fc60000010012 */
[----:B------:R-:W-:Y:S01]  /*0bb0*/  FMUL.FTZ R17, R15, R20 ;  /* 0x000000140f117220 */ /* 0x000fe20000410000 */
[----:B0-----:R-:W-:-:S03]  /*0bc0*/  FMUL.FTZ R23, R16, R23 ;  /* 0x0000001710177220 */ /* 0x001fc60000410000 */
[----:B------:R-:W-:-:S04]  /*0bd0*/  FMUL.FTZ R17, R12, R17 ;  /* 0x000000110c117220 */ /* 0x000fc80000410000 */
[----:B------:R-:W-:-:S04]  /*0be0*/  FMUL.FTZ R20, R16, R17 ;  /* 0x0000001110147220 */ /* 0x000fc80000410000 */
[----:B----4-:R-:W-:-:S04]  /*0bf0*/  FFMA.FTZ R15, R15, R14, R20 ;  /* 0x0000000e0f0f7223 */ /* 0x010fc80000010014 */
[----:B------:R-:W-:Y:S01]  /*0c00*/  FADD.FTZ R10, R10, R15 ;  /* 0x0000000f0a0a7221 */ /* 0x000fe20000010000 */
[----:B------:R-:W-:Y:S06]  /*0c10*/  @!P1 BRA `(.L_x_851) ;  /* 0x00000000006c9947 */ /* 0x000fec0003800000 */
[----:B------:R-:W2:Y:S01]  /*0c20*/  LDG.E.CONSTANT R6, desc[UR6][R6.64+0x8] ;  /* 0x0000080606067981 */ /* 0x000ea2000c1e9900 */
[----:B------:R-:W-:Y:S02]  /*0c30*/  SHF.R.S32.HI R12, RZ, 0x1f, R13 ;  /* 0x0000001fff0c7819 */ /* 0x000fe4000001140d */
[C---:B------:R-:W-:Y:S02]  /*0c40*/  SHF.L.U32 R15, R13.reuse, 0x2, RZ ;  /* 0x000000020d0f7819 */ /* 0x040fe400000006ff */
[----:B------:R-:W-:Y:S02]  /*0c50*/  SHF.L.U64.HI R13, R13, 0x2, R12 ;  /* 0x000000020d0d7819 */ /* 0x000fe4000001020c */
[----:B------:R-:W-:-:S04]  /*0c60*/  IADD3 R8, P1, R8, R15, RZ ;  /* 0x0000000f08087210 */ /* 0x000fc80007f3e0ff */
[----:B------:R-:W-:-:S05]  /*0c70*/  IADD3.X R9, R9, R13, RZ, P1, !PT ;  /* 0x0000000d09097210 */ /* 0x000fca0000ffe4ff */
[----:B------:R-:W3:Y:S01]  /*0c80*/  LDG.E.CONSTANT R8, desc[UR6][R8.64] ;  /* 0x0000000608087981 */ /* 0x000ee2000c1e9900 */
[----:B------:R-:W-:-:S04]  /*0c90*/  IADD3 R4, P1, R4, R15, RZ ;  /* 0x0000000f04047210 */ /* 0x000fc80007f3e0ff */
[----:B------:R-:W-:-:S06]  /*0ca0*/  IADD3.X R5, R5, R13, RZ, P1, !PT ;  /* 0x0000000d05057210 */ /* 0x000fcc0000ffe4ff */
[----:B------:R-:W4:Y:S01]  /*0cb0*/  LDG.E.CONSTANT R5, desc[UR6][R4.64] ;  /* 0x0000000604057981 */ /* 0x000f22000c1e9900 */
[----:B------:R-:W-:Y:S02]  /*0cc0*/  I2FP.F32.S32 R16, R11 ;  /* 0x0000000b00107245 */ /* 0x000fe40000201400 */
[----:B--2---:R-:W-:-:S04]  /*0cd0*/  IADD3 R12, R11, R6, RZ ;  /* 0x000000060b0c7210 */ /* 0x004fc80007ffe0ff */
[----:B------:R-:W-:-:S04]  /*0ce0*/  VIMNMX R13, R12, 0x1, !PT ;  /* 0x000000010c0d7848 */ /* 0x000fc80007fe0100 */
[----:B------:R-:W-:Y:S02]  /*0cf0*/  I2FP.F32.S32 R13, R13 ;  /* 0x0000000d000d7245 */ /* 0x000fe40000201400 */
[----:B------:R-:W-:-:S04]  /*0d00*/  I2FP.F32.S32 R6, R6 ;  /* 0x0000000600067245 */ /* 0x000fc80000201400 */
[----:B------:R-:W0:Y:S01]  /*0d10*/  MUFU.RCP R13, R13 ;  /* 0x0000000d000d7308 */ /* 0x000e220000001000 */
[----:B---3--:R-:W-:-:S04]  /*0d20*/  FADD.FTZ R7, R23, -R8 ;  /* 0x8000000817077221 */ /* 0x008fc80000010000 */
[----:B------:R-:W-:-:S04]  /*0d30*/  FMUL.FTZ R7, R7, R7 ;  /* 0x0000000707077220 */ /* 0x000fc80000410000 */
[----:B------:R-:W-:-:S04]  /*0d40*/  FMUL.FTZ R7, R6, R7 ;  /* 0x0000000706077220 */ /* 0x000fc80000410000 */
[----:B------:R-:W-:Y:S01]  /*0d50*/  FMUL.FTZ R14, R16, R7 ;  /* 0x00000007100e7220 */ /* 0x000fe20000410000 */
[----:B------:R-:W-:-:S03]  /*0d60*/  FMUL.FTZ R8, R6, R8 ;  /* 0x0000000806087220 */ /* 0x000fc60000410000 */
[----:B0-----:R-:W-:Y:S01]  /*0d70*/  FMUL.FTZ R7, R13, R14 ;  /* 0x0000000e0d077220 */ /* 0x001fe20000410000 */
[----:B------:R-:W-:-:S03]  /*0d80*/  FFMA.FTZ R8, R23, R16, R8 ;  /* 0x0000001017087223 */ /* 0x000fc60000010008 */
[----:B----4-:R-:W-:Y:S01]  /*0d90*/  FFMA.FTZ R5, R6, R5, R7 ;  /* 0x0000000506057223 */ /* 0x010fe20000010007 */
[----:B------:R-:W-:Y:S01]  /*0da0*/  MOV R11, R12 ;  /* 0x0000000c000b7202 */ /* 0x000fe20000000f00 */
[----:B------:R-:W-:Y:S02]  /*0db0*/  FMUL.FTZ R23, R13, R8 ;  /* 0x000000080d177220 */ /* 0x000fe40000410000 */
[----:B------:R-:W-:-:S07]  /*0dc0*/  FADD.FTZ R10, R10, R5 ;  /* 0x000000050a0a7221 */ /* 0x000fce0000010000 */
.L_x_851:
[----:B------:R-:W-:Y:S01]  /*0dd0*/  I2FP.F32.S32 R14, R11 ;  /* 0x0000000b000e7245 */ /* 0x000fe20000201400 */
[----:B------:R-:W0:Y:S01]  /*0de0*/  LDC.64 R8, c[0x0][0x228] ;  /* 0x00008a00ff087b82 */ /* 0x000e220000000a00 */
[----:B------:R-:W-:Y:S01]  /*0df0*/  IADD3 R11, R11, -0x1, RZ ;  /* 0xffffffff0b0b7810 */ /* 0x000fe20007ffe0ff */
[----:B------:R-:W-:Y:S01]  /*0e00*/  ULDC UR5, c[0x0][0x248] ;  /* 0x0000920000057ab9 */ /* 0x000fe20000000800 */
[----:B------:R-:W1:Y:S02]  /*0e10*/  MUFU.RCP R13, R14 ;  /* 0x0000000e000d7308 */ /* 0x000e640000001000 */
[----:B------:R-:W-:-:S03]  /*0e20*/  I2FP.F32.S32 R11, R11 ;  /* 0x0000000b000b7245 */ /* 0x000fc60000201400 */
[----:B------:R-:W2:Y:S03]  /*0e30*/  LDC.64 R6, c[0x0][0x230] ;  /* 0x00008c00ff067b82 */ /* 0x000ea60000000a00 */
[----:B------:R-:W3:Y:S05]  /*0e40*/  MUFU.RCP R11, R11 ;  /* 0x0000000b000b7308 */ /* 0x000eea0000001000 */
[----:B------:R-:W4:Y:S01]  /*0e50*/  LDC.64 R4, c[0x0][0x238] ;  /* 0x00008e00ff047b82 */ /* 0x000f220000000a00 */
[----:B-1----:R-:W-:Y:S01]  /*0e60*/  FFMA.FTZ R12, R13, R10, UR5 ;  /* 0x000000050d0c7e23 */ /* 0x002fe2000801000a */
[----:B------:R-:W-:-:S03]  /*0e70*/  ULDC UR5, c[0x0][0x244] ;  /* 0x0000910000057ab9 */ /* 0x000fc60000000800 */
[----:B------:R-:W1:Y:S01]  /*0e80*/  MUFU.RSQ R15, R12 ;  /* 0x0000000c000f7308 */ /* 0x000e620000001400 */
[----:B0-----:R-:W-:-:S04]  /*0e90*/  IMAD.WIDE R8, R0, 0x4, R8 ;  /* 0x0000000400087825 */ /* 0x001fc800078e0208 */
[----:B---3--:R-:W-:Y:S01]  /*0ea0*/  FMUL.FTZ R13, R11, R10 ;  /* 0x0000000a0b0d7220 */ /* 0x008fe20000410000 */
[----:B------:R0:W-:Y:S01]  /*0eb0*/  STG.E desc[UR6][R8.64], R23 ;  /* 0x0000001708007986 */ /* 0x0001e2000c101906 */
[----:B--2---:R-:W-:-:S05]  /*0ec0*/  IMAD.WIDE R6, R0, 0x4, R6 ;  /* 0x0000000400067825 */ /* 0x004fca00078e0206 */
[----:B------:R0:W-:Y:S01]  /*0ed0*/  STG.E desc[UR6][R6.64], R13 ;  /* 0x0000000d06007986 */ /* 0x0001e2000c101906 */
[C---:B----4-:R-:W-:Y:S01]  /*0ee0*/  IMAD.WIDE R4, R0.reuse, 0x4, R4 ;  /* 0x0000000400047825 */ /* 0x050fe200078e0204 */
[----:B------:R-:W-:-:S04]  /*0ef0*/  IADD3 R0, R0, UR4, RZ ;  /* 0x0000000400007c10 */ /* 0x000fc8000fffe0ff */
[----:B-1----:R0:W-:Y:S01]  /*0f00*/  STG.E desc[UR6][R4.64], R15 ;  /* 0x0000000f04007986 */ /* 0x0021e2000c101906 */
[----:B------:R-:W-:-:S13]  /*0f10*/  ISETP.GE.AND P1, PT, R0, UR5, PT ;  /* 0x0000000500007c0c */ /* 0x000fda000bf26270 */
[----:B0-----:R-:W-:Y:S05]  /*0f20*/  @!P1 BRA `(.L_x_852) ;  /* 0xfffffff000c49947 */ /* 0x001fea000383ffff */
[----:B------:R-:W-:Y:S05]  /*0f30*/  EXIT ;  /* 0x000000000000794d */ /* 0x000fea0003800000 */
.L_x_853:
        /* <DEDUP_REMOVED lines=12> */
.L_x_1066:


//--------------------- .text._Z25batchnorm_backward_kernelIN3c104HalfEfS1_EvPKT_S4_PKT0_S7_PKT1_S7_S7_PKiPS2_lii --------------------------
	.section	.text._Z25batchnorm_backward_kernelIN3c104HalfEfS1_EvPKT_S4_PKT0_S7_PKT1_S7_S7_PKiPS2_lii,"ax",@progbits
	.align	128
        .global         _Z25batchnorm_backward_kernelIN3c104HalfEfS1_EvPKT_S4_PKT0_S7_PKT1_S7_S7_PKiPS2_lii
        .type           _Z25batchnorm_backward_kernelIN3c104HalfEfS1_EvPKT_S4_PKT0_S7_PKT1_S7_S7_PKiPS2_lii,@function
        .size           _Z25batchnorm_backward_kernelIN3c104HalfEfS1_EvPKT_S4_PKT0_S7_PKT1_S7_S7_PKiPS2_lii,(.L_x_1067 - _Z25batchnorm_backward_kernelIN3c104HalfEfS1_EvPKT_S4_PKT0_S7_PKT1_S7_S7_PKiPS2_lii)
        .other          _Z25batchnorm_backward_kernelIN3c104HalfEfS1_EvPKT_S4_PKT0_S7_PKT1_S7_S7_PKiPS2_lii,@"STO_CUDA_ENTRY STV_DEFAULT"
_Z25batchnorm_backward_kernelIN3c104HalfEfS1_EvPKT_S4_PKT0_S7_PKT1_S7_S7_PKiPS2_lii:
.text._Z25batchnorm_backward_kernelIN3c104HalfEfS1_EvPKT_S4_PKT0_S7_PKT1_S7_S7_PKiPS2_lii:
        /* <DEDUP_REMOVED lines=17> */
[----:B------:R-:W-:Y:S01]  /*0110*/  CS2R R4, SRZ ;  /* 0x0000000000047805 */ /* 0x000fe2000001ff00 */
[----:B------:R-:W-:Y:S01]  /*0120*/  IMAD.U32 R2, RZ, RZ, UR4 ;  /* 0x00000004ff027e24 */ /* 0x000fe2000f8e00ff */
        /* <DEDUP_REMOVED lines=12> */
.L_x_858:
        /* <DEDUP_REMOVED lines=44> */
[----:B------:R-:W-:Y:S01]  /*04b0*/  SHF.R.S32.HI R12, RZ, 0x1f, R12 ;  /* 0x0000001fff0c7819 */ /* 0x000fe2000001140c */
[----:B------:R-:W-:Y:S01]  /*04c0*/  IMAD.X R6, RZ, RZ, R6, P1 ;  /* 0x000000ffff067224 */ /* 0x000fe200008e0606 */
[----:B------:R-:W-:Y:S02]  /*04d0*/  ISETP.GE.U32.AND P1, PT, R0, -0xc, PT ;  /* 0xfffffff40000780c */ /* 0x000fe40003f26070 */
[----:B------:R-:W-:Y:S02]  /*04e0*/  SHF.R.S32.HI R11, RZ, 0x1f, R11 ;  /* 0x0000001fff0b7819 */ /* 0x000fe4000001140b */
[----:B------:R-:W-:-:S02]  /*04f0*/  ISETP.GE.AND.EX P1, PT, R6, -0x1, PT, P1 ;  /* 0xffffffff0600780c */ /* 0x000fc40003f26310 */
        /* <DEDUP_REMOVED lines=8> */
.L_x_857:
[----:B------:R-:W-:-:S04]  /*0580*/  IADD3 R8, P2, RZ, -R0, RZ ;  /* 0x80000000ff087210 */ /* 0x000fc80007f5e0ff */
[----:B------:R-:W-:Y:S01]  /*0590*/  ISETP.GT.U32.AND P1, PT, R8, 0x4, PT ;  /* 0x000000040800780c */ /* 0x000fe20003f24070 */
[----:B------:R-:W-:-:S05]  /*05a0*/  IMAD.X R8, RZ, RZ, ~R6, P2 ;  /* 0x000000ffff087224 */ /* 0x000fca00010e0e06 */
        /* <DEDUP_REMOVED lines=31> */
[----:B------:R-:W-:Y:S01]  /*07a0*/  IADD3.X R5, R2, R12, R5, P1, P2 ;  /* 0x0000000c02057210 */ /* 0x000fe20000fe4405 */
[----:B------:R-:W-:-:S10]  /*07b0*/  IMAD.MOV.U32 R2, RZ, RZ, R8 ;  /* 0x000000ffff027224 */ /* 0x000fd400078e0008 */
.L_x_859:
[----:B------:R-:W-:-:S04]  /*07c0*/  ISETP.NE.U32.AND P1, PT, R0, RZ, PT ;  /* 0x000000ff0000720c */ /* 0x000fc80003f25070 */
[----:B------:R-:W-:-:S13]  /*07d0*/  ISETP.NE.OR.EX P0, PT, R6, RZ, P0, P1 ;  /* 0x000000ff0600720c */ /* 0x000fda0000705710 */
[----:B------:R-:W-:Y:S05]  /*07e0*/  @!P0 BRA `(.L_x_855) ;  /* 0x0000000000548947 */ /* 0x000fea0003800000 */
.L_x_856:
        /* <DEDUP_REMOVED lines=18> */
[----:B------:R-:W-:Y:S01]  /*0910*/  IADD3.X R5, R12, R5, R2, P2, P3 ;  /* 0x000000050c057210 */ /* 0x000fe200017e6402 */
[----:B------:R-:W-:Y:S01]  /*0920*/  IMAD.MOV.U32 R2, RZ, RZ, R8 ;  /* 0x000000ffff027224 */ /* 0x000fe200078e0008 */
[----:B------:R-:W-:Y:S06]  /*0930*/  @P0 BRA `(.L_x_856) ;  /* 0xfffffffc00ac0947 */ /* 0x000fec000383ffff */
.L_x_855:
[----:B------:R-:W-:-:S04]  /*0940*/  ISETP.NE.U32.AND P0, PT, R7, RZ, PT ;  /* 0x000000ff0700720c */ /* 0x000fc80003f05070 */
[----:B------:R-:W-:-:S13]  /*0950*/  ISETP.NE.AND.EX P0, PT, RZ, RZ, PT, P0 ;  /* 0x000000ffff00720c */ /* 0x000fda0003f05300 */
[----:B------:R-:W-:Y:S05]  /*0960*/  @!P0 BRA `(.L_x_860) ;  /* 0x0000000000408947 */ /* 0x000fea0003800000 */
[----:B------:R-:W-:Y:S01]  /*0970*/  IADD3 R7, P0, RZ, -R7, RZ ;  /* 0x80000007ff077210 */ /* 0x000fe20007f1e0ff */
[----:B------:R-:W-:Y:S02]  /*0980*/  ULDC.64 UR6, c[0x0][0x248] ;  /* 0x0000920000067ab9 */ /* 0x000fe40000000a00 */
[----:B------:R-:W-:Y:S02]  /*0990*/  UIMAD.WIDE UR4, UR4, 0x4, UR6 ;  /* 0x00000004040478a5 */ /* 0x000fe4000f8e0206 */
[----:B------:R-:W-:-:S10]  /*09a0*/  IMAD.X R0, RZ, RZ, -0x1, P0 ;  /* 0xffffffffff007424 */ /* 0x000fd400000e06ff */
.L_x_861:
[----:B------:R-:W-:Y:S02]  /*09b0*/  IMAD.U32 R2, RZ, RZ, UR4 ;  /* 0x00000004ff027e24 */ /* 0x000fe4000f8e00ff */
[----:B------:R-:W-:-:S05]  /*09c0*/  IMAD.U32 R3, RZ, RZ, UR5 ;  /* 0x00000005ff037e24 */ /* 0x000fca000f8e00ff */
        /* <DEDUP_REMOVED lines=10> */
.L_x_860:
[----:B------:R0:W1:Y:S02]  /*0a70*/  I2F.S64 R3, R4 ;  /* 0x0000000400037312 */ /* 0x0000640000301400 */
.L_x_854:
[----:B------:R-:W2:Y:S01]  /*0a80*/  LDC.64 R10, c[0x0][0x230] ;  /* 0x00008c00ff0a7b82 */ /* 0x000ea20000000a00 */
[----:B------:R-:W3:Y:S01]  /*0a90*/  S2R R0, SR_CTAID.X ;  /* 0x0000000000007919 */ /* 0x000ee20000002500 */
[----:B------:R-:W-:Y:S01]  /*0aa0*/  ULDC UR4, c[0x0][0x4] ;  /* 0x0000010000047ab9 */ /* 0x000fe20000000800 */
[----:B------:R-:W-:Y:S01]  /*0ab0*/  ULDC UR5, c[0x0][0x264] ;  /* 0x0000990000057ab9 */ /* 0x000fe20000000800 */
[----:B------:R-:W4:Y:S04]  /*0ac0*/  S2R R2, SR_CTAID.Y ;  /* 0x0000000000027919 */ /* 0x000f280000002600 */
[----:B------:R-:W1:Y:S01]  /*0ad0*/  LDC.64 R12, c[0x0][0x240] ;  /* 0x00009000ff0c7b82 */ /* 0x000e620000000a00 */
[----:B------:R-:W4:Y:S07]  /*0ae0*/  S2R R9, SR_TID.Y ;  /* 0x0000000000097919 */ /* 0x000f2e0000002200 */
[----:B------:R-:W3:Y:S08]  /*0af0*/  LDC.64 R6, c[0x0][0x228] ;  /* 0x00008a00ff067b82 */ /* 0x000ef00000000a00 */
[----:B0-----:R-:W0:Y:S01]  /*0b00*/  LDC.64 R4, c[0x0][0x238] ;  /* 0x00008e00ff047b82 */ /* 0x001e220000000a00 */
[----:B--2---:R-:W-:-:S04]  /*0b10*/  ISETP.NE.U32.AND P0, PT, R10, RZ, PT ;  /* 0x000000ff0a00720c */ /* 0x004fc80003f05070 */
[----:B------:R-:W-:Y:S01]  /*0b20*/  ISETP.NE.AND.EX P0, PT, R11, RZ, PT, P0 ;  /* 0x000000ff0b00720c */ /* 0x000fe20003f05300 */
[----:B---3--:R-:W-:-:S12]  /*0b30*/  IMAD.WIDE.U32 R6, R0, 0x4, R6 ;  /* 0x0000000400067825 */ /* 0x008fd800078e0006 */
[C---:B------:R-:W-:Y:S02]  /*0b40*/  @P0 LEA R8, P1, R0.reuse, R10, 0x1 ;  /* 0x0000000a00080211 */ /* 0x040fe400078208ff */
[----:B-1----:R-:W-:Y:S01]  /*0b50*/  LEA R10, P2, R0, R12, 0x2 ;  /* 0x0000000c000a7211 */ /* 0x002fe200078410ff */
[----:B----4-:R-:W-:Y:S01]  /*0b60*/  IMAD R2, R2, UR4, R9 ;  /* 0x0000000402027c24 */ /* 0x010fe2000f8e0209 */
[C---:B------:R-:W-:Y:S01]  /*0b70*/  @P0 LEA.HI.X R9, R0.reuse, R11, RZ, 0x1, P1 ;  /* 0x0000000b00090211 */ /* 0x040fe200008f0cff */
[----:B------:R1:W5:Y:S01]  /*0b80*/  LDG.E.CONSTANT R6, desc[UR8][R6.64] ;  /* 0x0000000806067981 */ /* 0x000362000c1e9900 */
[C---:B0-----:R-:W-:Y:S01]  /*0b90*/  IMAD.WIDE.U32 R4, R0.reuse, 0x4, R4 ;  /* 0x0000000400047825 */ /* 0x041fe200078e0004 */
[----:B------:R-:W-:Y:S02]  /*0ba0*/  LEA.HI.X R11, R0, R13, RZ, 0x2, P2 ;  /* 0x0000000d000b7211 */ /* 0x000fe400010f14ff */
[----:B------:R1:W5:Y:S01]  /*0bb0*/  @P0 LDG.E.U16.CONSTANT R8, desc[UR8][R8.64] ;  /* 0x0000000808080981 */ /* 0x000362000c1e9500 */
[----:B------:R-:W-:-:S03]  /*0bc0*/  ISETP.GE.AND P1, PT, R2, UR5, PT ;  /* 0x0000000502007c0c */ /* 0x000fc6000bf26270 */
[----:B------:R1:W5:Y:S04]  /*0bd0*/  LDG.E.CONSTANT R10, desc[UR8][R10.64] ;  /* 0x000000080a0a7981 */ /* 0x000368000c1e9900 */
[----:B------:R1:W5:Y:S06]  /*0be0*/  LDG.E.CONSTANT R4, desc[UR8][R4.64] ;  /* 0x0000000804047981 */ /* 0x00036c000c1e9900 */
[----:B------:R-:W-:Y:S05]  /*0bf0*/  @P1 EXIT ;  /* 0x000000000000194d */ /* 0x000fea0003800000 */
[----:B------:R-:W0:Y:S01]  /*0c00*/  S2R R16, SR_CTAID.Z ;  /* 0x0000000000107919 */ /* 0x000e220000002700 */
[----:B------:R-:W2:Y:S01]  /*0c10*/  LDC.64 R12, c[0x0][0x220] ;  /* 0x00008800ff0c7b82 */ /* 0x000ea20000000a00 */
[----:B-1----:R-:W0:Y:S01]  /*0c20*/  S2R R9, SR_TID.X ;  /* 0x0000000000097919 */ /* 0x002e220000002100 */
[----:B------:R-:W1:Y:S01]  /*0c30*/  MUFU.RCP R3, R3 ;  /* 0x0000000300037308 */ /* 0x000e620000001000 */
[----:B-----5:R-:W-:Y:S01]  /*0c40*/  FMUL.FTZ R7, R6, R6 ;  /* 0x0000000606077220 */ /* 0x020fe20000410000 */
[----:B------:R-:W-:Y:S01]  /*0c50*/  IMAD.MOV.U32 R5, RZ, RZ, 0x3f800000 ;  /* 0x3f800000ff057424 */ /* 0x000fe200078e00ff */
[----:B------:R-:W-:Y:S01]  /*0c60*/  ULDC UR6, c[0x0][0xc] ;  /* 0x0000030000067ab9 */ /* 0x000fe20000000800 */
[----:B------:R-:W-:Y:S02]  /*0c70*/  @P0 HADD2.F32 R5, -RZ, R8.H0_H0 ;  /* 0x20000008ff050230 */ /* 0x000fe40000004100 */
[----:B------:R-:W-:Y:S01]  /*0c80*/  FMUL.FTZ R7, R10, R7 ;  /* 0x000000070a077220 */ /* 0x000fe20000410000 */
[----:B------:R-:W-:Y:S01]  /*0c90*/  ULDC UR7, c[0x0][0x0] ;  /* 0x0000000000077ab9 */ /* 0x000fe20000000800 */
[----:B------:R-:W-:Y:S01]  /*0ca0*/  ULDC UR5, c[0x0][0x10] ;  /* 0x0000040000057ab9 */ /* 0x000fe20000000800 */
[----:B------:R-:W-:Y:S01]  /*0cb0*/  IMAD.MOV.U32 R17, RZ, RZ, R2 ;  /* 0x000000ffff117224 */ /* 0x000fe200078e0002 */
[----:B------:R-:W-:-:S03]  /*0cc0*/  UIMAD UR4, UR4, UR5, URZ ;  /* 0x00000005040472a4 */ /* 0x000fc6000f8e023f */
[----:B------:R-:W-:Y:S01]  /*0cd0*/  ULDC UR5, c[0x0][0x14] ;  /* 0x0000050000057ab9 */ /* 0x000fe20000000800 */
[----:B--2---:R-:W-:-:S04]  /*0ce0*/  IMAD.WIDE.U32 R12, R0, 0x4, R12 ;  /* 0x00000004000c7825 */ /* 0x004fc800078e000c */
[-C--:B-1----:R-:W-:Y:S01]  /*0cf0*/  FMUL.FTZ R14, R7, R3.reuse ;  /* 0x00000003070e7220 */ /* 0x082fe20000410000 */
[----:B------:R-:W-:Y:S01]  /*0d00*/  FMUL.FTZ R15, R4, R3 ;  /* 0x00000003040f7220 */ /* 0x000fe20000410000 */
[----:B------:R1:W5:Y:S01]  /*0d10*/  LDG.E.CONSTANT R12, desc[UR8][R12.64] ;  /* 0x000000080c0c7981 */ /* 0x000362000c1e9900 */
[----:B------:R-:W-:Y:S02]  /*0d20*/  UIMAD UR5, UR7, UR5, URZ ;  /* 0x00000005070572a4 */ /* 0x000fe4000f8e023f */
[----:B0-----:R-:W-:Y:S02]  /*0d30*/  IMAD R16, R16, UR7, R9 ;  /* 0x0000000710107c24 */ /* 0x001fe4000f8e0209 */
[----:B-1----:R-:W-:-:S08]  /*0d40*/  FMUL.FTZ R13, R6, R5 ;  /* 0x00000005060d7220 */ /* 0x002fd00000410000 */
.L_x_865:
[----:B------:R-:W0:Y:S01]  /*0d50*/  LDC R19, c[0x0][0x260] ;  /* 0x00009800ff137b82 */ /* 0x000e220000000800 */
[----:B------:R-:W-:Y:S01]  /*0d60*/  BSSY B0, `(.L_x_862) ;  /* 0x0000019000007945 */ /* 0x000fe20003800000 */
[----:B0-----:R-:W-:-:S13]  /*0d70*/  ISETP.GE.AND P0, PT, R16, R19, PT ;  /* 0x000000131000720c */ /* 0x001fda0003f06270 */
[----:B---3--:R-:W-:Y:S05]  /*0d80*/  @P0 BRA `(.L_x_863) ;  /* 0x0000000000580947 */ /* 0x008fea0003800000 */
[----:B------:R-:W0:Y:S01]  /*0d90*/  LDC.64 R6, c[0x0][0x210] ;  /* 0x00008400ff067b82 */ /* 0x000e220000000a00 */
[----:B------:R-:W-:Y:S02]  /*0da0*/  IMAD R18, R17, UR6, R0 ;  /* 0x0000000611127c24 */ /* 0x000fe4000f8e0200 */
[----:B------:R-:W-:-:S05]  /*0db0*/  IMAD.MOV.U32 R20, RZ, RZ, R16 ;  /* 0x000000ffff147224 */ /* 0x000fca00078e0010 */
[----:B------:R-:W1:Y:S08]  /*0dc0*/  LDC.64 R4, c[0x0][0x218] ;  /* 0x00008600ff047b82 */ /* 0x000e700000000a00 */
[----:B------:R-:W2:Y:S02]  /*0dd0*/  LDC.64 R2, c[0x0][0x250] ;  /* 0x00009400ff027b82 */ /* 0x000ea40000000a00 */
.L_x_864:
[----:B------:R-:W-:-:S04]  /*0de0*/  IMAD R21, R18, R19, R20 ;  /* 0x0000001312157224 */ /* 0x000fc800078e0214 */
[----:B0--3--:R-:W-:-:S04]  /*0df0*/  IMAD.WIDE R8, R21, 0x2, R6 ;  /* 0x0000000215087825 */ /* 0x009fc800078e0206 */
[----:B-1----:R-:W-:Y:S02]  /*0e00*/  IMAD.WIDE R10, R21, 0x2, R4 ;  /* 0x00000002150a7825 */ /* 0x002fe400078e0204 */
[----:B------:R-:W3:Y:S04]  /*0e10*/  LDG.E.U16.CONSTANT R8, desc[UR8][R8.64] ;  /* 0x0000000808087981 */ /* 0x000ee8000c1e9500 */
[----:B------:R-:W4:Y:S01]  /*0e20*/  LDG.E.U16.CONSTANT R10, desc[UR8][R10.64] ;  /* 0x000000080a0a7981 */ /* 0x000f22000c1e9500 */
[----:B------:R-:W-:-:S05]  /*0e30*/  VIADD R20, R20, UR5 ;  /* 0x0000000514147c36 */ /* 0x000fca0008000000 */
[----:B------:R-:W-:Y:S01]  /*0e40*/  ISETP.GE.AND P0, PT, R20, R19, PT ;  /* 0x000000131400720c */ /* 0x000fe20003f06270 */
[----:B---3--:R-:W-:Y:S02]  /*0e50*/  HADD2.F32 R22, -RZ, R8.H0_H0 ;  /* 0x20000008ff167230 */ /* 0x008fe40000004100 */
[----:B----4-:R-:W-:-:S03]  /*0e60*/  HADD2.F32 R25, -RZ, R10.H0_H0 ;  /* 0x2000000aff197230 */ /* 0x010fc60000004100 */
[----:B------:R-:W-:Y:S02]  /*0e70*/  FADD.FTZ R23, -R15, R22 ;  /* 0x000000160f177221 */ /* 0x000fe40000010100 */
[----:B-----5:R-:W-:-:S04]  /*0e80*/  FADD.FTZ R25, -R12, R25 ;  /* 0x000000190c197221 */ /* 0x020fc80000010100 */
[----:B------:R-:W-:-:S04]  /*0e90*/  FFMA.FTZ R22, -R14, R25, R23 ;  /* 0x000000190e167223 */ /* 0x000fc80000010117 */
[----:B------:R-:W-:-:S05]  /*0ea0*/  FMUL.FTZ R22, R13, R22 ;  /* 0x000000160d167220 */ /* 0x000fca0000410000 */
[----:B------:R-:W-:Y:S01]  /*0eb0*/  F2FP.F16.F32.PACK_AB R9, RZ, R22 ;  /* 0x00000016ff09723e */ /* 0x000fe200000000ff */
[----:B--2---:R-:W-:-:S05]  /*0ec0*/  IMAD.WIDE R22, R21, 0x2, R2 ;  /* 0x0000000215167825 */ /* 0x004fca00078e0202 */
[----:B------:R3:W-:Y:S01]  /*0ed0*/  STG.E.U16 desc[UR8][R22.64], R9 ;  /* 0x0000000916007986 */ /* 0x0007e2000c101508 */
[----:B------:R-:W-:Y:S05]  /*0ee0*/  @!P0 BRA `(.L_x_864) ;  /* 0xfffffffc00bc8947 */ /* 0x000fea000383ffff */
.L_x_863:
[----:B------:R-:W-:Y:S05]  /*0ef0*/  BSYNC B0 ;  /* 0x0000000000007941 */ /* 0x000fea0003800000 */
.L_x_862:
[----:B------:R-:W-:Y:S01]  /*0f00*/  VIADD R17, R17, UR4 ;  /* 0x0000000411117c36 */ /* 0x000fe20008000000 */
[----:B------:R-:W-:-:S04]  /*0f10*/  ULDC UR7, c[0x0][0x264] ;  /* 0x0000990000077ab9 */ /* 0x000fc80000000800 */
[----:B------:R-:W-:-:S13]  /*0f20*/  ISETP.GE.AND P0, PT, R17, UR7, PT ;  /* 0x0000000711007c0c */ /* 0x000fda000bf06270 */
[----:B------:R-:W-:Y:S05]  /*0f30*/  @!P0 BRA `(.L_x_865) ;  /* 0xfffffffc00848947 */ /* 0x000fea000383ffff */
[----:B------:R-:W-:Y:S05]  /*0f40*/  EXIT ;  /* 0x000000000000794d */ /* 0x000fea0003800000 */
.L_x_866:
        /* <DEDUP_REMOVED lines=11> */
.L_x_1067:


//--------------------- .text._Z25batchnorm_backward_kernelIN3c104HalfEffEvPKT_S4_PKT0_S7_PKT1_S7_S7_PKiPS2_lii --------------------------
	.section	.text._Z25batchnorm_backward_kernelIN3c104HalfEffEvPKT_S4_PKT0_S7_PKT1_S7_S7_PKiPS2_lii,"ax",@progbits
	.align	128
        .global         _Z25batchnorm_backward_kernelIN3c104HalfEffEvPKT_S4_PKT0_S7_PKT1_S7_S7_PKiPS2_lii
        .type           _Z25batchnorm_backward_kernelIN3c104HalfEffEvPKT_S4_PKT0_S7_PKT1_S7_S7_PKiPS2_lii,@function
        .size           _Z25batchnorm_backward_kernelIN3c104HalfEffEvPKT_S4_PKT0_S7_PKT1_S7_S7_PKiPS2_lii,(.L_x_1068 - _Z25batchnorm_backward_kernelIN3c104HalfEffEvPKT_S4_PKT0_S7_PKT1_S7_S7_PKiPS2_lii)
        .other          _Z25batchnorm_backward_kernelIN3c104HalfEffEvPKT_S4_PKT0_S7_PKT1_S7_S7_PKiPS2_lii,@"STO_CUDA_ENTRY STV_DEFAULT"
_Z25batchnorm_backward_kernelIN3c104HalfEffEvPKT_S4_PKT0_S7_PKT1_S7_S7_PKiPS2_lii:
.text._Z25batchnorm_backward_kernelIN3c104HalfEffEvPKT_S4_PKT0_S7_PKT1_S7_S7_PKiPS2_lii:
        /* <DEDUP_REMOVED lines=31> */
.L_x_871:
        /* <DEDUP_REMOVED lines=57> */
.L_x_870:
        /* <DEDUP_REMOVED lines=36> */
.L_x_872:
[----:B------:R-:W-:-:S04]  /*07c0*/  ISETP.NE.U32.AND P1, PT, R0, RZ, PT ;  /* 0x000000ff0000720c */ /* 0x000fc80003f25070 */
[----:B------:R-:W-:-:S13]  /*07d0*/  ISETP.NE.OR.EX P0, PT, R6, RZ, P0, P1 ;  /* 0x000000ff0600720c */ /* 0x000fda0000705710 */
[----:B------:R-:W-:Y:S05]  /*07e0*/  @!P0 BRA `(.L_x_868) ;  /* 0x0000000000548947 */ /* 0x000fea0003800000 */
.L_x_869:
        /* <DEDUP_REMOVED lines=21> */
.L_x_868:
[----:B------:R-:W-:-:S04]  /*0940*/  ISETP.NE.U32.AND P0, PT, R7, RZ, PT ;  /* 0x000000ff0700720c */ /* 0x000fc80003f05070 */
[----:B------:R-:W-:-:S13]  /*0950*/  ISETP.NE.AND.EX P0, PT, RZ, RZ, PT, P0 ;  /* 0x000000ffff00720c */ /* 0x000fda0003f05300 */
[----:B------:R-:W-:Y:S05]  /*0960*/  @!P0 BRA `(.L_x_873) ;  /* 0x0000000000408947 */ /* 0x000fea0003800000 */
[----:B------:R-:W-:Y:S01]  /*0970*/  IADD3 R7, P0, RZ, -R7, RZ ;  /* 0x80000007ff077210 */ /* 0x000fe20007f1e0ff */
[----:B------:R-:W-:Y:S02]  /*0980*/  ULDC.64 UR6, c[0x0][0x248] ;  /* 0x0000920000067ab9 */ /* 0x000fe40000000a00 */
[----:B------:R-:W-:Y:S02]  /*0990*/  UIMAD.WIDE UR4, UR4, 0x4, UR6 ;  /* 0x00000004040478a5 */ /* 0x000fe4000f8e0206 */
[----:B------:R-:W-:-:S10]  /*09a0*/  IMAD.X R0, RZ, RZ, -0x1, P0 ;  /* 0xffffffffff007424 */ /* 0x000fd400000e06ff */
.L_x_874:
        /* <DEDUP_REMOVED lines=12> */
.L_x_873:
[----:B------:R0:W1:Y:S02]  /*0a70*/  I2F.S64 R3, R4 ;  /* 0x0000000400037312 */ /* 0x0000640000301400 */
.L_x_867:
[----:B------:R-:W2:Y:S01]  /*0a80*/  LDC.64 R10, c[0x0][0x230] ;  /* 0x00008c00ff0a7b82 */ /* 0x000ea20000000a00 */
[----:B------:R-:W3:Y:S01]  /*0a90*/  S2R R0, SR_CTAID.X ;  /* 0x0000000000007919 */ /* 0x000ee20000002500 */
[----:B------:R-:W-:Y:S01]  /*0aa0*/  ULDC UR4, c[0x0][0x4] ;  /* 0x0000010000047ab9 */ /* 0x000fe20000000800 */
[----:B------:R-:W-:Y:S01]  /*0ab0*/  IMAD.MOV.U32 R15, RZ, RZ, 0x3f800000 ;  /* 0x3f800000ff0f7424 */ /* 0x000fe200078e00ff */
[----:B------:R-:W-:Y:S01]  /*0ac0*/  ULDC UR5, c[0x0][0x264] ;  /* 0x0000990000057ab9 */ /* 0x000fe20000000800 */
[----:B------:R-:W4:Y:S03]  /*0ad0*/  S2R R2, SR_CTAID.Y ;  /* 0x0000000000027919 */ /* 0x000f260000002600 */
[----:B------:R-:W3:Y:S01]  /*0ae0*/  LDC.64 R12, c[0x0][0x240] ;  /* 0x00009000ff0c7b82 */ /* 0x000ee20000000a00 */
[----:B0-----:R-:W4:Y:S07]  /*0af0*/  S2R R5, SR_TID.Y ;  /* 0x0000000000057919 */ /* 0x001f2e0000002200 */
[----:B------:R-:W0:Y:S08]  /*0b00*/  LDC.64 R8, c[0x0][0x228] ;  /* 0x00008a00ff087b82 */ /* 0x000e300000000a00 */
[----:B------:R-:W1:Y:S01]  /*0b10*/  LDC.64 R6, c[0x0][0x238] ;  /* 0x00008e00ff067b82 */ /* 0x000e620000000a00 */
[----:B--2---:R-:W-:-:S04]  /*0b20*/  ISETP.NE.U32.AND P0, PT, R10, RZ, PT ;  /* 0x000000ff0a00720c */ /* 0x004fc80003f05070 */
[----:B------:R-:W-:Y:S02]  /*0b30*/  ISETP.NE.AND.EX P0, PT, R11, RZ, PT, P0 ;  /* 0x000000ff0b00720c */ /* 0x000fe40003f05300 */
[C---:B---3--:R-:W-:Y:S01]  /*0b40*/  LEA R4, P2, R0.reuse, R12, 0x2 ;  /* 0x0000000c00047211 */ /* 0x048fe200078410ff */
[----:B0-----:R-:W-:-:S10]  /*0b50*/  IMAD.WIDE.U32 R8, R0, 0x4, R8 ;  /* 0x0000000400087825 */ /* 0x001fd400078e0008 */
[----:B------:R-:W-:Y:S01]  /*0b60*/  @P0 LEA R10, P1, R0, R10, 0x2 ;  /* 0x0000000a000a0211 */ /* 0x000fe200078210ff */
[----:B----4-:R-:W-:Y:S01]  /*0b70*/  IMAD R2, R2, UR4, R5 ;  /* 0x0000000402027c24 */ /* 0x010fe2000f8e0205 */
[C---:B------:R-:W-:Y:S01]  /*0b80*/  LEA.HI.X R5, R0.reuse, R13, RZ, 0x2, P2 ;  /* 0x0000000d00057211 */ /* 0x040fe200010f14ff */
[----:B------:R0:W5:Y:S01]  /*0b90*/  LDG.E.CONSTANT R8, desc[UR8][R8.64] ;  /* 0x0000000808087981 */ /* 0x000162000c1e9900 */
[C---:B------:R-:W-:Y:S01]  /*0ba0*/  @P0 LEA.HI.X R11, R0.reuse, R11, RZ, 0x2, P1 ;  /* 0x0000000b000b0211 */ /* 0x040fe200008f14ff */
[----:B-1----:R-:W-:Y:S01]  /*0bb0*/  IMAD.WIDE.U32 R6, R0, 0x4, R6 ;  /* 0x0000000400067825 */ /* 0x002fe200078e0006 */
[----:B------:R-:W-:Y:S01]  /*0bc0*/  ISETP.GE.AND P1, PT, R2, UR5, PT ;  /* 0x0000000502007c0c */ /* 0x000fe2000bf26270 */
[----:B------:R0:W5:Y:S04]  /*0bd0*/  LDG.E.CONSTANT R4, desc[UR8][R4.64] ;  /* 0x0000000804047981 */ /* 0x000168000c1e9900 */
[----:B------:R0:W5:Y:S04]  /*0be0*/  @P0 LDG.E.CONSTANT R15, desc[UR8][R10.64] ;  /* 0x000000080a0f0981 */ /* 0x000168000c1e9900 */
[----:B------:R0:W5:Y:S04]  /*0bf0*/  LDG.E.CONSTANT R6, desc[UR8][R6.64] ;  /* 0x0000000806067981 */ /* 0x000168000c1e9900 */
[----:B------:R-:W-:Y:S05]  /*0c00*/  @P1 EXIT ;  /* 0x000000000000194d */ /* 0x000fea0003800000 */
[----:B------:R-:W1:Y:S01]  /*0c10*/  LDC.64 R12, c[0x0][0x220] ;  /* 0x00008800ff0c7b82 */ /* 0x000e620000000a00 */
[----:B------:R-:W2:Y:S01]  /*0c20*/  S2R R16, SR_CTAID.Z ;  /* 0x0000000000107919 */ /* 0x000ea20000002700 */
[----:B0-----:R-:W2:Y:S01]  /*0c30*/  S2R R7, SR_TID.X ;  /* 0x0000000000077919 */ /* 0x001ea20000002100 */
[----:B------:R-:W0:Y:S01]  /*0c40*/  MUFU.RCP R3, R3 ;  /* 0x0000000300037308 */ /* 0x000e220000001000 */
[----:B-----5:R-:W-:Y:S01]  /*0c50*/  FMUL.FTZ R5, R8, R8 ;  /* 0x0000000808057220 */ /* 0x020fe20000410000 */
[----:B------:R-:W-:Y:S01]  /*0c60*/  ULDC UR6, c[0x0][0xc] ;  /* 0x0000030000067ab9 */ /* 0x000fe20000000800 */
[----:B------:R-:W-:Y:S02]  /*0c70*/  ULDC UR7, c[0x0][0x0] ;  /* 0x0000000000077ab9 */ /* 0x000fe40000000800 */
[----:B------:R-:W-:Y:S01]  /*0c80*/  FMUL.FTZ R4, R4, R5 ;  /* 0x0000000504047220 */ /* 0x000fe20000410000 */
[----:B------:R-:W-:Y:S01]  /*0c90*/  ULDC UR5, c[0x0][0x10] ;  /* 0x0000040000057ab9 */ /* 0x000fe20000000800 */
[----:B------:R-:W-:Y:S01]  /*0ca0*/  IMAD.MOV.U32 R17, RZ, RZ, R2 ;  /* 0x000000ffff117224 */ /* 0x000fe200078e0002 */
[----:B------:R-:W-:Y:S01]  /*0cb0*/  UIMAD UR4, UR4, UR5, URZ ;  /* 0x00000005040472a4 */ /* 0x000fe2000f8e023f */
[----:B-1----:R-:W-:-:S04]  /*0cc0*/  IMAD.WIDE.U32 R12, R0, 0x4, R12 ;  /* 0x00000004000c7825 */ /* 0x002fc800078e000c */
[----:B0-----:R-:W-:Y:S01]  /*0cd0*/  FMUL.FTZ R14, R4, R3 ;  /* 0x00000003040e7220 */ /* 0x001fe20000410000 */
[----:B------:R-:W-:Y:S01]  /*0ce0*/  ULDC UR5, c[0x0][0x14] ;  /* 0x0000050000057ab9 */ /* 0x000fe20000000800 */
[----:B------:R0:W5:Y:S01]  /*0cf0*/  LDG.E.CONSTANT R12, desc[UR8][R12.64] ;  /* 0x000000080c0c7981 */ /* 0x000162000c1e9900 */
[----:B------:R-:W-:Y:S02]  /*0d00*/  UIMAD UR5, UR7, UR5, URZ ;  /* 0x00000005070572a4 */ /* 0x000fe4000f8e023f */
[----:B--2---:R-:W-:Y:S02]  /*0d10*/  IMAD R16, R16, UR7, R7 ;  /* 0x0000000710107c24 */ /* 0x004fe4000f8e0207 */
[----:B0-----:R-:W-:Y:S01]  /*0d20*/  FMUL.FTZ R13, R8, R15 ;  /* 0x0000000f080d7220 */ /* 0x001fe20000410000 */
[----:B------:R-:W-:-:S07]  /*0d30*/  FMUL.FTZ R15, R6, R3 ;  /* 0x00000003060f7220 */ /* 0x000fce0000410000 */
.L_x_878:
        /* <DEDUP_REMOVED lines=9> */
.L_x_877:
        /* <DEDUP_REMOVED lines=17> */
.L_x_876:
[----:B------:R-:W-:Y:S05]  /*0ee0*/  BSYNC B0 ;  /* 0x0000000000007941 */ /* 0x000fea0003800000 */
.L_x_875:
[----:B------:R-:W-:Y:S01]  /*0ef0*/  VIADD R17, R17, UR4 ;  /* 0x0000000411117c36 */ /* 0x000fe20008000000 */
[----:B------:R-:W-:-:S04]  /*0f00*/  ULDC UR7, c[0x0][0x264] ;  /* 0x0000990000077ab9 */ /* 0x000fc80000000800 */
[----:B------:R-:W-:-:S13]  /*0f10*/  ISETP.GE.AND P0, PT, R17, UR7, PT ;  /* 0x0000000711007c0c */ /* 0x000fda000bf06270 */
[----:B------:R-:W-:Y:S05]  /*0f20*/  @!P0 BRA `(.L_x_878) ;  /* 0xfffffffc00848947 */ /* 0x000fea000383ffff */
[----:B------:R-:W-:Y:S05]  /*0f30*/  EXIT ;  /* 0x000000000000794d */ /* 0x000fea0003800000 */
.L_x_879:
        /* <DEDUP_REMOVED lines=12> */
.L_x_1068:


//--------------------- .text._Z25batchnorm_backward_kernelIfffEvPKT_S2_PKT0_S5_PKT1_S5_S5_PKiPS0_lii --------------------------
	.section	.text._Z25batchnorm_backward_kernelIfffEvPKT_S2_PKT0_S5_PKT1_S5_S5_PKiPS0_lii,"ax",@progbits
	.align	128
        .global         _Z25batchnorm_backward_kernelIfffEvPKT_S2_PKT0_S5_PKT1_S5_S5_PKiPS0_lii
        .type           _Z25batchnorm_backward_kernelIfffEvPKT_S2_PKT0_S5_PKT1_S5_S5_PKiPS0_lii,@function
        .size           _Z25batchnorm_backward_kernelIfffEvPKT_S2_PKT0_S5_PKT1_S5_S5_PKiPS0_lii,(.L_x_1069 - _Z25batchnorm_backward_kernelIfffEvPKT_S2_PKT0_S5_PKT1_S5_S5_PKiPS0_lii)
        .other          _Z25batchnorm_backward_kernelIfffEvPKT_S2_PKT0_S5_PKT1_S5_S5_PKiPS0_lii,@"STO_CUDA_ENTRY STV_DEFAULT"
_Z25batchnorm_backward_kernelIfffEvPKT_S2_PKT0_S5_PKT1_S5_S5_PKiPS0_lii:
.text._Z25batchnorm_backward_kernelIfffEvPKT_S2_PKT0_S5_PKT1_S5_S5_PKiPS0_lii:
        /* <DEDUP_REMOVED lines=31> */
.L_x_884:
        /* <DEDUP_REMOVED lines=57> */
.L_x_883:
        /* <DEDUP_REMOVED lines=36> */
.L_x_885:
[----:B------:R-:W-:-:S04]  /*07c0*/  ISETP.NE.U32.AND P1, PT, R0, RZ, PT ;  /* 0x000000ff0000720c */ /* 0x000fc80003f25070 */
[----:B------:R-:W-:-:S13]  /*07d0*/  ISETP.NE.OR.EX P0, PT, R6, RZ, P0, P1 ;  /* 0x000000ff0600720c */ /* 0x000fda0000705710 */
[----:B------:R-:W-:Y:S05]  /*07e0*/  @!P0 BRA `(.L_x_881) ;  /* 0x0000000000548947 */ /* 0x000fea0003800000 */
.L_x_882:
        /* <DEDUP_REMOVED lines=21> */
.L_x_881:
[----:B------:R-:W-:-:S04]  /*0940*/  ISETP.NE.U32.AND P0, PT, R7, RZ, PT ;  /* 0x000000ff0700720c */ /* 0x000fc80003f05070 */
[----:B------:R-:W-:-:S13]  /*0950*/  ISETP.NE.AND.EX P0, PT, RZ, RZ, PT, P0 ;  /* 0x000000ffff00720c */ /* 0x000fda0003f05300 */
[----:B------:R-:W-:Y:S05]  /*0960*/  @!P0 BRA `(.L_x_886) ;  /* 0x0000000000408947 */ /* 0x000fea0003800000 */
[----:B------:R-:W-:Y:S01]  /*0970*/  IADD3 R7, P0, RZ, -R7, RZ ;  /* 0x80000007ff077210 */ /* 0x000fe20007f1e0ff */
[----:B------:R-:W-:Y:S02]  /*0980*/  ULDC.64 UR6, c[0x0][0x248] ;  /* 0x0000920000067ab9 */ /* 0x000fe40000000a00 */
[----:B------:R-:W-:Y:S02]  /*0990*/  UIMAD.WIDE UR4, UR4, 0x4, UR6 ;  /* 0x00000004040478a5 */ /* 0x000fe4000f8e0206 */
[----:B------:R-:W-:-:S10]  /*09a0*/  IMAD.X R0, RZ, RZ, -0x1, P0 ;  /* 0xffffffffff007424 */ /* 0x000fd400000e06ff */
.L_x_887:
        /* <DEDUP_REMOVED lines=12> */
.L_x_886:
[----:B------:R0:W1:Y:S02]  /*0a70*/  I2F.S64 R3, R4 ;  /* 0x0000000400037312 */ /* 0x0000640000301400 */
.L_x_880:
[----:B------:R-:W2:Y:S01]  /*0a80*/  LDC.64 R10, c[0x0][0x230] ;  /* 0x00008c00ff0a7b82 */ /* 0x000ea20000000a00 */
[----:B------:R-:W3:Y:S01]  /*0a90*/  S2R R0, SR_CTAID.X ;  /* 0x0000000000007919 */ /* 0x000ee20000002500 */
[----:B------:R-:W-:Y:S01]  /*0aa0*/  ULDC UR4, c[0x0][0x4] ;  /* 0x0000010000047ab9 */ /* 0x000fe20000000800 */
[----:B------:R-:W-:Y:S01]  /*0ab0*/  ULDC UR5, c[0x0][0x264] ;  /* 0x0000990000057ab9 */ /* 0x000fe20000000800 */
[----:B------:R-:W4:Y:S04]  /*0ac0*/  S2R R2, SR_CTAID.Y ;  /* 0x0000000000027919 */ /* 0x000f280000002600 */
        /* <DEDUP_REMOVED lines=11> */
[----:B------:R-:W-:Y:S01]  /*0b80*/  IMAD.MOV.U32 R13, RZ, RZ, 0x3f800000 ;  /* 0x3f800000ff0d7424 */ /* 0x000fe200078e00ff */
[C---:B------:R-:W-:Y:S01]  /*0b90*/  @P0 LEA.HI.X R11, R0.reuse, R11, RZ, 0x2, P1 ;  /* 0x0000000b000b0211 */ /* 0x040fe200008f14ff */
[----:B-1----:R-:W-:Y:S01]  /*0ba0*/  IMAD.WIDE.U32 R8, R0, 0x4, R8 ;  /* 0x0000000400087825 */ /* 0x002fe200078e0008 */
[----:B------:R0:W5:Y:S01]  /*0bb0*/  LDG.E.CONSTANT R6, desc[UR8][R6.64] ;  /* 0x0000000806067981 */ /* 0x000162000c1e9900 */
[----:B------:R-:W-:-:S03]  /*0bc0*/  ISETP.GE.AND P1, PT, R2, UR5, PT ;  /* 0x0000000502007c0c */ /* 0x000fc6000bf26270 */
[----:B------:R0:W5:Y:S04]  /*0bd0*/  @P0 LDG.E.CONSTANT R13, desc[UR8][R10.64] ;  /* 0x000000080a0d0981 */ /* 0x000168000c1e9900 */
[----:B------:R0:W5:Y:S04]  /*0be0*/  LDG.E.CONSTANT R12, desc[UR8][R8.64] ;  /* 0x00000008080c7981 */ /* 0x000168000c1e9900 */
[----:B------:R0:W5:Y:S02]  /*0bf0*/  LDG.E.CONSTANT R4, desc[UR8][R4.64] ;  /* 0x0000000804047981 */ /* 0x000164000c1e9900 */
[----:B------:R-:W-:Y:S05]  /*0c00*/  @P1 EXIT ;  /* 0x000000000000194d */ /* 0x000fea0003800000 */
[----:B0-----:R-:W0:Y:S01]  /*0c10*/  LDC.64 R8, c[0x0][0x220] ;  /* 0x00008800ff087b82 */ /* 0x001e220000000a00 */
[----:B------:R-:W1:Y:S01]  /*0c20*/  S2R R18, SR_CTAID.Z ;  /* 0x0000000000127919 */ /* 0x000e620000002700 */
[----:B------:R-:W1:Y:S01]  /*0c30*/  S2R R7, SR_TID.X ;  /* 0x0000000000077919 */ /* 0x000e620000002100 */
[----:B------:R-:W2:Y:S01]  /*0c40*/  MUFU.RCP R3, R3 ;  /* 0x0000000300037308 */ /* 0x000ea20000001000 */
[----:B-----5:R-:W-:Y:S01]  /*0c50*/  FMUL.FTZ R5, R12, R12 ;  /* 0x0000000c0c057220 */ /* 0x020fe20000410000 */
[----:B------:R-:W-:Y:S01]  /*0c60*/  ULDC UR6, c[0x0][0xc] ;  /* 0x0000030000067ab9 */ /* 0x000fe20000000800 */
[----:B------:R-:W-:Y:S02]  /*0c70*/  ULDC UR7, c[0x0][0x0] ;  /* 0x0000000000077ab9 */ /* 0x000fe40000000800 */
[----:B------:R-:W-:Y:S01]  /*0c80*/  FMUL.FTZ R4, R4, R5 ;  /* 0x0000000504047220 */ /* 0x000fe20000410000 */
[----:B------:R-:W-:Y:S01]  /*0c90*/  ULDC UR5, c[0x0][0x10] ;  /* 0x0000040000057ab9 */ /* 0x000fe20000000800 */
[----:B------:R-:W-:Y:S01]  /*0ca0*/  IMAD.MOV.U32 R19, RZ, RZ, R2 ;  /* 0x000000ffff137224 */ /* 0x000fe200078e0002 */
[----:B------:R-:W-:Y:S01]  /*0cb0*/  UIMAD UR4, UR4, UR5, URZ ;  /* 0x00000005040472a4 */ /* 0x000fe2000f8e023f */
[----:B0-----:R-:W-:-:S02]  /*0cc0*/  IMAD.WIDE.U32 R8, R0, 0x4, R8 ;  /* 0x0000000400087825 */ /* 0x001fc400078e0008 */
[----:B------:R-:W-:-:S04]  /*0cd0*/  ULDC UR5, c[0x0][0x14] ;  /* 0x0000050000057ab9 */ /* 0x000fc80000000800 */
[----:B------:R0:W5:Y:S01]  /*0ce0*/  LDG.E.CONSTANT R8, desc[UR8][R8.64] ;  /* 0x0000000808087981 */ /* 0x000162000c1e9900 */
[----:B------:R-:W-:Y:S02]  /*0cf0*/  UIMAD UR5, UR7, UR5, URZ ;  /* 0x00000005070572a4 */ /* 0x000fe4000f8e023f */
[----:B-1----:R-:W-:Y:S02]  /*0d00*/  IMAD R18, R18, UR7, R7 ;  /* 0x0000000712127c24 */ /* 0x002fe4000f8e0207 */
[----:B0-----:R-:W-:Y:S01]  /*0d10*/  FMUL.FTZ R9, R12, R13 ;  /* 0x0000000d0c097220 */ /* 0x001fe20000410000 */
[-C--:B--2---:R-:W-:Y:S01]  /*0d20*/  FMUL.FTZ R12, R4, R3.reuse ;  /* 0x00000003040c7220 */ /* 0x084fe20000410000 */
[----:B------:R-:W-:-:S07]  /*0d30*/  FMUL.FTZ R13, R6, R3 ;  /* 0x00000003060d7220 */ /* 0x000fce0000410000 */
.L_x_891:
        /* <DEDUP_REMOVED lines=9> */
.L_x_890:
[----:B---3--:R-:W-:-:S04]  /*0dd0*/  IMAD R17, R24, R23, R20 ;  /* 0x0000001718117224 */ /* 0x008fc800078e0214 */
[----:B0-----:R-:W-:-:S04]  /*0de0*/  IMAD.WIDE R14, R17, 0x4, R2 ;  /* 0x00000004110e7825 */ /* 0x001fc800078e0202 */
[----:B-1----:R-:W-:Y:S02]  /*0df0*/  IMAD.WIDE R10, R17, 0x4, R4 ;  /* 0x00000004110a7825 */ /* 0x002fe400078e0204 */
[----:B------:R-:W3:Y:S04]  /*0e00*/  LDG.E.CONSTANT R14, desc[UR8][R14.64] ;  /* 0x000000080e0e7981 */ /* 0x000ee8000c1e9900 */
[----:B------:R-:W4:Y:S01]  /*0e10*/  LDG.E.CONSTANT R11, desc[UR8][R10.64] ;  /* 0x000000080a0b7981 */ /* 0x000f22000c1e9900 */
[----:B------:R-:W-:-:S05]  /*0e20*/  VIADD R20, R20, UR5 ;  /* 0x0000000514147c36 */ /* 0x000fca0008000000 */
[----:B------:R-:W-:Y:S01]  /*0e30*/  ISETP.GE.AND P0, PT, R20, R23, PT ;  /* 0x000000171400720c */ /* 0x000fe20003f06270 */
[----:B---3--:R-:W-:Y:S01]  /*0e40*/  FADD.FTZ R21, -R13, R14 ;  /* 0x0000000e0d157221 */ /* 0x008fe20000010100 */
[----:B----45:R-:W-:-:S04]  /*0e50*/  FADD.FTZ R16, -R8, R11 ;  /* 0x0000000b08107221 */ /* 0x030fc80000010100 */
[----:B------:R-:W-:Y:S01]  /*0e60*/  FFMA.FTZ R22, -R12, R16, R21 ;  /* 0x000000100c167223 */ /* 0x000fe20000010115 */
[----:B--2---:R-:W-:-:S04]  /*0e70*/  IMAD.WIDE R16, R17, 0x4, R6 ;  /* 0x0000000411107825 */ /* 0x004fc800078e0206 */
[----:B------:R-:W-:-:S05]  /*0e80*/  FMUL.FTZ R21, R9, R22 ;  /* 0x0000001609157220 */ /* 0x000fca0000410000 */
[----:B------:R3:W-:Y:S01]  /*0e90*/  STG.E desc[UR8][R16.64], R21 ;  /* 0x0000001510007986 */ /* 0x0007e2000c101908 */
[----:B------:R-:W-:Y:S05]  /*0ea0*/  @!P0 BRA `(.L_x_890) ;  /* 0xfffffffc00c88947 */ /* 0x000fea000383ffff */
.L_x_889:
[----:B------:R-:W-:Y:S05]  /*0eb0*/  BSYNC B0 ;  /* 0x0000000000007941 */ /* 0x000fea0003800000 */
.L_x_888:
[----:B------:R-:W-:Y:S01]  /*0ec0*/  VIADD R19, R19, UR4 ;  /* 0x0000000413137c36 */ /* 0x000fe20008000000 */
[----:B------:R-:W-:-:S04]  /*0ed0*/  ULDC UR7, c[0x0][0x264] ;  /* 0x0000990000077ab9 */ /* 0x000fc80000000800 */
[----:B------:R-:W-:-:S13]  /*0ee0*/  ISETP.GE.AND P0, PT, R19, UR7, PT ;  /* 0x0000000713007c0c */ /* 0x000fda000bf06270 */
[----:B------:R-:W-:Y:S05]  /*0ef0*/  @!P0 BRA `(.L_x_891) ;  /* 0xfffffffc00908947 */ /* 0x000fea000383ffff */
[----:B------:R-:W-:Y:S05]  /*0f00*/  EXIT ;  /* 0x000000000000794d */ /* 0x000fea0003800000 */
.L_x_892:
        /* <DEDUP_REMOVED lines=15> */
.L_x_1069:


//--------------------- .text._Z16reduce_bn_kernelIN3c104HalfEfS1_EvPKT_S4_PKT0_S7_PS5_S8_PT1_SA_iii --------------------------
	.section	.text._Z16reduce_bn_kernelIN3c104HalfEfS1_EvPKT_S4_PKT0_S7_PS5_S8_PT1_SA_iii,"ax",@progbits
	.align	128
        .global         _Z16reduce_bn_kernelIN3c104HalfEfS1_EvPKT_S4_PKT0_S7_PS5_S8_PT1_SA_iii
        .type           _Z16reduce_bn_kernelIN3c104HalfEfS1_EvPKT_S4_PKT0_S7_PS5_S8_PT1_SA_iii,@function
        .size           _Z16reduce_bn_kernelIN3c104HalfEfS1_EvPKT_S4_PKT0_S7_PS5_S8_PT1_SA_iii,(.L_x_1070 - _Z16reduce_bn_kernelIN3c104HalfEfS1_EvPKT_S4_PKT0_S7_PS5_S8_PT1_SA_iii)
        .other          _Z16reduce_bn_kernelIN3c104HalfEfS1_EvPKT_S4_PKT0_S7_PS5_S8_PT1_SA_iii,@"STO_CUDA_ENTRY STV_DEFAULT"
_Z16reduce_bn_kernelIN3c104HalfEfS1_EvPKT_S4_PKT0_S7_PS5_S8_PT1_SA_iii:
.text._Z16reduce_bn_kernelIN3c104HalfEfS1_EvPKT_S4_PKT0_S7_PS5_S8_PT1_SA_iii:
[----:B------:R-:W-:Y:S01]  /*0000*/  LDC R1, c[0x0][0x28] ;  /* 0x00000a00ff017b82 */ /* 0x000fe20000000800 */
[----:B------:R-:W0:Y:S07]  /*0010*/  S2R R0, SR_CTAID.X ;  /* 0x0000000000007919 */ /* 0x000e2e0000002500 */
[----:B------:R-:W0:Y:S01]  /*0020*/  LDC.64 R2, c[0x0][0x228] ;  /* 0x00008a00ff027b82 */ /* 0x000e220000000a00 */
[----:B------:R-:W-:Y:S01]  /*0030*/  ULDC.64 UR6, c[0x0][0x208] ;  /* 0x0000820000067ab9 */ /* 0x000fe20000000a00 */
[----:B------:R-:W-:Y:S01]  /*0040*/  ULDC UR4, c[0x0][0x250] ;  /* 0x0000940000047ab9 */ /* 0x000fe20000000800 */
[----:B0-----:R-:W-:-:S05]  /*0050*/  IMAD.WIDE.U32 R2, R0, 0x4, R2 ;  /* 0x0000000400027825 */ /* 0x001fca00078e0002 */
[----:B------:R0:W5:Y:S01]  /*0060*/  LDG.E.CONSTANT R10, desc[UR6][R2.64] ;  /* 0x00000006020a7981 */ /* 0x000162000c1e9900 */
[----:B------:R-:W-:Y:S01]  /*0070*/  BSSY B0, `(.L_x_893) ;  /* 0x0000038000007945 */ /* 0x000fe20003800000 */
[----:B------:R-:W1:Y:S01]  /*0080*/  S2R R15, SR_TID.Y ;  /* 0x00000000000f7919 */ /* 0x000e620000002200 */
[----:B------:R-:W2:Y:S01]  /*0090*/  S2R R12, SR_TID.X ;  /* 0x00000000000c7919 */ /* 0x000ea20000002100 */
[C---:B-1----:R-:W-:Y:S01]  /*00a0*/  ISETP.GE.AND P0, PT, R15.reuse, UR4, PT ;  /* 0x000000040f007c0c */ /* 0x042fe2000bf06270 */
[----:B------:R-:W-:Y:S02]  /*00b0*/  ULDC UR4, c[0x0][0x0] ;  /* 0x0000000000047ab9 */ /* 0x000fe40000000800 */
[----:B------:R-:W-:-:S10]  /*00c0*/  IMAD R11, R15, UR4, RZ ;  /* 0x000000040f0b7c24 */ /* 0x000fd4000f8e02ff */
[----:B------:R-:W-:Y:S01]  /*00d0*/  @P0 IMAD.MOV.U32 R21, RZ, RZ, RZ ;  /* 0x000000ffff150224 */ /* 0x000fe200078e00ff */
[----:B------:R-:W-:Y:S01]  /*00e0*/  @P0 MOV R18, RZ ;  /* 0x000000ff00120202 */ /* 0x000fe20000000f00 */
[----:B0-2---:R-:W-:Y:S06]  /*00f0*/  @P0 BRA `(.L_x_894) ;  /* 0x0000000000bc0947 */ /* 0x005fec0003800000 */
[----:B------:R-:W0:Y:S02]  /*0100*/  LDC.64 R2, c[0x0][0x220] ;  /* 0x00008800ff027b82 */ /* 0x000e240000000a00 */
[----:B0-----:R-:W-:-:S04]  /*0110*/  LEA R2, P0, R0, R2, 0x2 ;  /* 0x0000000200027211 */ /* 0x001fc800078010ff */
[----:B------:R-:W-:-:S05]  /*0120*/  LEA.HI.X R3, R0, R3, RZ, 0x2, P0 ;  /* 0x0000000300037211 */ /* 0x000fca00000f14ff */
[----:B------:R0:W5:Y:S01]  /*0130*/  LDG.E.CONSTANT R13, desc[UR6][R2.64] ;  /* 0x00000006020d7981 */ /* 0x000162000c1e9900 */
[----:B------:R-:W1:Y:S01]  /*0140*/  LDC R14, c[0x0][0x4] ;  /* 0x00000100ff0e7b82 */ /* 0x000e620000000800 */
[----:B------:R-:W-:Y:S01]  /*0150*/  HFMA2.MMA R21, -RZ, RZ, 0, 0 ;  /* 0x00000000ff157435 */ /* 0x000fe200000001ff */
[----:B------:R-:W-:Y:S01]  /*0160*/  IMAD.MOV.U32 R16, RZ, RZ, RZ ;  /* 0x000000ffff107224 */ /* 0x000fe200078e00ff */
[----:B------:R-:W-:-:S09]  /*0170*/  CS2R R18, SRZ ;  /* 0x0000000000127805 */ /* 0x000fd2000001ff00 */
.L_x_899:
[----:B------:R-:W2:Y:S01]  /*0180*/  LDC R17, c[0x0][0x258] ;  /* 0x00009600ff117b82 */ /* 0x000ea20000000800 */
[----:B------:R-:W-:Y:S01]  /*0190*/  BSSY B1, `(.L_x_895) ;  /* 0x0000021000017945 */ /* 0x000fe20003800000 */
[----:B--2---:R-:W-:-:S13]  /*01a0*/  ISETP.GE.AND P0, PT, R12, R17, PT ;  /* 0x000000110c00720c */ /* 0x004fda0003f06270 */
[----:B------:R-:W-:Y:S05]  /*01b0*/  @P0 BRA `(.L_x_896) ;  /* 0x0000000000780947 */ /* 0x000fea0003800000 */
[----:B0-----:R-:W0:Y:S01]  /*01c0*/  LDC.64 R2, c[0x0][0x218] ;  /* 0x00008600ff027b82 */ /* 0x001e220000000a00 */
[----:B------:R-:W-:Y:S01]  /*01d0*/  ULDC UR5, c[0x0][0x254] ;  /* 0x0000950000057ab9 */ /* 0x000fe20000000800 */
[----:B------:R-:W-:Y:S01]  /*01e0*/  BSSY B2, `(.L_x_897) ;  /* 0x0000019000027945 */ /* 0x000fe20003800000 */
[----:B------:R-:W-:Y:S02]  /*01f0*/  IMAD.MOV.U32 R22, RZ, RZ, R12 ;  /* 0x000000ffff167224 */ /* 0x000fe400078e000c */
[----:B------:R-:W-:-:S03]  /*0200*/  IMAD R20, R15, UR5, R0 ;  /* 0x000000050f147c24 */ /* 0x000fc6000f8e0200 */
[----:B------:R-:W2:Y:S04]  /*0210*/  LDC.64 R4, c[0x0][0x210] ;  /* 0x00008400ff047b82 */ /* 0x000ea80000000a00 */
.L_x_898:
[----:B------:R-:W-:-:S04]  /*0220*/  IMAD R9, R20, R17, R22 ;  /* 0x0000001114097224 */ /* 0x000fc800078e0216 */
[----:B--2---:R-:W-:-:S04]  /*0230*/  IMAD.WIDE R6, R9, 0x2, R4 ;  /* 0x0000000209067825 */ /* 0x004fc800078e0204 */
[----:B0-----:R-:W-:Y:S02]  /*0240*/  IMAD.WIDE R8, R9, 0x2, R2 ;  /* 0x0000000209087825 */ /* 0x001fe400078e0202 */
[----:B------:R-:W2:Y:S04]  /*0250*/  LDG.E.U16.CONSTANT R6, desc[UR6][R6.64] ;  /* 0x0000000606067981 */ /* 0x000ea8000c1e9500 */
[----:B------:R-:W3:Y:S01]  /*0260*/  LDG.E.U16.CONSTANT R8, desc[UR6][R8.64] ;  /* 0x0000000608087981 */ /* 0x000ee2000c1e9500 */
[----:B------:R-:W-:-:S04]  /*0270*/  IADD3 R22, R22, UR4, RZ ;  /* 0x0000000416167c10 */ /* 0x000fc8000fffe0ff */
[----:B------:R-:W-:Y:S01]  /*0280*/  ISETP.GE.AND P0, PT, R22, R17, PT ;  /* 0x000000111600720c */ /* 0x000fe20003f06270 */
[----:B--2---:R-:W-:Y:S02]  /*0290*/  HADD2.F32 R24, -RZ, R6.H0_H0 ;  /* 0x20000006ff187230 */ /* 0x004fe40000004100 */
[----:B---3--:R-:W-:-:S03]  /*02a0*/  HADD2.F32 R23, -RZ, R8.H0_H0 ;  /* 0x20000008ff177230 */ /* 0x008fc60000004100 */
[----:B-----5:R-:W-:Y:S02]  /*02b0*/  FADD.FTZ R25, -R13, R24 ;  /* 0x000000180d197221 */ /* 0x020fe40000010100 */
[C---:B------:R-:W-:Y:S02]  /*02c0*/  FADD.FTZ R24, R23.reuse, -R19 ;  /* 0x8000001317187221 */ /* 0x040fe40000010000 */
[----:B------:R-:W-:Y:S02]  /*02d0*/  FFMA.FTZ R25, R23, R25, -R16 ;  /* 0x0000001917197223 */ /* 0x000fe40000010810 */
[--C-:B------:R-:W-:Y:S02]  /*02e0*/  FADD.FTZ R26, R24, R21.reuse ;  /* 0x00000015181a7221 */ /* 0x100fe40000010000 */
[----:B------:R-:W-:Y:S02]  /*02f0*/  FADD.FTZ R23, R25, R18 ;  /* 0x0000001219177221 */ /* 0x000fe40000010000 */
[----:B------:R-:W-:-:S02]  /*0300*/  FADD.FTZ R19, R26, -R21 ;  /* 0x800000151a137221 */ /* 0x000fc40000010000 */
[----:B------:R-:W-:Y:S01]  /*0310*/  FADD.FTZ R16, R23, -R18 ;  /* 0x8000001217107221 */ /* 0x000fe20000010000 */
[----:B------:R-:W-:Y:S01]  /*0320*/  IMAD.MOV.U32 R21, RZ, RZ, R26 ;  /* 0x000000ffff157224 */ /* 0x000fe200078e001a */
[----:B------:R-:W-:Y:S01]  /*0330*/  MOV R18, R23 ;  /* 0x0000001700127202 */ /* 0x000fe20000000f00 */
[----:B------:R-:W-:Y:S01]  /*0340*/  FADD.FTZ R19, -R24, R19 ;  /* 0x0000001318137221 */ /* 0x000fe20000010100 */
[----:B------:R-:W-:Y:S01]  /*0350*/  FADD.FTZ R16, -R25, R16 ;  /* 0x0000001019107221 */ /* 0x000fe20000010100 */
[----:B------:R-:W-:Y:S06]  /*0360*/  @!P0 BRA `(.L_x_898) ;  /* 0xfffffffc00ac8947 */ /* 0x000fec000383ffff */
[----:B------:R-:W-:Y:S05]  /*0370*/  BSYNC B2 ;  /* 0x0000000000027941 */ /* 0x000fea0003800000 */
.L_x_897:
[----:B------:R-:W-:Y:S01]  /*0380*/  IMAD.MOV.U32 R21, RZ, RZ, R26 ;  /* 0x000000ffff157224 */ /* 0x000fe200078e001a */
[----:B------:R-:W-:-:S07]  /*0390*/  MOV R18, R23 ;  /* 0x0000001700127202 */ /* 0x000fce0000000f00 */
.L_x_896:
[----:B------:R-:W-:Y:S05]  /*03a0*/  BSYNC B1 ;  /* 0x0000000000017941 */ /* 0x000fea0003800000 */
.L_x_895:
[----:B-1----:R-:W-:Y:S01]  /*03b0*/  IMAD.IADD R15, R14, 0x1, R15 ;  /* 0x000000010e0f7824 */ /* 0x002fe200078e020f */
[----:B------:R-:W-:-:S04]  /*03c0*/  ULDC UR5, c[0x0][0x250] ;  /* 0x0000940000057ab9 */ /* 0x000fc80000000800 */
[----:B------:R-:W-:-:S13]  /*03d0*/  ISETP.GE.AND P0, PT, R15, UR5, PT ;  /* 0x000000050f007c0c */ /* 0x000fda000bf06270 */
[----:B------:R-:W-:Y:S05]  /*03e0*/  @!P0 BRA `(.L_x_899) ;  /* 0xfffffffc00648947 */ /* 0x000fea000383ffff */
.L_x_894:
[----:B------:R-:W-:Y:S05]  /*03f0*/  BSYNC B0 ;  /* 0x0000000000007941 */ /* 0x000fea0003800000 */
.L_x_893:
[----:B0-----:R-:W0:Y:S01]  /*0400*/  LDC R2, c[0x0][0x4] ;  /* 0x00000100ff027b82 */ /* 0x001e220000000800 */
[----:B------:R-:W-:-:S05]  /*0410*/  IADD3 R3, R11, R12, RZ ;  /* 0x0000000c0b037210 */ /* 0x000fca0007ffe0ff */
[----:B------:R-:W-:-:S05]  /*0420*/  VIADD R4, R3, 0x1f ;  /* 0x0000001f03047836 */ /* 0x000fca0000000000 */
[----:B------:R-:W-:Y:S02]  /*0430*/  ISETP.GT.U32.AND P0, PT, R4, 0x3e, PT ;  /* 0x0000003e0400780c */ /* 0x000fe40003f04070 */
[----:B------:R-:W-:Y:S01]  /*0440*/  MOV R4, R21 ;  /* 0x0000001500047202 */ /* 0x000fe20000000f00 */
[----:B0-----:R-:W-:-:S05]  /*0450*/  IMAD R2, R2, UR4, RZ ;  /* 0x0000000402027c24 */ /* 0x001fca000f8e02ff */
[----:B------:R-:W-:-:S13]  /*0460*/  ISETP.GE.AND P1, PT, R2, 0x21, PT ;  /* 0x000000210200780c */ /* 0x000fda0003f26270 */
[----:B------:R-:W-:Y:S05]  /*0470*/  @!P1 BRA `(.L_x_900) ;  /* 0x00000000008c9947 */ /* 0x000fea0003800000 */
[----:B------:R-:W0:Y:S01]  /*0480*/  SHFL.DOWN PT, R5, R4, 0x10, 0x1f ;  /* 0x0a001f0004057f89 */ /* 0x000e2200000e0000 */
[----:B------:R-:W-:Y:S01]  /*0490*/  LOP3.LUT P2, RZ, R3, 0x1f, RZ, 0xc0, !PT ;  /* 0x0000001f03ff7812 */ /* 0x000fe2000784c0ff */
[----:B------:R-:W-:-:S12]  /*04a0*/  BSSY B0, `(.L_x_900) ;  /* 0x0000020000007945 */ /* 0x000fd80003800000 */
[----:B------:R-:W1:Y:S01]  /*04b0*/  @!P2 S2R R14, SR_CgaCtaId ;  /* 0x00000000000ea919 */ /* 0x000e620000008800 */
[----:B-----5:R-:W-:Y:S01]  /*04c0*/  @!P2 MOV R13, 0x400 ;  /* 0x00000400000da802 */ /* 0x020fe20000000f00 */
[----:B0-----:R-:W-:Y:S01]  /*04d0*/  FADD.FTZ R5, R5, R4 ;  /* 0x0000000405057221 */ /* 0x001fe20000010000 */
[----:B------:R-:W-:-:S04]  /*04e0*/  @!P2 SHF.R.S32.HI R4, RZ, 0x1f, R3 ;  /* 0x0000001fff04a819 */ /* 0x000fc80000011403 */
[----:B------:R-:W0:Y:S01]  /*04f0*/  SHFL.DOWN PT, R6, R5, 0x8, 0x1f ;  /* 0x09001f0005067f89 */ /* 0x000e2200000e0000 */
[----:B------:R-:W-:-:S04]  /*0500*/  @!P2 LEA.HI R4, R4, R3, RZ, 0x5 ;  /* 0x000000030404a211 */ /* 0x000fc800078f28ff */
[----:B------:R-:W-:Y:S02]  /*0510*/  @!P2 SHF.R.S32.HI R4, RZ, 0x5, R4 ;  /* 0x00000005ff04a819 */ /* 0x000fe40000011404 */
[----:B-1----:R-:W-:-:S05]  /*0520*/  @!P2 LEA R13, R14, R13, 0x18 ;  /* 0x0000000d0e0da211 */ /* 0x002fca00078ec0ff */
[----:B------:R-:W-:Y:S01]  /*0530*/  @!P2 IMAD R13, R4, 0x4, R13 ;  /* 0x00000004040da824 */ /* 0x000fe200078e020d */
[----:B------:R-:W-:Y:S01]  /*0540*/  SHF.R.U32.HI R4, RZ, 0x5, R2 ;  /* 0x00000005ff047819 */ /* 0x000fe20000011602 */
[----:B0-----:R-:W-:-:S05]  /*0550*/  FADD.FTZ R6, R5, R6 ;  /* 0x0000000605067221 */ /* 0x001fca0000010000 */
[----:B------:R-:W0:Y:S02]  /*0560*/  SHFL.DOWN PT, R7, R6, 0x4, 0x1f ;  /* 0x08801f0006077f89 */ /* 0x000e2400000e0000 */
[----:B0-----:R-:W-:-:S05]  /*0570*/  FADD.FTZ R7, R6, R7 ;  /* 0x0000000706077221 */ /* 0x001fca0000010000 */
[----:B------:R-:W0:Y:S02]  /*0580*/  SHFL.DOWN PT, R8, R7, 0x2, 0x1f ;  /* 0x08401f0007087f89 */ /* 0x000e2400000e0000 */
[----:B0-----:R-:W-:-:S05]  /*0590*/  FADD.FTZ R8, R7, R8 ;  /* 0x0000000807087221 */ /* 0x001fca0000010000 */
[----:B------:R-:W0:Y:S02]  /*05a0*/  SHFL.DOWN PT, R9, R8, 0x1, 0x1f ;  /* 0x08201f0008097f89 */ /* 0x000e2400000e0000 */
[----:B0-----:R-:W-:-:S05]  /*05b0*/  FADD.FTZ R6, R8, R9 ;  /* 0x0000000908067221 */ /* 0x001fca0000010000 */
[----:B------:R0:W-:Y:S01]  /*05c0*/  @!P2 STS [R13], R6 ;  /* 0x000000060d00a388 */ /* 0x0001e20000000800 */
[----:B------:R-:W-:Y:S01]  /*05d0*/  BAR.SYNC.DEFER_BLOCKING 0x0 ;  /* 0x0000000000007b1d */ /* 0x000fe20000010000 */
[----:B------:R-:W-:Y:S01]  /*05e0*/  ISETP.GE.AND P2, PT, R3, R4, PT ;  /* 0x000000040300720c */ /* 0x000fe20003f46270 */
[----:B------:R-:W-:-:S12]  /*05f0*/  HFMA2.MMA R4, -RZ, RZ, 0, 0 ;  /* 0x00000000ff047435 */ /* 0x000fd800000001ff */
[----:B0-----:R-:W-:Y:S05]  /*0600*/  @P2 BRA `(.L_x_901) ;  /* 0x0000000000242947 */ /* 0x001fea0003800000 */
[----:B------:R-:W0:Y:S01]  /*0610*/  S2UR UR5, SR_CgaCtaId ;  /* 0x00000000000579c3 */ /* 0x000e220000008800 */
[----:B------:R-:W-:Y:S01]  /*0620*/  SHF.R.S32.HI R4, RZ, 0x1f, R3 ;  /* 0x0000001fff047819 */ /* 0x000fe20000011403 */
[----:B------:R-:W-:-:S03]  /*0630*/  UMOV UR4, 0x400 ;  /* 0x0000040000047882 */ /* 0x000fc60000000000 */
[----:B------:R-:W-:-:S04]  /*0640*/  LEA.HI R4, R4, R3, RZ, 0x5 ;  /* 0x0000000304047211 */ /* 0x000fc800078f28ff */
[----:B------:R-:W-:-:S05]  /*0650*/  LOP3.LUT R4, R4, 0x3fffffe0, RZ, 0xc0, !PT ;  /* 0x3fffffe004047812 */ /* 0x000fca00078ec0ff */
[----:B------:R-:W-:Y:S01]  /*0660*/  IMAD.IADD R4, R3, 0x1, -R4 ;  /* 0x0000000103047824 */ /* 0x000fe200078e0a04 */
[----:B0-----:R-:W-:-:S06]  /*0670*/  ULEA UR4, UR5, UR4, 0x18 ;  /* 0x0000000405047291 */ /* 0x001fcc000f8ec03f */
[----:B------:R-:W-:-:S06]  /*0680*/  LEA R4, R4, UR4, 0x2 ;  /* 0x0000000404047c11 */ /* 0x000fcc000f8e10ff */
[----:B------:R-:W0:Y:S02]  /*0690*/  LDS R4, [R4] ;  /* 0x0000000004047984 */ /* 0x000e240000000800 */
.L_x_901:
[----:B------:R-:W-:Y:S05]  /*06a0*/  BSYNC B0 ;  /* 0x0000000000007941 */ /* 0x000fea0003800000 */
.L_x_900:
[----:B------:R-:W-:Y:S05]  /*06b0*/  @P0 BRA `(.L_x_902) ;  /* 0x0000000000300947 */ /* 0x000fea0003800000 */
[----:B------:R-:W-:-:S03]  /*06c0*/  UMOV UR4, 0xffffffff ;  /* 0xffffffff00047882 */ /* 0x000fc60000000000 */
[----:B------:R-:W-:Y:S05]  /*06d0*/  BRA.DIV UR4, `(.L_x_903) ;  /* 0x0000000604707947 */ /* 0x000fea000b800000 */
[----:B0-----:R-:W0:Y:S02]  /*06e0*/  SHFL.DOWN PT, R5, R4, 0x10, 0x1f ;  /* 0x0a001f0004057f89 */ /* 0x001e2400000e0000 */
[----:B0-----:R-:W-:-:S05]  /*06f0*/  FADD.FTZ R5, R5, R4 ;  /* 0x0000000405057221 */ /* 0x001fca0000010000 */
[----:B------:R-:W0:Y:S02]  /*0700*/  SHFL.DOWN PT, R6, R5, 0x8, 0x1f ;  /* 0x09001f0005067f89 */ /* 0x000e2400000e0000 */
[----:B0-----:R-:W-:-:S05]  /*0710*/  FADD.FTZ R6, R5, R6 ;  /* 0x0000000605067221 */ /* 0x001fca0000010000 */
[----:B------:R-:W0:Y:S02]  /*0720*/  SHFL.DOWN PT, R7, R6, 0x4, 0x1f ;  /* 0x08801f0006077f89 */ /* 0x000e2400000e0000 */
[----:B0-----:R-:W-:-:S05]  /*0730*/  FADD.FTZ R7, R6, R7 ;  /* 0x0000000706077221 */ /* 0x001fca0000010000 */
[----:B------:R-:W0:Y:S02]  /*0740*/  SHFL.DOWN PT, R8, R7, 0x2, 0x1f ;  /* 0x08401f0007087f89 */ /* 0x000e2400000e0000 */
[----:B0-----:R-:W-:-:S05]  /*0750*/  FADD.FTZ R8, R7, R8 ;  /* 0x0000000807087221 */ /* 0x001fca0000010000 */
[----:B------:R0:W1:Y:S02]  /*0760*/  SHFL.DOWN PT, R9, R8, 0x1, 0x1f ;  /* 0x08201f0008097f89 */ /* 0x00006400000e0000 */
.L_x_914:
[----:B-1----:R-:W-:-:S07]  /*0770*/  FADD.FTZ R4, R8, R9 ;  /* 0x0000000908047221 */ /* 0x002fce0000010000 */
.L_x_902:
[----:B------:R-:W-:Y:S05]  /*0780*/  WARPSYNC.ALL ;  /* 0x0000000000007948 */ /* 0x000fea0003800000 */
[----:B------:R-:W-:Y:S06]  /*0790*/  BAR.SYNC.DEFER_BLOCKING 0x0 ;  /* 0x0000000000007b1d */ /* 0x000fec0000010000 */
[----:B------:R-:W-:Y:S05]  /*07a0*/  @!P1 BRA `(.L_x_904) ;  /* 0x00000000008c9947 */ /* 0x000fea0003800000 */
[----:B------:R-:W1:Y:S01]  /*07b0*/  SHFL.DOWN PT, R5, R18, 0x10, 0x1f ;  /* 0x0a001f0012057f89 */ /* 0x000e6200000e0000 */
[----:B------:R-:W-:Y:S01]  /*07c0*/  LOP3.LUT P1, RZ, R3, 0x1f, RZ, 0xc0, !PT ;  /* 0x0000001f03ff7812 */ /* 0x000fe2000782c0ff */
[----:B------:R-:W-:Y:S01]  /*07d0*/  BSSY B0, `(.L_x_904) ;  /* 0x0000020000007945 */ /* 0x000fe20003800000 */
[----:B------:R-:W-:-:S11]  /*07e0*/  SHF.R.U32.HI R2, RZ, 0x5, R2 ;  /* 0x00000005ff027819 */ /* 0x000fd60000011602 */
[----:B------:R-:W2:Y:S01]  /*07f0*/  @!P1 S2R R16, SR_CgaCtaId ;  /* 0x0000000000109919 */ /* 0x000ea20000008800 */
[----:B------:R-:W-:Y:S02]  /*0800*/  @!P1 SHF.R.S32.HI R14, RZ, 0x1f, R3 ;  /* 0x0000001fff0e9819 */ /* 0x000fe40000011403 */
[----:B-----5:R-:W-:Y:S02]  /*0810*/  @!P1 MOV R13, 0x400 ;  /* 0x00000400000d9802 */ /* 0x020fe40000000f00 */
[----:B------:R-:W-:-:S04]  /*0820*/  @!P1 LEA.HI R14, R14, R3, RZ, 0x5 ;  /* 0x000000030e0e9211 */ /* 0x000fc800078f28ff */
[----:B------:R-:W-:Y:S01]  /*0830*/  @!P1 SHF.R.S32.HI R14, RZ, 0x5, R14 ;  /* 0x00000005ff0e9819 */ /* 0x000fe2000001140e */
[----:B-1----:R-:W-:Y:S01]  /*0840*/  FADD.FTZ R5, R5, R18 ;  /* 0x0000001205057221 */ /* 0x002fe20000010000 */
[----:B------:R-:W-:-:S04]  /*0850*/  IMAD.MOV.U32 R18, RZ, RZ, RZ ;  /* 0x000000ffff127224 */ /* 0x000fc800078e00ff */
[----:B------:R-:W1:Y:S01]  /*0860*/  SHFL.DOWN PT, R6, R5, 0x8, 0x1f ;  /* 0x09001f0005067f89 */ /* 0x000e6200000e0000 */
[----:B--2---:R-:W-:-:S04]  /*0870*/  @!P1 LEA R13, R16, R13, 0x18 ;  /* 0x0000000d100d9211 */ /* 0x004fc800078ec0ff */
[----:B------:R-:W-:Y:S01]  /*0880*/  @!P1 LEA R14, R14, R13, 0x2 ;  /* 0x0000000d0e0e9211 */ /* 0x000fe200078e10ff */
[----:B-1----:R-:W-:-:S05]  /*0890*/  FADD.FTZ R6, R5, R6 ;  /* 0x0000000605067221 */ /* 0x002fca0000010000 */
[----:B------:R-:W1:Y:S02]  /*08a0*/  SHFL.DOWN PT, R7, R6, 0x4, 0x1f ;  /* 0x08801f0006077f89 */ /* 0x000e6400000e0000 */
[----:B-1----:R-:W-:-:S05]  /*08b0*/  FADD.FTZ R7, R6, R7 ;  /* 0x0000000706077221 */ /* 0x002fca0000010000 */
[----:B0-----:R-:W0:Y:S02]  /*08c0*/  SHFL.DOWN PT, R8, R7, 0x2, 0x1f ;  /* 0x08401f0007087f89 */ /* 0x001e2400000e0000 */
[----:B0-----:R-:W-:-:S05]  /*08d0*/  FADD.FTZ R8, R7, R8 ;  /* 0x0000000807087221 */ /* 0x001fca0000010000 */
[----:B------:R-:W0:Y:S02]  /*08e0*/  SHFL.DOWN PT, R9, R8, 0x1, 0x1f ;  /* 0x08201f0008097f89 */ /* 0x000e2400000e0000 */
[----:B0-----:R-:W-:-:S05]  /*08f0*/  FADD.FTZ R9, R8, R9 ;  /* 0x0000000908097221 */ /* 0x001fca0000010000 */
[----:B------:R0:W-:Y:S01]  /*0900*/  @!P1 STS [R14], R9 ;  /* 0x000000090e009388 */ /* 0x0001e20000000800 */
[----:B------:R-:W-:Y:S01]  /*0910*/  BAR.SYNC.DEFER_BLOCKING 0x0 ;  /* 0x0000000000007b1d */ /* 0x000fe20000010000 */
[----:B------:R-:W-:-:S13]  /*0920*/  ISETP.GE.AND P1, PT, R3, R2, PT ;  /* 0x000000020300720c */ /* 0x000fda0003f26270 */
[----:B0-----:R-:W-:Y:S05]  /*0930*/  @P1 BRA `(.L_x_905) ;  /* 0x0000000000241947 */ /* 0x001fea0003800000 */
[----:B------:R-:W0:Y:S01]  /*0940*/  S2UR UR5, SR_CgaCtaId ;  /* 0x00000000000579c3 */ /* 0x000e220000008800 */
[----:B------:R-:W-:Y:S01]  /*0950*/  SHF.R.S32.HI R2, RZ, 0x1f, R3 ;  /* 0x0000001fff027819 */ /* 0x000fe20000011403 */
[----:B------:R-:W-:-:S03]  /*0960*/  UMOV UR4, 0x400 ;  /* 0x0000040000047882 */ /* 0x000fc60000000000 */
[----:B------:R-:W-:-:S04]  /*0970*/  LEA.HI R2, R2, R3, RZ, 0x5 ;  /* 0x0000000302027211 */ /* 0x000fc800078f28ff */
[----:B------:R-:W-:-:S04]  /*0980*/  LOP3.LUT R2, R2, 0x3fffffe0, RZ, 0xc0, !PT ;  /* 0x3fffffe002027812 */ /* 0x000fc800078ec0ff */
[----:B------:R-:W-:Y:S01]  /*0990*/  IADD3 R2, R3, -R2, RZ ;  /* 0x8000000203027210 */ /* 0x000fe20007ffe0ff */
[----:B0-----:R-:W-:-:S06]  /*09a0*/  ULEA UR4, UR5, UR4, 0x18 ;  /* 0x0000000405047291 */ /* 0x001fcc000f8ec03f */
[----:B------:R-:W-:-:S05]  /*09b0*/  LEA R2, R2, UR4, 0x2 ;  /* 0x0000000402027c11 */ /* 0x000fca000f8e10ff */
[----:B------:R0:W1:Y:S02]  /*09c0*/  LDS R18, [R2] ;  /* 0x0000000002127984 */ /* 0x0000640000000800 */
.L_x_905:
[----:B------:R-:W-:Y:S05]  /*09d0*/  BSYNC B0 ;  /* 0x0000000000007941 */ /* 0x000fea0003800000 */
.L_x_904:
[----:B------:R-:W-:Y:S04]  /*09e0*/  BSSY B0, `(.L_x_906) ;  /* 0x000000e000007945 */ /* 0x000fe80003800000 */
[----:B------:R-:W-:Y:S05]  /*09f0*/  @P0 BRA `(.L_x_907) ;  /* 0x0000000000300947 */ /* 0x000fea0003800000 */
[----:B------:R-:W-:-:S03]  /*0a00*/  UMOV UR4, 0xffffffff ;  /* 0xffffffff00047882 */ /* 0x000fc60000000000 */
[----:B------:R-:W-:Y:S05]  /*0a10*/  BRA.DIV UR4, `(.L_x_908) ;  /* 0x0000000604307947 */ /* 0x000fea000b800000 */
[----:B-1----:R-:W1:Y:S02]  /*0a20*/  SHFL.DOWN PT, R3, R18, 0x10, 0x1f ;  /* 0x0a001f0012037f89 */ /* 0x002e6400000e0000 */
[----:B-1----:R-:W-:-:S05]  /*0a30*/  FADD.FTZ R3, R3, R18 ;  /* 0x0000001203037221 */ /* 0x002fca0000010000 */
[----:B0-----:R-:W0:Y:S02]  /*0a40*/  SHFL.DOWN PT, R2, R3, 0x8, 0x1f ;  /* 0x09001f0003027f89 */ /* 0x001e2400000e0000 */
[----:B0-----:R-:W-:-:S05]  /*0a50*/  FADD.FTZ R2, R3, R2 ;  /* 0x0000000203027221 */ /* 0x001fca0000010000 */
[----:B------:R-:W0:Y:S02]  /*0a60*/  SHFL.DOWN PT, R5, R2, 0x4, 0x1f ;  /* 0x08801f0002057f89 */ /* 0x000e2400000e0000 */
[----:B0-----:R-:W-:-:S05]  /*0a70*/  FADD.FTZ R5, R2, R5 ;  /* 0x0000000502057221 */ /* 0x001fca0000010000 */
[----:B------:R-:W0:Y:S02]  /*0a80*/  SHFL.DOWN PT, R6, R5, 0x2, 0x1f ;  /* 0x08401f0005067f89 */ /* 0x000e2400000e0000 */
[----:B0-----:R-:W-:-:S05]  /*0a90*/  FADD.FTZ R6, R5, R6 ;  /* 0x0000000605067221 */ /* 0x001fca0000010000 */
[----:B------:R0:W1:Y:S02]  /*0aa0*/  SHFL.DOWN PT, R7, R6, 0x1, 0x1f ;  /* 0x08201f0006077f89 */ /* 0x00006400000e0000 */
.L_x_920:
[----:B-1----:R-:W-:-:S07]  /*0ab0*/  FADD.FTZ R18, R6, R7 ;  /* 0x0000000706127221 */ /* 0x002fce0000010000 */
.L_x_907:
[----:B------:R-:W-:Y:S05]  /*0ac0*/  BSYNC B0 ;  /* 0x0000000000007941 */ /* 0x000fea0003800000 */
.L_x_906:
[----:B------:R-:W-:-:S05]  /*0ad0*/  IMAD.MOV R12, RZ, RZ, -R12 ;  /* 0x000000ffff0c7224 */ /* 0x000fca00078e0a0c */
[----:B------:R-:W-:-:S13]  /*0ae0*/  ISETP.NE.AND P0, PT, R11, R12, PT ;  /* 0x0000000c0b00720c */ /* 0x000fda0003f05270 */
[----:B------:R-:W-:Y:S05]  /*0af0*/  @P0 EXIT ;  /* 0x000000000000094d */ /* 0x000fea0003800000 */
[----:B0-----:R-:W0:Y:S01]  /*0b00*/  LDC.64 R6, c[0x0][0x248] ;  /* 0x00009200ff067b82 */ /* 0x001e220000000a00 */
[----:B------:R-:W-:Y:S01]  /*0b10*/  SHF.L.U32 R11, R0, 0x2, RZ ;  /* 0x00000002000b7819 */ /* 0x000fe200000006ff */
[----:B------:R-:W-:Y:S01]  /*0b20*/  ULDC.64 UR4, c[0x0][0x230] ;  /* 0x00008c0000047ab9 */ /* 0x000fe20000000a00 */
[----:B------:R-:W-:Y:S01]  /*0b30*/  SHF.R.U32.HI R12, RZ, 0x1e, R0 ;  /* 0x0000001eff0c7819 */ /* 0x000fe20000011600 */
[----:B------:R-:W-:-:S04]  /*0b40*/  ULDC.64 UR8, c[0x0][0x238] ;  /* 0x00008e0000087ab9 */ /* 0x000fc80000000a00 */
[----:B------:R-:W2:Y:S01]  /*0b50*/  LDC.64 R2, c[0x0][0x240] ;  /* 0x00009000ff027b82 */ /* 0x000ea20000000a00 */
[----:B0-----:R-:W-:-:S04]  /*0b60*/  ISETP.NE.U32.AND P0, PT, R6, RZ, PT ;  /* 0x000000ff0600720c */ /* 0x001fc80003f05070 */
[----:B------:R-:W-:Y:S02]  /*0b70*/  ISETP.NE.AND.EX P0, PT, R7, RZ, PT, P0 ;  /* 0x000000ff0700720c */ /* 0x000fe40003f05300 */
[----:B--2---:R-:W-:-:S04]  /*0b80*/  ISETP.NE.U32.AND P1, PT, R2, RZ, PT ;  /* 0x000000ff0200720c */ /* 0x004fc80003f25070 */
[----:B------:R-:W-:-:S07]  /*0b90*/  ISETP.NE.AND.EX P1, PT, R3, RZ, PT, P1 ;  /* 0x000000ff0300720c */ /* 0x000fce0003f25310 */
[C---:B------:R-:W-:Y:S02]  /*0ba0*/  @P0 LEA R6, P2, R0.reuse, R6, 0x1 ;  /* 0x0000000600060211 */ /* 0x040fe400078408ff */
[----:B------:R-:W-:Y:S02]  /*0bb0*/  @P0 F2FP.F16.F32.PACK_AB R5, RZ, R4 ;  /* 0x00000004ff05023e */ /* 0x000fe400000000ff */
[C---:B------:R-:W-:Y:S02]  /*0bc0*/  @P0 LEA.HI.X R7, R0.reuse, R7, RZ, 0x1, P2 ;  /* 0x0000000700070211 */ /* 0x040fe400010f0cff */
[----:B------:R-:W-:Y:S02]  /*0bd0*/  IADD3 R8, P2, R11, UR4, RZ ;  /* 0x000000040b087c10 */ /* 0x000fe4000ff5e0ff */
[----:B------:R-:W-:Y:S01]  /*0be0*/  @P1 LEA R2, P3, R0, R2, 0x1 ;  /* 0x0000000200021211 */ /* 0x000fe200078608ff */
[----:B------:R-:W-:Y:S01]  /*0bf0*/  @P0 STG.E.U16 desc[UR6][R6.64], R5 ;  /* 0x0000000506000986 */ /* 0x000fe2000c101506 */
[----:B------:R-:W-:-:S02]  /*0c00*/  IADD3.X R9, R12, UR5, RZ, P2, !PT ;  /* 0x000000050c097c10 */ /* 0x000fc400097fe4ff */
[----:B------:R-:W-:Y:S01]  /*0c10*/  @P1 LEA.HI.X R3, R0, R3, RZ, 0x1, P3 ;  /* 0x0000000300031211 */ /* 0x000fe200018f0cff */
[----:B-1---5:R-:W-:Y:S01]  /*0c20*/  @P1 FMUL.FTZ R0, R10, R18 ;  /* 0x000000120a001220 */ /* 0x022fe20000410000 */
[----:B------:R-:W-:-:S04]  /*0c30*/  IADD3 R10, P3, R11, UR8, RZ ;  /* 0x000000080b0a7c10 */ /* 0x000fc8000ff7e0ff */
[----:B------:R-:W-:Y:S02]  /*0c40*/  @P1 F2FP.F16.F32.PACK_AB R0, RZ, R0 ;  /* 0x00000000ff00123e */ /* 0x000fe400000000ff */
[----:B------:R-:W-:-:S03]  /*0c50*/  IADD3.X R11, R12, UR9, RZ, P3, !PT ;  /* 0x000000090c0b7c10 */ /* 0x000fc60009ffe4ff */
[----:B------:R-:W-:Y:S04]  /*0c60*/  @P1 STG.E.U16 desc[UR6][R2.64], R0 ;  /* 0x0000000002001986 */ /* 0x000fe8000c101506 */
[----:B------:R-:W-:Y:S04]  /*0c70*/  STG.E desc[UR6][R8.64], R4 ;  /* 0x0000000408007986 */ /* 0x000fe8000c101906 */
[----:B------:R-:W-:Y:S01]  /*0c80*/  STG.E desc[UR6][R10.64], R18 ;  /* 0x000000120a007986 */ /* 0x000fe2000c101906 */
[----:B------:R-:W-:Y:S05]  /*0c90*/  EXIT ;  /* 0x000000000000794d */ /* 0x000fea0003800000 */
.L_x_903:
[----:B------:R-:W-:Y:S01]  /*0ca0*/  HFMA2.MMA R15, -RZ, RZ, 0, 9.5367431640625e-07 ;  /* 0x00000010ff0f7435 */ /* 0x000fe200000001ff */
[----:B0-----:R-:W-:Y:S01]  /*0cb0*/  IMAD.MOV.U32 R14, RZ, RZ, R4 ;  /* 0x000000ffff0e7224 */ /* 0x001fe200078e0004 */
[----:B-----5:R-:W-:Y:S01]  /*0cc0*/  MOV R13, 0xffffffff ;  /* 0xffffffff000d7802 */ /* 0x020fe20000000f00 */
[----:B------:R-:W-:-:S08]  /*0cd0*/  IMAD.MOV.U32 R16, RZ, RZ, 0x1f ;  /* 0x0000001fff107424 */ /* 0x000fd000078e00ff */
[----:B------:R-:W-:Y:S05]  /*0ce0*/  WARPSYNC.COLLECTIVE R13, `(.L_x_909) ;  /* 0x000000000d087348 */ /* 0x000fea0003c00000 */
[----:B------:R0:W1:Y:S02]  /*0cf0*/  SHFL.DOWN P2, R9, R14, R15, R16 ;  /* 0x0800000f0e097389 */ /* 0x0000640000040010 */
[----:B01----:R-:W-:Y:S01]  /*0d00*/  ENDCOLLECTIVE ;  /* 0x000000000000791b */ /* 0x003fe20003800000 */
.L_x_909:
[----:B------:R-:W-:Y:S02]  /*0d10*/  IMAD.MOV.U32 R15, RZ, RZ, 0x8 ;  /* 0x00000008ff0f7424 */ /* 0x000fe400078e00ff */
[----:B------:R-:W-:-:S04]  /*0d20*/  IMAD.MOV.U32 R5, RZ, RZ, R9 ;  /* 0x000000ffff057224 */ /* 0x000fc800078e0009 */
[----:B------:R-:W-:-:S05]  /*0d30*/  FADD.FTZ R5, R5, R4 ;  /* 0x0000000405057221 */ /* 0x000fca0000010000 */
[----:B------:R-:W-:-:S07]  /*0d40*/  MOV R14, R5 ;  /* 0x00000005000e7202 */ /* 0x000fce0000000f00 */
[----:B------:R-:W-:Y:S05]  /*0d50*/  WARPSYNC.COLLECTIVE R13, `(.L_x_910) ;  /* 0x000000000d087348 */ /* 0x000fea0003c00000 */
[----:B------:R0:W1:Y:S02]  /*0d60*/  SHFL.DOWN P2, R9, R14, R15, R16 ;  /* 0x0800000f0e097389 */ /* 0x0000640000040010 */
[----:B01----:R-:W-:Y:S01]  /*0d70*/  ENDCOLLECTIVE ;  /* 0x000000000000791b */ /* 0x003fe20003800000 */
.L_x_910:
[----:B------:R-:W-:Y:S01]  /*0d80*/  HFMA2.MMA R15, -RZ, RZ, 0, 2.384185791015625e-07 ;  /* 0x00000004ff0f7435 */ /* 0x000fe200000001ff */
[----:B------:R-:W-:-:S05]  /*0d90*/  MOV R6, R9 ;  /* 0x0000000900067202 */ /* 0x000fca0000000f00 */
[----:B------:R-:W-:-:S04]  /*0da0*/  FADD.FTZ R6, R5, R6 ;  /* 0x0000000605067221 */ /* 0x000fc80000010000 */
[----:B------:R-:W-:-:S07]  /*0db0*/  IMAD.MOV.U32 R14, RZ, RZ, R6 ;  /* 0x000000ffff0e7224 */ /* 0x000fce00078e0006 */
[----:B------:R-:W-:Y:S05]  /*0dc0*/  WARPSYNC.COLLECTIVE R13, `(.L_x_911) ;  /* 0x000000000d087348 */ /* 0x000fea0003c00000 */
[----:B------:R0:W1:Y:S02]  /*0dd0*/  SHFL.DOWN P2, R9, R14, R15, R16 ;  /* 0x0800000f0e097389 */ /* 0x0000640000040010 */
[----:B01----:R-:W-:Y:S01]  /*0de0*/  ENDCOLLECTIVE ;  /* 0x000000000000791b */ /* 0x003fe20003800000 */
.L_x_911:
[----:B------:R-:W-:Y:S02]  /*0df0*/  IMAD.MOV.U32 R15, RZ, RZ, 0x2 ;  /* 0x00000002ff0f7424 */ /* 0x000fe400078e00ff */
[----:B------:R-:W-:-:S04]  /*0e00*/  IMAD.MOV.U32 R7, RZ, RZ, R9 ;  /* 0x000000ffff077224 */ /* 0x000fc800078e0009 */
[----:B------:R-:W-:-:S05]  /*0e10*/  FADD.FTZ R7, R6, R7 ;  /* 0x0000000706077221 */ /* 0x000fca0000010000 */
[----:B------:R-:W-:-:S07]  /*0e20*/  MOV R14, R7 ;  /* 0x00000007000e7202 */ /* 0x000fce0000000f00 */
[----:B------:R-:W-:Y:S05]  /*0e30*/  WARPSYNC.COLLECTIVE R13, `(.L_x_912) ;  /* 0x000000000d087348 */ /* 0x000fea0003c00000 */
[----:B------:R0:W1:Y:S02]  /*0e40*/  SHFL.DOWN P2, R9, R14, R15, R16 ;  /* 0x0800000f0e097389 */ /* 0x0000640000040010 */
[----:B01----:R-:W-:Y:S01]  /*0e50*/  ENDCOLLECTIVE ;  /* 0x000000000000791b */ /* 0x003fe20003800000 */
.L_x_912:
[----:B------:R-:W-:Y:S01]  /*0e60*/  HFMA2.MMA R15, -RZ, RZ, 0, 5.9604644775390625e-08 ;  /* 0x00000001ff0f7435 */ /* 0x000fe200000001ff */
[----:B------:R-:W-:-:S05]  /*0e70*/  MOV R8, R9 ;  /* 0x0000000900087202 */ /* 0x000fca0000000f00 */
[----:B------:R-:W-:-:S04]  /*0e80*/  FADD.FTZ R8, R7, R8 ;  /* 0x0000000807087221 */ /* 0x000fc80000010000 */
[----:B------:R-:W-:-:S07]  /*0e90*/  IMAD.MOV.U32 R14, RZ, RZ, R8 ;  /* 0x000000ffff0e7224 */ /* 0x000fce00078e0008 */
[----:B------:R-:W-:Y:S05]  /*0ea0*/  WARPSYNC.COLLECTIVE R13, `(.L_x_913) ;  /* 0x000000000d087348 */ /* 0x000fea0003c00000 */
[----:B------:R0:W1:Y:S02]  /*0eb0*/  SHFL.DOWN P2, R9, R14, R15, R16 ;  /* 0x0800000f0e097389 */ /* 0x0000640000040010 */
[----:B01----:R-:W-:Y:S01]  /*0ec0*/  ENDCOLLECTIVE ;  /* 0x000000000000791b */ /* 0x003fe20003800000 */
.L_x_913:
[----:B------:R-:W-:Y:S05]  /*0ed0*/  BRA `(.L_x_914) ;  /* 0xfffffff800247947 */ /* 0x000fea000383ffff */
.L_x_908:
[----:B-1----:R-:W-:Y:S01]  /*0ee0*/  IMAD.MOV.U32 R14, RZ, RZ, R18 ;  /* 0x000000ffff0e7224 */ /* 0x002fe200078e0012 */
[----:B------:R-:W-:Y:S01]  /*0ef0*/  MOV R15, 0x10 ;  /* 0x00000010000f7802 */ /* 0x000fe20000000f00 */
[----:B------:R-:W-:Y:S01]  /*0f00*/  IMAD.MOV.U32 R16, RZ, RZ, 0x1f ;  /* 0x0000001fff107424 */ /* 0x000fe200078e00ff */
[----:B-----5:R-:W-:-:S07]  /*0f10*/  MOV R13, 0xffffffff ;  /* 0xffffffff000d7802 */ /* 0x020fce0000000f00 */
[----:B0-----:R-:W-:Y:S05]  /*0f20*/  WARPSYNC.COLLECTIVE R13, `(.L_x_915) ;  /* 0x000000000d087348 */ /* 0x001fea0003c00000 */
[----:B------:R1:W2:Y:S02]  /*0f30*/  SHFL.DOWN P2, R9, R14, R15, R16 ;  /* 0x0800000f0e097389 */ /* 0x0002a40000040010 */
[----:B012---:R-:W-:Y:S01]  /*0f40*/  ENDCOLLECTIVE ;  /* 0x000000000000791b */ /* 0x007fe20003800000 */
.L_x_915:
[----:B------:R-:W-:Y:S02]  /*0f50*/  IMAD.MOV.U32 R15, RZ, RZ, 0x8 ;  /* 0x00000008ff0f7424 */ /* 0x000fe400078e00ff */
[----:B------:R-:W-:-:S04]  /*0f60*/  IMAD.MOV.U32 R3, RZ, RZ, R9 ;  /* 0x000000ffff037224 */ /* 0x000fc800078e0009 */
[----:B------:R-:W-:-:S05]  /*0f70*/  FADD.FTZ R3, R3, R18 ;  /* 0x0000001203037221 */ /* 0x000fca0000010000 */
[----:B------:R-:W-:-:S07]  /*0f80*/  MOV R14, R3 ;  /* 0x00000003000e7202 */ /* 0x000fce0000000f00 */
[----:B------:R-:W-:Y:S05]  /*0f90*/  WARPSYNC.COLLECTIVE R13, `(.L_x_916) ;  /* 0x000000000d087348 */ /* 0x000fea0003c00000 */
[----:B------:R0:W1:Y:S02]  /*0fa0*/  SHFL.DOWN P2, R9, R14, R15, R16 ;  /* 0x0800000f0e097389 */ /* 0x0000640000040010 */
[----:B01----:R-:W-:Y:S01]  /*0fb0*/  ENDCOLLECTIVE ;  /* 0x000000000000791b */ /* 0x003fe20003800000 */
.L_x_916:
[----:B------:R-:W-:Y:S01]  /*0fc0*/  HFMA2.MMA R15, -RZ, RZ, 0, 2.384185791015625e-07 ;  /* 0x00000004ff0f7435 */ /* 0x000fe200000001ff */
[----:B------:R-:W-:-:S05]  /*0fd0*/  MOV R2, R9 ;  /* 0x0000000900027202 */ /* 0x000fca0000000f00 */
[----:B------:R-:W-:-:S04]  /*0fe0*/  FADD.FTZ R2, R3, R2 ;  /* 0x0000000203027221 */ /* 0x000fc80000010000 */
[----:B------:R-:W-:-:S07]  /*0ff0*/  IMAD.MOV.U32 R14, RZ, RZ, R2 ;  /* 0x000000ffff0e7224 */ /* 0x000fce00078e0002 */
[----:B------:R-:W-:Y:S05]  /*1000*/  WARPSYNC.COLLECTIVE R13, `(.L_x_917) ;  /* 0x000000000d087348 */ /* 0x000fea0003c00000 */
[----:B------:R0:W1:Y:S02]  /*1010*/  SHFL.DOWN P2, R9, R14, R15, R16 ;  /* 0x0800000f0e097389 */ /* 0x0000640000040010 */
[----:B01----:R-:W-:Y:S01]  /*1020*/  ENDCOLLECTIVE ;  /* 0x000000000000791b */ /* 0x003fe20003800000 */
.L_x_917:
[----:B------:R-:W-:Y:S02]  /*1030*/  IMAD.MOV.U32 R15, RZ, RZ, 0x2 ;  /* 0x00000002ff0f7424 */ /* 0x000fe400078e00ff */
[----:B------:R-:W-:-:S04]  /*1040*/  IMAD.MOV.U32 R5, RZ, RZ, R9 ;  /* 0x000000ffff057224 */ /* 0x000fc800078e0009 */
[----:B------:R-:W-:-:S05]  /*1050*/  FADD.FTZ R5, R2, R5 ;  /* 0x0000000502057221 */ /* 0x000fca0000010000 */
[----:B------:R-:W-:-:S07]  /*1060*/  MOV R14, R5 ;  /* 0x00000005000e7202 */ /* 0x000fce0000000f00 */
[----:B------:R-:W-:Y:S05]  /*1070*/  WARPSYNC.COLLECTIVE R13, `(.L_x_918) ;  /* 0x000000000d087348 */ /* 0x000fea0003c00000 */
[----:B------:R0:W1:Y:S02]  /*1080*/  SHFL.DOWN P2, R9, R14, R15, R16 ;  /* 0x0800000f0e097389 */ /* 0x0000640000040010 */
[----:B01----:R-:W-:Y:S01]  /*1090*/  ENDCOLLECTIVE ;  /* 0x000000000000791b */ /* 0x003fe20003800000 */
.L_x_918:
[----:B------:R-:W-:Y:S01]  /*10a0*/  HFMA2.MMA R15, -RZ, RZ, 0, 5.9604644775390625e-08 ;  /* 0x00000001ff0f7435 */ /* 0x000fe200000001ff */
[----:B------:R-:W-:-:S05]  /*10b0*/  MOV R6, R9 ;  /* 0x0000000900067202 */ /* 0x000fca0000000f00 */
[----:B------:R-:W-:-:S04]  /*10c0*/  FADD.FTZ R6, R5, R6 ;  /* 0x0000000605067221 */ /* 0x000fc80000010000 */
[----:B------:R-:W-:-:S07]  /*10d0*/  IMAD.MOV.U32 R14, RZ, RZ, R6 ;  /* 0x000000ffff0e7224 */ /* 0x000fce00078e0006 */
[----:B------:R-:W-:Y:S05]  /*10e0*/  WARPSYNC.COLLECTIVE R13, `(.L_x_919) ;  /* 0x000000000d087348 */ /* 0x000fea0003c00000 */
[----:B------:R0:W1:Y:S02]  /*10f0*/  SHFL.DOWN P2, R9, R14, R15, R16 ;  /* 0x0800000f0e097389 */ /* 0x0000640000040010 */
[----:B01----:R-:W-:Y:S01]  /*1100*/  ENDCOLLECTIVE ;  /* 0x000000000000791b */ /* 0x003fe20003800000 */
.L_x_919:
[----:B------:R-:W-:Y:S01]  /*1110*/  IMAD.MOV.U32 R7, RZ, RZ, R9 ;  /* 0x000000ffff077224 */ /* 0x000fe200078e0009 */
[----:B------:R-:W-:Y:S06]  /*1120*/  BRA `(.L_x_920) ;  /* 0xfffffff800607947 */ /* 0x000fec000383ffff */
.L_x_921:
        /* <DEDUP_REMOVED lines=13> */
.L_x_1070:


//--------------------- .text._Z16reduce_bn_kernelIN3c104HalfEffEvPKT_S4_PKT0_S7_PS5_S8_PT1_SA_iii --------------------------
	.section	.text._Z16reduce_bn_kernelIN3c104HalfEffEvPKT_S4_PKT0_S7_PS5_S8_PT1_SA_iii,"ax",@progbits
	.align	128
        .global         _Z16reduce_bn_kernelIN3c104HalfEffEvPKT_S4_PKT0_S7_PS5_S8_PT1_SA_iii
        .type           _Z16reduce_bn_kernelIN3c104HalfEffEvPKT_S4_PKT0_S7_PS5_S8_PT1_SA_iii,@function
        .size           _Z16reduce_bn_kernelIN3c104HalfEffEvPKT_S4_PKT0_S7_PS5_S8_PT1_SA_iii,(.L_x_1071 - _Z16reduce_bn_kernelIN3c104HalfEffEvPKT_S4_PKT0_S7_PS5_S8_PT1_SA_iii)
        .other          _Z16reduce_bn_kernelIN3c104HalfEffEvPKT_S4_PKT0_S7_PS5_S8_PT1_SA_iii,@"STO_CUDA_ENTRY STV_DEFAULT"
_Z16reduce_bn_kernelIN3c104HalfEffEvPKT_S4_PKT0_S7_PS5_S8_PT1_SA_iii:
.text._Z16reduce_bn_kernelIN3c104HalfEffEvPKT_S4_PKT0_S7_PS5_S8_PT1_SA_iii:
        /* <DEDUP_REMOVED lines=13> */
[----:B------:R-:W-:Y:S02]  /*00d0*/  @P0 MOV R21, RZ ;  /* 0x000000ff00150202 */ /* 0x000fe40000000f00 */
        /* <DEDUP_REMOVED lines=10> */
.L_x_928:
        /* <DEDUP_REMOVED lines=10> */
.L_x_927:
        /* <DEDUP_REMOVED lines=22> */
.L_x_926:
[----:B------:R-:W-:Y:S01]  /*0380*/  IMAD.MOV.U32 R21, RZ, RZ, R26 ;  /* 0x000000ffff157224 */ /* 0x000fe200078e001a */
[----:B------:R-:W-:-:S07]  /*0390*/  MOV R18, R23 ;  /* 0x0000001700127202 */ /* 0x000fce0000000f00 */
.L_x_925:
[----:B------:R-:W-:Y:S05]  /*03a0*/  BSYNC B1 ;  /* 0x0000000000017941 */ /* 0x000fea0003800000 */
.L_x_924:
[----:B-1----:R-:W-:Y:S01]  /*03b0*/  IMAD.IADD R15, R14, 0x1, R15 ;  /* 0x000000010e0f7824 */ /* 0x002fe200078e020f */
[----:B------:R-:W-:-:S04]  /*03c0*/  ULDC UR5, c[0x0][0x250] ;  /* 0x0000940000057ab9 */ /* 0x000fc80000000800 */
[----:B------:R-:W-:-:S13]  /*03d0*/  ISETP.GE.AND P0, PT, R15, UR5, PT ;  /* 0x000000050f007c0c */ /* 0x000fda000bf06270 */
[----:B------:R-:W-:Y:S05]  /*03e0*/  @!P0 BRA `(.L_x_928) ;  /* 0xfffffffc00648947 */ /* 0x000fea000383ffff */
.L_x_923:
[----:B------:R-:W-:Y:S05]  /*03f0*/  BSYNC B0 ;  /* 0x0000000000007941 */ /* 0x000fea0003800000 */
.L_x_922:
        /* <DEDUP_REMOVED lines=42> */
.L_x_930:
[----:B------:R-:W-:Y:S05]  /*06a0*/  BSYNC B0 ;  /* 0x0000000000007941 */ /* 0x000fea0003800000 */
.L_x_929:
        /* <DEDUP_REMOVED lines=12> */
.L_x_943:
[----:B-1----:R-:W-:-:S07]  /*0770*/  FADD.FTZ R4, R8, R9 ;  /* 0x0000000908047221 */ /* 0x002fce0000010000 */
.L_x_931:
        /* <DEDUP_REMOVED lines=37> */
.L_x_934:
[----:B------:R-:W-:Y:S05]  /*09d0*/  BSYNC B0 ;  /* 0x0000000000007941 */ /* 0x000fea0003800000 */
.L_x_933:
        /* <DEDUP_REMOVED lines=13> */
.L_x_949:
[----:B-1----:R-:W-:-:S07]  /*0ab0*/  FADD.FTZ R18, R6, R7 ;  /* 0x0000000706127221 */ /* 0x002fce0000010000 */
.L_x_936:
[----:B------:R-:W-:Y:S05]  /*0ac0*/  BSYNC B0 ;  /* 0x0000000000007941 */ /* 0x000fea0003800000 */
.L_x_935:
[----:B------:R-:W-:-:S05]  /*0ad0*/  IMAD.MOV R12, RZ, RZ, -R12 ;  /* 0x000000ffff0c7224 */ /* 0x000fca00078e0a0c */
[----:B------:R-:W-:-:S13]  /*0ae0*/  ISETP.NE.AND P0, PT, R11, R12, PT ;  /* 0x0000000c0b00720c */ /* 0x000fda0003f05270 */
[----:B------:R-:W-:Y:S05]  /*0af0*/  @P0 EXIT ;  /* 0x000000000000094d */ /* 0x000fea0003800000 */
[----:B0-----:R-:W0:Y:S01]  /*0b00*/  LDC.64 R2, c[0x0][0x248] ;  /* 0x00009200ff027b82 */ /* 0x001e220000000a00 */
[----:B------:R-:W-:Y:S01]  /*0b10*/  SHF.L.U32 R12, R0, 0x2, RZ ;  /* 0x00000002000c7819 */ /* 0x000fe200000006ff */
[----:B------:R-:W-:Y:S01]  /*0b20*/  ULDC.64 UR4, c[0x0][0x230] ;  /* 0x00008c0000047ab9 */ /* 0x000fe20000000a00 */
[----:B------:R-:W-:Y:S01]  /*0b30*/  ULDC.64 UR8, c[0x0][0x238] ;  /* 0x00008e0000087ab9 */ /* 0x000fe20000000a00 */
[----:B------:R-:W-:Y:S02]  /*0b40*/  SHF.R.U32.HI R5, RZ, 0x1e, R0 ;  /* 0x0000001eff057819 */ /* 0x000fe40000011600 */
[C---:B------:R-:W-:Y:S02]  /*0b50*/  IADD3 R8, P4, R12.reuse, UR4, RZ ;  /* 0x000000040c087c10 */ /* 0x040fe4000ff9e0ff */
[----:B------:R-:W2:Y:S01]  /*0b60*/  LDC.64 R6, c[0x0][0x240] ;  /* 0x00009000ff067b82 */ /* 0x000ea20000000a00 */
[----:B------:R-:W-:Y:S02]  /*0b70*/  IADD3 R12, P5, R12, UR8, RZ ;  /* 0x000000080c0c7c10 */ /* 0x000fe4000ffbe0ff */
[----:B------:R-:W-:-:S02]  /*0b80*/  IADD3.X R9, R5, UR5, RZ, P4, !PT ;  /* 0x0000000505097c10 */ /* 0x000fc4000a7fe4ff */
[----:B-----5:R-:W-:Y:S02]  /*0b90*/  IADD3.X R13, R5, UR9, RZ, P5, !PT ;  /* 0x00000009050d7c10 */ /* 0x020fe4000affe4ff */
[----:B0-----:R-:W-:-:S04]  /*0ba0*/  ISETP.NE.U32.AND P0, PT, R2, RZ, PT ;  /* 0x000000ff0200720c */ /* 0x001fc80003f05070 */
[----:B------:R-:W-:Y:S02]  /*0bb0*/  ISETP.NE.AND.EX P0, PT, R3, RZ, PT, P0 ;  /* 0x000000ff0300720c */ /* 0x000fe40003f05300 */
[----:B--2---:R-:W-:-:S04]  /*0bc0*/  ISETP.NE.U32.AND P1, PT, R6, RZ, PT ;  /* 0x000000ff0600720c */ /* 0x004fc80003f25070 */
[----:B------:R-:W-:-:S07]  /*0bd0*/  ISETP.NE.AND.EX P1, PT, R7, RZ, PT, P1 ;  /* 0x000000ff0700720c */ /* 0x000fce0003f25310 */
[----:B------:R-:W-:-:S04]  /*0be0*/  @P0 LEA R2, P2, R0, R2, 0x2 ;  /* 0x0000000200020211 */ /* 0x000fc800078410ff */
[C---:B------:R-:W-:Y:S02]  /*0bf0*/  @P0 LEA.HI.X R3, R0.reuse, R3, RZ, 0x2, P2 ;  /* 0x0000000300030211 */ /* 0x040fe400010f14ff */
[----:B------:R-:W-:Y:S01]  /*0c00*/  @P1 LEA R6, P3, R0, R6, 0x2 ;  /* 0x0000000600061211 */ /* 0x000fe200078610ff */
[----:B-1----:R-:W-:Y:S02]  /*0c10*/  @P1 FMUL.FTZ R5, R10, R18 ;  /* 0x000000120a051220 */ /* 0x002fe40000410000 */
[----:B------:R-:W-:Y:S01]  /*0c20*/  @P0 STG.E desc[UR6][R2.64], R4 ;  /* 0x0000000402000986 */ /* 0x000fe2000c101906 */
[----:B------:R-:W-:-:S05]  /*0c30*/  @P1 LEA.HI.X R7, R0, R7, RZ, 0x2, P3 ;  /* 0x0000000700071211 */ /* 0x000fca00018f14ff */
[----:B------:R-:W-:Y:S04]  /*0c40*/  @P1 STG.E desc[UR6][R6.64], R5 ;  /* 0x0000000506001986 */ /* 0x000fe8000c101906 */
[----:B------:R-:W-:Y:S04]  /*0c50*/  STG.E desc[UR6][R8.64], R4 ;  /* 0x0000000408007986 */ /* 0x000fe8000c101906 */
[----:B------:R-:W-:Y:S01]  /*0c60*/  STG.E desc[UR6][R12.64], R18 ;  /* 0x000000120c007986 */ /* 0x000fe2000c101906 */
[----:B------:R-:W-:Y:S05]  /*0c70*/  EXIT ;  /* 0x000000000000794d */ /* 0x000fea0003800000 */
.L_x_932:
[----:B------:R-:W-:Y:S01]  /*0c80*/  HFMA2.MMA R15, -RZ, RZ, 0, 9.5367431640625e-07 ;  /* 0x00000010ff0f7435 */ /* 0x000fe200000001ff */
[----:B0-----:R-:W-:Y:S01]  /*0c90*/  IMAD.MOV.U32 R14, RZ, RZ, R4 ;  /* 0x000000ffff0e7224 */ /* 0x001fe200078e0004 */
[----:B-----5:R-:W-:Y:S01]  /*0ca0*/  MOV R13, 0xffffffff ;  /* 0xffffffff000d7802 */ /* 0x020fe20000000f00 */
[----:B------:R-:W-:-:S08]  /*0cb0*/  IMAD.MOV.U32 R16, RZ, RZ, 0x1f ;  /* 0x0000001fff107424 */ /* 0x000fd000078e00ff */
[----:B------:R-:W-:Y:S05]  /*0cc0*/  WARPSYNC.COLLECTIVE R13, `(.L_x_938) ;  /* 0x000000000d087348 */ /* 0x000fea0003c00000 */
[----:B------:R0:W1:Y:S02]  /*0cd0*/  SHFL.DOWN P1, R9, R14, R15, R16 ;  /* 0x0800000f0e097389 */ /* 0x0000640000020010 */
[----:B01----:R-:W-:Y:S01]  /*0ce0*/  ENDCOLLECTIVE ;  /* 0x000000000000791b */ /* 0x003fe20003800000 */
.L_x_938:
[----:B------:R-:W-:Y:S02]  /*0cf0*/  IMAD.MOV.U32 R15, RZ, RZ, 0x8 ;  /* 0x00000008ff0f7424 */ /* 0x000fe400078e00ff */
[----:B------:R-:W-:-:S04]  /*0d00*/  IMAD.MOV.U32 R5, RZ, RZ, R9 ;  /* 0x000000ffff057224 */ /* 0x000fc800078e0009 */
[----:B------:R-:W-:-:S05]  /*0d10*/  FADD.FTZ R5, R5, R4 ;  /* 0x0000000405057221 */ /* 0x000fca0000010000 */
[----:B------:R-:W-:-:S07]  /*0d20*/  MOV R14, R5 ;  /* 0x00000005000e7202 */ /* 0x000fce0000000f00 */
[----:B------:R-:W-:Y:S05]  /*0d30*/  WARPSYNC.COLLECTIVE R13, `(.L_x_939) ;  /* 0x000000000d087348 */ /* 0x000fea0003c00000 */
[----:B------:R0:W1:Y:S02]  /*0d40*/  SHFL.DOWN P1, R9, R14, R15, R16 ;  /* 0x0800000f0e097389 */ /* 0x0000640000020010 */
[----:B01----:R-:W-:Y:S01]  /*0d50*/  ENDCOLLECTIVE ;  /* 0x000000000000791b */ /* 0x003fe20003800000 */
.L_x_939:
[----:B------:R-:W-:Y:S01]  /*0d60*/  HFMA2.MMA R15, -RZ, RZ, 0, 2.384185791015625e-07 ;  /* 0x00000004ff0f7435 */ /* 0x000fe200000001ff */
[----:B------:R-:W-:-:S05]  /*0d70*/  MOV R6, R9 ;  /* 0x0000000900067202 */ /* 0x000fca0000000f00 */
[----:B------:R-:W-:-:S04]  /*0d80*/  FADD.FTZ R6, R5, R6 ;  /* 0x0000000605067221 */ /* 0x000fc80000010000 */
[----:B------:R-:W-:-:S07]  /*0d90*/  IMAD.MOV.U32 R14, RZ, RZ, R6 ;  /* 0x000000ffff0e7224 */ /* 0x000fce00078e0006 */
[----:B------:R-:W-:Y:S05]  /*0da0*/  WARPSYNC.COLLECTIVE R13, `(.L_x_940) ;  /* 0x000000000d087348 */ /* 0x000fea0003c00000 */
[----:B------:R0:W1:Y:S02]  /*0db0*/  SHFL.DOWN P1, R9, R14, R15, R16 ;  /* 0x0800000f0e097389 */ /* 0x0000640000020010 */
[----:B01----:R-:W-:Y:S01]  /*0dc0*/  ENDCOLLECTIVE ;  /* 0x000000000000791b */ /* 0x003fe20003800000 */
.L_x_940:
[----:B------:R-:W-:Y:S02]  /*0dd0*/  IMAD.MOV.U32 R15, RZ, RZ, 0x2 ;  /* 0x00000002ff0f7424 */ /* 0x000fe400078e00ff */
[----:B------:R-:W-:-:S04]  /*0de0*/  IMAD.MOV.U32 R7, RZ, RZ, R9 ;  /* 0x000000ffff077224 */ /* 0x000fc800078e0009 */
[----:B------:R-:W-:-:S05]  /*0df0*/  FADD.FTZ R7, R6, R7 ;  /* 0x0000000706077221 */ /* 0x000fca0000010000 */
[----:B------:R-:W-:-:S07]  /*0e00*/  MOV R14, R7 ;  /* 0x00000007000e7202 */ /* 0x000fce0000000f00 */
[----:B------:R-:W-:Y:S05]  /*0e10*/  WARPSYNC.COLLECTIVE R13, `(.L_x_941) ;  /* 0x000000000d087348 */ /* 0x000fea0003c00000 */
[----:B------:R0:W1:Y:S02]  /*0e20*/  SHFL.DOWN P1, R9, R14, R15, R16 ;  /* 0x0800000f0e097389 */ /* 0x0000640000020010 */
[----:B01----:R-:W-:Y:S01]  /*0e30*/  ENDCOLLECTIVE ;  /* 0x000000000000791b */ /* 0x003fe20003800000 */
.L_x_941:
[----:B------:R-:W-:Y:S01]  /*0e40*/  HFMA2.MMA R15, -RZ, RZ, 0, 5.9604644775390625e-08 ;  /* 0x00000001ff0f7435 */ /* 0x000fe200000001ff */
[----:B------:R-:W-:-:S05]  /*0e50*/  MOV R8, R9 ;  /* 0x0000000900087202 */ /* 0x000fca0000000f00 */
[----:B------:R-:W-:-:S04]  /*0e60*/  FADD.FTZ R8, R7, R8 ;  /* 0x0000000807087221 */ /* 0x000fc80000010000 */
[----:B------:R-:W-:-:S07]  /*0e70*/  IMAD.MOV.U32 R14, RZ, RZ, R8 ;  /* 0x000000ffff0e7224 */ /* 0x000fce00078e0008 */
[----:B------:R-:W-:Y:S05]  /*0e80*/  WARPSYNC.COLLECTIVE R13, `(.L_x_942) ;  /* 0x000000000d087348 */ /* 0x000fea0003c00000 */
[----:B------:R0:W1:Y:S02]  /*0e90*/  SHFL.DOWN P1, R9, R14, R15, R16 ;  /* 0x0800000f0e097389 */ /* 0x0000640000020010 */
[----:B01----:R-:W-:Y:S01]  /*0ea0*/  ENDCOLLECTIVE ;  /* 0x000000000000791b */ /* 0x003fe20003800000 */
.L_x_942:
[----:B------:R-:W-:Y:S05]  /*0eb0*/  BRA `(.L_x_943) ;  /* 0xfffffff8002c7947 */ /* 0x000fea000383ffff */
.L_x_937:
[----:B-1----:R-:W-:Y:S01]  /*0ec0*/  IMAD.MOV.U32 R14, RZ, RZ, R18 ;  /* 0x000000ffff0e7224 */ /* 0x002fe200078e0012 */
[----:B------:R-:W-:Y:S01]  /*0ed0*/  MOV R15, 0x10 ;  /* 0x00000010000f7802 */ /* 0x000fe20000000f00 */
[----:B------:R-:W-:Y:S01]  /*0ee0*/  IMAD.MOV.U32 R16, RZ, RZ, 0x1f ;  /* 0x0000001fff107424 */ /* 0x000fe200078e00ff */
[----:B-----5:R-:W-:-:S07]  /*0ef0*/  MOV R13, 0xffffffff ;  /* 0xffffffff000d7802 */ /* 0x020fce0000000f00 */
[----:B0-----:R-:W-:Y:S05]  /*0f00*/  WARPSYNC.COLLECTIVE R13, `(.L_x_944) ;  /* 0x000000000d087348 */ /* 0x001fea0003c00000 */
[----:B------:R1:W2:Y:S02]  /*0f10*/  SHFL.DOWN P1, R9, R14, R15, R16 ;  /* 0x0800000f0e097389 */ /* 0x0002a40000020010 */
[----:B012---:R-:W-:Y:S01]  /*0f20*/  ENDCOLLECTIVE ;  /* 0x000000000000791b */ /* 0x007fe20003800000 */
.L_x_944:
[----:B------:R-:W-:Y:S02]  /*0f30*/  IMAD.MOV.U32 R15, RZ, RZ, 0x8 ;  /* 0x00000008ff0f7424 */ /* 0x000fe400078e00ff */
[----:B------:R-:W-:-:S04]  /*0f40*/  IMAD.MOV.U32 R3, RZ, RZ, R9 ;  /* 0x000000ffff037224 */ /* 0x000fc800078e0009 */
[----:B------:R-:W-:-:S05]  /*0f50*/  FADD.FTZ R3, R3, R18 ;  /* 0x0000001203037221 */ /* 0x000fca0000010000 */
[----:B------:R-:W-:-:S07]  /*0f60*/  MOV R14, R3 ;  /* 0x00000003000e7202 */ /* 0x000fce0000000f00 */
[----:B------:R-:W-:Y:S05]  /*0f70*/  WARPSYNC.COLLECTIVE R13, `(.L_x_945) ;  /* 0x000000000d087348 */ /* 0x000fea0003c00000 */
[----:B------:R0:W1:Y:S02]  /*0f80*/  SHFL.DOWN P1, R9, R14, R15, R16 ;  /* 0x0800000f0e097389 */ /* 0x0000640000020010 */
[----:B01----:R-:W-:Y:S01]  /*0f90*/  ENDCOLLECTIVE ;  /* 0x000000000000791b */ /* 0x003fe20003800000 */
.L_x_945:
[----:B------:R-:W-:Y:S01]  /*0fa0*/  HFMA2.MMA R15, -RZ, RZ, 0, 2.384185791015625e-07 ;  /* 0x00000004ff0f7435 */ /* 0x000fe200000001ff */
[----:B------:R-:W-:-:S05]  /*0fb0*/  MOV R2, R9 ;  /* 0x0000000900027202 */ /* 0x000fca0000000f00 */
[----:B------:R-:W-:-:S04]  /*0fc0*/  FADD.FTZ R2, R3, R2 ;  /* 0x0000000203027221 */ /* 0x000fc80000010000 */
[----:B------:R-:W-:-:S07]  /*0fd0*/  IMAD.MOV.U32 R14, RZ, RZ, R2 ;  /* 0x000000ffff0e7224 */ /* 0x000fce00078e0002 */
[----:B------:R-:W-:Y:S05]  /*0fe0*/  WARPSYNC.COLLECTIVE R13, `(.L_x_946) ;  /* 0x000000000d087348 */ /* 0x000fea0003c00000 */
[----:B------:R0:W1:Y:S02]  /*0ff0*/  SHFL.DOWN P1, R9, R14, R15, R16 ;  /* 0x0800000f0e097389 */ /* 0x0000640000020010 */
[----:B01----:R-:W-:Y:S01]  /*1000*/  ENDCOLLECTIVE ;  /* 0x000000000000791b */ /* 0x003fe20003800000 */
.L_x_946:
[----:B------:R-:W-:Y:S02]  /*1010*/  IMAD.MOV.U32 R15, RZ, RZ, 0x2 ;  /* 0x00000002ff0f7424 */ /* 0x000fe400078e00ff */
[----:B------:R-:W-:-:S04]  /*1020*/  IMAD.MOV.U32 R5, RZ, RZ, R9 ;  /* 0x000000ffff057224 */ /* 0x000fc800078e0009 */
[----:B------:R-:W-:-:S05]  /*1030*/  FADD.FTZ R5, R2, R5 ;  /* 0x0000000502057221 */ /* 0x000fca0000010000 */
[----:B------:R-:W-:-:S07]  /*1040*/  MOV R14, R5 ;  /* 0x00000005000e7202 */ /* 0x000fce0000000f00 */
[----:B------:R-:W-:Y:S05]  /*1050*/  WARPSYNC.COLLECTIVE R13, `(.L_x_947) ;  /* 0x000000000d087348 */ /* 0x000fea0003c00000 */
[----:B------:R0:W1:Y:S02]  /*1060*/  SHFL.DOWN P1, R9, R14, R15, R16 ;  /* 0x0800000f0e097389 */ /* 0x0000640000020010 */
[----:B01----:R-:W-:Y:S01]  /*1070*/  ENDCOLLECTIVE ;  /* 0x000000000000791b */ /* 0x003fe20003800000 */
.L_x_947:
[----:B------:R-:W-:Y:S01]  /*1080*/  HFMA2.MMA R15, -RZ, RZ, 0, 5.9604644775390625e-08 ;  /* 0x00000001ff0f7435 */ /* 0x000fe200000001ff */
[----:B------:R-:W-:-:S05]  /*1090*/  MOV R6, R9 ;  /* 0x0000000900067202 */ /* 0x000fca0000000f00 */
[----:B------:R-:W-:-:S04]  /*10a0*/  FADD.FTZ R6, R5, R6 ;  /* 0x0000000605067221 */ /* 0x000fc80000010000 */
[----:B------:R-:W-:-:S07]  /*10b0*/  IMAD.MOV.U32 R14, RZ, RZ, R6 ;  /* 0x000000ffff0e7224 */ /* 0x000fce00078e0006 */
[----:B------:R-:W-:Y:S05]  /*10c0*/  WARPSYNC.COLLECTIVE R13, `(.L_x_948) ;  /* 0x000000000d087348 */ /* 0x000fea0003c00000 */
[----:B------:R0:W1:Y:S02]  /*10d0*/  SHFL.DOWN P1, R9, R14, R15, R16 ;  /* 0x0800000f0e097389 */ /* 0x0000640000020010 */
[----:B01----:R-:W-:Y:S01]  /*10e0*/  ENDCOLLECTIVE ;  /* 0x000000000000791b */ /* 0x003fe20003800000 */
.L_x_948:
[----:B------:R-:W-:Y:S01]  /*10f0*/  IMAD.MOV.U32 R7, RZ, RZ, R9 ;  /* 0x000000ffff077224 */ /* 0x000fe200078e0009 */
[----:B------:R-:W-:Y:S06]  /*1100*/  BRA `(.L_x_949) ;  /* 0xfffffff800687947 */ /* 0x000fec000383ffff */
.L_x_950:
        /* <DEDUP_REMOVED lines=15> */
.L_x_1071:


//--------------------- .text._Z16reduce_bn_kernelIfffEvPKT_S2_PKT0_S5_PS3_S6_PT1_S8_iii --------------------------
	.section	.text._Z16reduce_bn_kernelIfffEvPKT_S2_PKT0_S5_PS3_S6_PT1_S8_iii,"ax",@progbits
	.align	128
        .global         _Z16reduce_bn_kernelIfffEvPKT_S2_PKT0_S5_PS3_S6_PT1_S8_iii
        .type           _Z16reduce_bn_kernelIfffEvPKT_S2_PKT0_S5_PS3_S6_PT1_S8_iii,@function
        .size           _Z16reduce_bn_kernelIfffEvPKT_S2_PKT0_S5_PS3_S6_PT1_S8_iii,(.L_x_1072 - _Z16reduce_bn_kernelIfffEvPKT_S2_PKT0_S5_PS3_S6_PT1_S8_iii)
        .other          _Z16reduce_bn_kernelIfffEvPKT_S2_PKT0_S5_PS3_S6_PT1_S8_iii,@"STO_CUDA_ENTRY STV_DEFAULT"
_Z16reduce_bn_kernelIfffEvPKT_S2_PKT0_S5_PS3_S6_PT1_S8_iii:
.text._Z16reduce_bn_kernelIfffEvPKT_S2_PKT0_S5_PS3_S6_PT1_S8_iii:
        /* <DEDUP_REMOVED lines=22> */
[----:B------:R-:W-:Y:S01]  /*0160*/  CS2R R18, SRZ ;  /* 0x0000000000127805 */ /* 0x000fe2000001ff00 */
[----:B------:R-:W-:-:S09]  /*0170*/  IMAD.MOV.U32 R16, RZ, RZ, RZ ;  /* 0x000000ffff107224 */ /* 0x000fd200078e00ff */
.L_x_957:
        /* <DEDUP_REMOVED lines=10> */
.L_x_956:
[----:B------:R-:W-:-:S04]  /*0220*/  IMAD R9, R21, R17, R20 ;  /* 0x0000001115097224 */ /* 0x000fc800078e0214 */
[----:B--2---:R-:W-:-:S04]  /*0230*/  IMAD.WIDE R6, R9, 0x4, R4 ;  /* 0x0000000409067825 */ /* 0x004fc800078e0204 */
[----:B0-----:R-:W-:Y:S02]  /*0240*/  IMAD.WIDE R8, R9, 0x4, R2 ;  /* 0x0000000409087825 */ /* 0x001fe400078e0202 */
[----:B------:R-:W2:Y:S04]  /*0250*/  LDG.E.CONSTANT R6, desc[UR6][R6.64] ;  /* 0x0000000606067981 */ /* 0x000ea8000c1e9900 */
[----:B------:R-:W3:Y:S01]  /*0260*/  LDG.E.CONSTANT R9, desc[UR6][R8.64] ;  /* 0x0000000608097981 */ /* 0x000ee2000c1e9900 */
[----:B------:R-:W-:-:S04]  /*0270*/  IADD3 R20, R20, UR4, RZ ;  /* 0x0000000414147c10 */ /* 0x000fc8000fffe0ff */
[----:B------:R-:W-:Y:S01]  /*0280*/  ISETP.GE.AND P0, PT, R20, R17, PT ;  /* 0x000000111400720c */ /* 0x000fe20003f06270 */
[----:B--2--5:R-:W-:Y:S01]  /*0290*/  FADD.FTZ R23, -R13, R6 ;  /* 0x000000060d177221 */ /* 0x024fe20000010100 */
[----:B---3--:R-:W-:-:S03]  /*02a0*/  FADD.FTZ R19, R9, -R19 ;  /* 0x8000001309137221 */ /* 0x008fc60000010000 */
[----:B------:R-:W-:Y:S01]  /*02b0*/  FFMA.FTZ R25, R9, R23, -R18 ;  /* 0x0000001709197223 */ /* 0x000fe20000010812 */
[----:B------:R-:W-:-:S03]  /*02c0*/  FADD.FTZ R23, R19, R22 ;  /* 0x0000001613177221 */ /* 0x000fc60000010000 */
[----:B------:R-:W-:Y:S01]  /*02d0*/  FADD.FTZ R27, R25, R16 ;  /* 0x00000010191b7221 */ /* 0x000fe20000010000 */
[----:B------:R-:W-:-:S03]  /*02e0*/  FADD.FTZ R18, R23, -R22 ;  /* 0x8000001617127221 */ /* 0x000fc60000010000 */
[----:B------:R-:W-:Y:S01]  /*02f0*/  FADD.FTZ R16, R27, -R16 ;  /* 0x800000101b107221 */ /* 0x000fe20000010000 */
[----:B------:R-:W-:Y:S02]  /*0300*/  IMAD.MOV.U32 R22, RZ, RZ, R23 ;  /* 0x000000ffff167224 */ /* 0x000fe400078e0017 */
[----:B------:R-:W-:Y:S01]  /*0310*/  FADD.FTZ R19, -R19, R18 ;  /* 0x0000001213137221 */ /* 0x000fe20000010100 */
[----:B------:R-:W-:Y:S01]  /*0320*/  FADD.FTZ R18, -R25, R16 ;  /* 0x0000001019127221 */ /* 0x000fe20000010100 */
[----:B------:R-:W-:Y:S01]  /*0330*/  MOV R16, R27 ;  /* 0x0000001b00107202 */ /* 0x000fe20000000f00 */
[----:B------:R-:W-:Y:S06]  /*0340*/  @!P0 BRA `(.L_x_956) ;  /* 0xfffffffc00b48947 */ /* 0x000fec000383ffff */
[----:B------:R-:W-:Y:S05]  /*0350*/  BSYNC B2 ;  /* 0x0000000000027941 */ /* 0x000fea0003800000 */
.L_x_955:
[----:B------:R-:W-:Y:S01]  /*0360*/  IMAD.MOV.U32 R22, RZ, RZ, R23 ;  /* 0x000000ffff167224 */ /* 0x000fe200078e0017 */
[----:B------:R-:W-:-:S07]  /*0370*/  MOV R16, R27 ;  /* 0x0000001b00107202 */ /* 0x000fce0000000f00 */
.L_x_954:
[----:B------:R-:W-:Y:S05]  /*0380*/  BSYNC B1 ;  /* 0x0000000000017941 */ /* 0x000fea0003800000 */
.L_x_953:
[----:B-1----:R-:W-:Y:S01]  /*0390*/  IMAD.IADD R15, R14, 0x1, R15 ;  /* 0x000000010e0f7824 */ /* 0x002fe200078e020f */
[----:B------:R-:W-:-:S04]  /*03a0*/  ULDC UR5, c[0x0][0x250] ;  /* 0x0000940000057ab9 */ /* 0x000fc80000000800 */
[----:B------:R-:W-:-:S13]  /*03b0*/  ISETP.GE.AND P0, PT, R15, UR5, PT ;  /* 0x000000050f007c0c */ /* 0x000fda000bf06270 */
[----:B------:R-:W-:Y:S05]  /*03c0*/  @!P0 BRA `(.L_x_957) ;  /* 0xfffffffc006c8947 */ /* 0x000fea000383ffff */
.L_x_952:
[----:B------:R-:W-:Y:S05]  /*03d0*/  BSYNC B0 ;  /* 0x0000000000007941 */ /* 0x000fea0003800000 */
.L_x_951:
        /* <DEDUP_REMOVED lines=42> */
.L_x_959:
[----:B------:R-:W-:Y:S05]  /*0680*/  BSYNC B0 ;  /* 0x0000000000007941 */ /* 0x000fea0003800000 */
.L_x_958:
        /* <DEDUP_REMOVED lines=12> */
.L_x_972:
[----:B-1----:R-:W-:-:S07]  /*0750*/  FADD.FTZ R4, R8, R9 ;  /* 0x0000000908047221 */ /* 0x002fce0000010000 */
.L_x_960:
        /* <DEDUP_REMOVED lines=37> */
.L_x_963:
[----:B------:R-:W-:Y:S05]  /*09b0*/  BSYNC B0 ;  /* 0x0000000000007941 */ /* 0x000fea0003800000 */
.L_x_962:
        /* <DEDUP_REMOVED lines=13> */
.L_x_978:
[----:B-1----:R-:W-:-:S07]  /*0a90*/  FADD.FTZ R16, R6, R7 ;  /* 0x0000000706107221 */ /* 0x002fce0000010000 */
.L_x_965:
[----:B------:R-:W-:Y:S05]  /*0aa0*/  BSYNC B0 ;  /* 0x0000000000007941 */ /* 0x000fea0003800000 */
.L_x_964:
        /* <DEDUP_REMOVED lines=27> */
.L_x_961:
[----:B------:R-:W-:Y:S01]  /*0c60*/  HFMA2.MMA R15, -RZ, RZ, 0, 9.5367431640625e-07 ;  /* 0x00000010ff0f7435 */ /* 0x000fe200000001ff */
[----:B0-----:R-:W-:Y:S01]  /*0c70*/  IMAD.MOV.U32 R14, RZ, RZ, R4 ;  /* 0x000000ffff0e7224 */ /* 0x001fe200078e0004 */
[----:B-----5:R-:W-:Y:S01]  /*0c80*/  MOV R13, 0xffffffff ;  /* 0xffffffff000d7802 */ /* 0x020fe20000000f00 */
[----:B------:R-:W-:-:S08]  /*0c90*/  IMAD.MOV.U32 R18, RZ, RZ, 0x1f ;  /* 0x0000001fff127424 */ /* 0x000fd000078e00ff */
[----:B------:R-:W-:Y:S05]  /*0ca0*/  WARPSYNC.COLLECTIVE R13, `(.L_x_967) ;  /* 0x000000000d087348 */ /* 0x000fea0003c00000 */
[----:B------:R0:W1:Y:S02]  /*0cb0*/  SHFL.DOWN P1, R9, R14, R15, R18 ;  /* 0x0800000f0e097389 */ /* 0x0000640000020012 */
[----:B01----:R-:W-:Y:S01]  /*0cc0*/  ENDCOLLECTIVE ;  /* 0x000000000000791b */ /* 0x003fe20003800000 */
.L_x_967:
[----:B------:R-:W-:Y:S02]  /*0cd0*/  IMAD.MOV.U32 R15, RZ, RZ, 0x8 ;  /* 0x00000008ff0f7424 */ /* 0x000fe400078e00ff */
[----:B------:R-:W-:-:S04]  /*0ce0*/  IMAD.MOV.U32 R5, RZ, RZ, R9 ;  /* 0x000000ffff057224 */ /* 0x000fc800078e0009 */
[----:B------:R-:W-:-:S05]  /*0cf0*/  FADD.FTZ R5, R5, R4 ;  /* 0x0000000405057221 */ /* 0x000fca0000010000 */
[----:B------:R-:W-:-:S07]  /*0d00*/  MOV R14, R5 ;  /* 0x00000005000e7202 */ /* 0x000fce0000000f00 */
[----:B------:R-:W-:Y:S05]  /*0d10*/  WARPSYNC.COLLECTIVE R13, `(.L_x_968) ;  /* 0x000000000d087348 */ /* 0x000fea0003c00000 */
[----:B------:R0:W1:Y:S02]  /*0d20*/  SHFL.DOWN P1, R9, R14, R15, R18 ;  /* 0x0800000f0e097389 */ /* 0x0000640000020012 */
[----:B01----:R-:W-:Y:S01]  /*0d30*/  ENDCOLLECTIVE ;  /* 0x000000000000791b */ /* 0x003fe20003800000 */
.L_x_968:
[----:B------:R-:W-:Y:S01]  /*0d40*/  HFMA2.MMA R15, -RZ, RZ, 0, 2.384185791015625e-07 ;  /* 0x00000004ff0f7435 */ /* 0x000fe200000001ff */
[----:B------:R-:W-:-:S05]  /*0d50*/  MOV R6, R9 ;  /* 0x0000000900067202 */ /* 0x000fca0000000f00 */
[----:B------:R-:W-:-:S04]  /*0d60*/  FADD.FTZ R6, R5, R6 ;  /* 0x0000000605067221 */ /* 0x000fc80000010000 */
[----:B------:R-:W-:-:S07]  /*0d70*/  IMAD.MOV.U32 R14, RZ, RZ, R6 ;  /* 0x000000ffff0e7224 */ /* 0x000fce00078e0006 */
[----:B------:R-:W-:Y:S05]  /*0d80*/  WARPSYNC.COLLECTIVE R13, `(.L_x_969) ;  /* 0x000000000d087348 */ /* 0x000fea0003c00000 */
[----:B------:R0:W1:Y:S02]  /*0d90*/  SHFL.DOWN P1, R9, R14, R15, R18 ;  /* 0x0800000f0e097389 */ /* 0x0000640000020012 */
[----:B01----:R-:W-:Y:S01]  /*0da0*/  ENDCOLLECTIVE ;  /* 0x000000000000791b */ /* 0x003fe20003800000 */
.L_x_969:
[----:B------:R-:W-:Y:S02]  /*0db0*/  IMAD.MOV.U32 R15, RZ, RZ, 0x2 ;  /* 0x00000002ff0f7424 */ /* 0x000fe400078e00ff */
[----:B------:R-:W-:-:S04]  /*0dc0*/  IMAD.MOV.U32 R7, RZ, RZ, R9 ;  /* 0x000000ffff077224 */ /* 0x000fc800078e0009 */
[----:B------:R-:W-:-:S05]  /*0dd0*/  FADD.FTZ R7, R6, R7 ;  /* 0x0000000706077221 */ /* 0x000fca0000010000 */
[----:B------:R-:W-:-:S07]  /*0de0*/  MOV R14, R7 ;  /* 0x00000007000e7202 */ /* 0x000fce0000000f00 */
[----:B------:R-:W-:Y:S05]  /*0df0*/  WARPSYNC.COLLECTIVE R13, `(.L_x_970) ;  /* 0x000000000d087348 */ /* 0x000fea0003c00000 */
[----:B------:R0:W1:Y:S02]  /*0e00*/  SHFL.DOWN P1, R9, R14, R15, R18 ;  /* 0x0800000f0e097389 */ /* 0x0000640000020012 */
[----:B01----:R-:W-:Y:S01]  /*0e10*/  ENDCOLLECTIVE ;  /* 0x000000000000791b */ /* 0x003fe20003800000 */
.L_x_970:
[----:B------:R-:W-:Y:S01]  /*0e20*/  HFMA2.MMA R15, -RZ, RZ, 0, 5.9604644775390625e-08 ;  /* 0x00000001ff0f7435 */ /* 0x000fe200000001ff */
[----:B------:R-:W-:-:S05]  /*0e30*/  MOV R8, R9 ;  /* 0x0000000900087202 */ /* 0x000fca0000000f00 */
[----:B------:R-:W-:-:S04]  /*0e40*/  FADD.FTZ R8, R7, R8 ;  /* 0x0000000807087221 */ /* 0x000fc80000010000 */
[----:B------:R-:W-:-:S07]  /*0e50*/  IMAD.MOV.U32 R14, RZ, RZ, R8 ;  /* 0x000000ffff0e7224 */ /* 0x000fce00078e0008 */
[----:B------:R-:W-:Y:S05]  /*0e60*/  WARPSYNC.COLLECTIVE R13, `(.L_x_971) ;  /* 0x000000000d087348 */ /* 0x000fea0003c00000 */
[----:B------:R0:W1:Y:S02]  /*0e70*/  SHFL.DOWN P1, R9, R14, R15, R18 ;  /* 0x0800000f0e097389 */ /* 0x0000640000020012 */
[----:B01----:R-:W-:Y:S01]  /*0e80*/  ENDCOLLECTIVE ;  /* 0x000000000000791b */ /* 0x003fe20003800000 */
.L_x_971:
[----:B------:R-:W-:Y:S05]  /*0e90*/  BRA `(.L_x_972) ;  /* 0xfffffff8002c7947 */ /* 0x000fea000383ffff */
.L_x_966:
[----:B-1----:R-:W-:Y:S01]  /*0ea0*/  IMAD.MOV.U32 R14, RZ, RZ, R16 ;  /* 0x000000ffff0e7224 */ /* 0x002fe200078e0010 */
[----:B------:R-:W-:Y:S01]  /*0eb0*/  MOV R15, 0x10 ;  /* 0x00000010000f7802 */ /* 0x000fe20000000f00 */
[----:B------:R-:W-:Y:S01]  /*0ec0*/  IMAD.MOV.U32 R18, RZ, RZ, 0x1f ;  /* 0x0000001fff127424 */ /* 0x000fe200078e00ff */
[----:B-----5:R-:W-:-:S07]  /*0ed0*/  MOV R13, 0xffffffff ;  /* 0xffffffff000d7802 */ /* 0x020fce0000000f00 */
[----:B0-----:R-:W-:Y:S05]  /*0ee0*/  WARPSYNC.COLLECTIVE R13, `(.L_x_973) ;  /* 0x000000000d087348 */ /* 0x001fea0003c00000 */
[----:B------:R1:W2:Y:S02]  /*0ef0*/  SHFL.DOWN P1, R9, R14, R15, R18 ;  /* 0x0800000f0e097389 */ /* 0x0002a40000020012 */
[----:B012---:R-:W-:Y:S01]  /*0f00*/  ENDCOLLECTIVE ;  /* 0x000000000000791b */ /* 0x007fe20003800000 */
.L_x_973:
[----:B------:R-:W-:Y:S02]  /*0f10*/  IMAD.MOV.U32 R15, RZ, RZ, 0x8 ;  /* 0x00000008ff0f7424 */ /* 0x000fe400078e00ff */
[----:B------:R-:W-:-:S04]  /*0f20*/  IMAD.MOV.U32 R3, RZ, RZ, R9 ;  /* 0x000000ffff037224 */ /* 0x000fc800078e0009 */
[----:B------:R-:W-:-:S05]  /*0f30*/  FADD.FTZ R3, R3, R16 ;  /* 0x0000001003037221 */ /* 0x000fca0000010000 */
[----:B------:R-:W-:-:S07]  /*0f40*/  MOV R14, R3 ;  /* 0x00000003000e7202 */ /* 0x000fce0000000f00 */
[----:B------:R-:W-:Y:S05]  /*0f50*/  WARPSYNC.COLLECTIVE R13, `(.L_x_974) ;  /* 0x000000000d087348 */ /* 0x000fea0003c00000 */
[----:B------:R0:W1:Y:S02]  /*0f60*/  SHFL.DOWN P1, R9, R14, R15, R18 ;  /* 0x0800000f0e097389 */ /* 0x0000640000020012 */
[----:B01----:R-:W-:Y:S01]  /*0f70*/  ENDCOLLECTIVE ;  /* 0x000000000000791b */ /* 0x003fe20003800000 */
.L_x_974:
[----:B------:R-:W-:Y:S01]  /*0f80*/  HFMA2.MMA R15, -RZ, RZ, 0, 2.384185791015625e-07 ;  /* 0x00000004ff0f7435 */ /* 0x000fe200000001ff */
[----:B------:R-:W-:-:S05]  /*0f90*/  MOV R2, R9 ;  /* 0x0000000900027202 */ /* 0x000fca0000000f00 */
[----:B------:R-:W-:-:S04]  /*0fa0*/  FADD.FTZ R2, R3, R2 ;  /* 0x0000000203027221 */ /* 0x000fc80000010000 */
[----:B------:R-:W-:-:S07]  /*0fb0*/  IMAD.MOV.U32 R14, RZ, RZ, R2 ;  /* 0x000000ffff0e7224 */ /* 0x000fce00078e0002 */
[----:B------:R-:W-:Y:S05]  /*0fc0*/  WARPSYNC.COLLECTIVE R13, `(.L_x_975) ;  /* 0x000000000d087348 */ /* 0x000fea0003c00000 */
[----:B------:R0:W1:Y:S02]  /*0fd0*/  SHFL.DOWN P1, R9, R14, R15, R18 ;  /* 0x0800000f0e097389 */ /* 0x0000640000020012 */
[----:B01----:R-:W-:Y:S01]  /*0fe0*/  ENDCOLLECTIVE ;  /* 0x000000000000791b */ /* 0x003fe20003800000 */
.L_x_975:
[----:B------:R-:W-:Y:S02]  /*0ff0*/  IMAD.MOV.U32 R15, RZ, RZ, 0x2 ;  /* 0x00000002ff0f7424 */ /* 0x000fe400078e00ff */
[----:B------:R-:W-:-:S04]  /*1000*/  IMAD.MOV.U32 R5, RZ, RZ, R9 ;  /* 0x000000ffff057224 */ /* 0x000fc800078e0009 */
[----:B------:R-:W-:-:S05]  /*1010*/  FADD.FTZ R5, R2, R5 ;  /* 0x0000000502057221 */ /* 0x000fca0000010000 */
[----:B------:R-:W-:-:S07]  /*1020*/  MOV R14, R5 ;  /* 0x00000005000e7202 */ /* 0x000fce0000000f00 */
[----:B------:R-:W-:Y:S05]  /*1030*/  WARPSYNC.COLLECTIVE R13, `(.L_x_976) ;  /* 0x000000000d087348 */ /* 0x000fea0003c00000 */
[----:B------:R0:W1:Y:S02]  /*1040*/  SHFL.DOWN P1, R9, R14, R15, R18 ;  /* 0x0800000f0e097389 */ /* 0x0000640000020012 */
[----:B01----:R-:W-:Y:S01]  /*1050*/  ENDCOLLECTIVE ;  /* 0x000000000000791b */ /* 0x003fe20003800000 */
.L_x_976:
[----:B------:R-:W-:Y:S01]  /*1060*/  HFMA2.MMA R15, -RZ, RZ, 0, 5.9604644775390625e-08 ;  /* 0x00000001ff0f7435 */ /* 0x000fe200000001ff */
[----:B------:R-:W-:-:S05]  /*1070*/  MOV R6, R9 ;  /* 0x0000000900067202 */ /* 0x000fca0000000f00 */
[----:B------:R-:W-:-:S04]  /*1080*/  FADD.FTZ R6, R5, R6 ;  /* 0x0000000605067221 */ /* 0x000fc80000010000 */
[----:B------:R-:W-:-:S07]  /*1090*/  IMAD.MOV.U32 R14, RZ, RZ, R6 ;  /* 0x000000ffff0e7224 */ /* 0x000fce00078e0006 */
[----:B------:R-:W-:Y:S05]  /*10a0*/  WARPSYNC.COLLECTIVE R13, `(.L_x_977) ;  /* 0x000000000d087348 */ /* 0x000fea0003c00000 */
[----:B------:R0:W1:Y:S02]  /*10b0*/  SHFL.DOWN P1, R9, R14, R15, R18 ;  /* 0x0800000f0e097389 */ /* 0x0000640000020012 */
[----:B01----:R-:W-:Y:S01]  /*10c0*/  ENDCOLLECTIVE ;  /* 0x000000000000791b */ /* 0x003fe20003800000 */
.L_x_977:
[----:B------:R-:W-:Y:S01]  /*10d0*/  IMAD.MOV.U32 R7, RZ, RZ, R9 ;  /* 0x000000ffff077224 */ /* 0x000fe200078e0009 */
[----:B------:R-:W-:Y:S06]  /*10e0*/  BRA `(.L_x_978) ;  /* 0xfffffff800687947 */ /* 0x000fec000383ffff */
.L_x_979:
        /* <DEDUP_REMOVED lines=9> */
.L_x_1072:


//--------------------- .text._Z24batchnorm_forward_kernelIN3c104HalfEfS1_EvPKT_PKT0_S7_PKT1_SA_PS2_ii --------------------------
	.section	.text._Z24batchnorm_forward_kernelIN3c104HalfEfS1_EvPKT_PKT0_S7_PKT1_SA_PS2_ii,"ax",@progbits
	.align	128
        .global         _Z24batchnorm_forward_kernelIN3c104HalfEfS1_EvPKT_PKT0_S7_PKT1_SA_PS2_ii
        .type           _Z24batchnorm_forward_kernelIN3c104HalfEfS1_EvPKT_PKT0_S7_PKT1_SA_PS2_ii,@function
        .size           _Z24batchnorm_forward_kernelIN3c104HalfEfS1_EvPKT_PKT0_S7_PKT1_SA_PS2_ii,(.L_x_1073 - _Z24batchnorm_forward_kernelIN3c104HalfEfS1_EvPKT_PKT0_S7_PKT1_SA_PS2_ii)
        .other          _Z24batchnorm_forward_kernelIN3c104HalfEfS1_EvPKT_PKT0_S7_PKT1_SA_PS2_ii,@"STO_CUDA_ENTRY STV_DEFAULT"
_Z24batchnorm_forward_kernelIN3c104HalfEfS1_EvPKT_PKT0_S7_PKT1_SA_PS2_ii:
.text._Z24batchnorm_forward_kernelIN3c104HalfEfS1_EvPKT_PKT0_S7_PKT1_SA_PS2_ii:
[----:B------:R-:W-:Y:S08]  /*0000*/  LDC R1, c[0x0][0x28] ;  /* 0x00000a00ff017b82 */ /* 0x000ff00000000800 */
[----:B------:R-:W0:Y:S01]  /*0010*/  LDC.64 R4, c[0x0][0x228] ;  /* 0x00008a00ff047b82 */ /* 0x000e220000000a00 */
[----:B------:R-:W1:Y:S01]  /*0020*/  S2R R0, SR_CTAID.X ;  /* 0x0000000000007919 */ /* 0x000e620000002500 */
[----:B------:R-:W-:Y:S01]  /*0030*/  ULDC UR4, c[0x0][0x4] ;  /* 0x0000010000047ab9 */ /* 0x000fe20000000800 */
[----:B------:R-:W-:Y:S01]  /*0040*/  ULDC.64 UR6, c[0x0][0x208] ;  /* 0x0000820000067ab9 */ /* 0x000fe20000000a00 */
[----:B------:R-:W-:Y:S01]  /*0050*/  ULDC UR5, c[0x0][0x244] ;  /* 0x0000910000057ab9 */ /* 0x000fe20000000800 */
[----:B------:R-:W2:Y:S03]  /*0060*/  S2R R12, SR_CTAID.Y ;  /* 0x00000000000c7919 */ /* 0x000ea60000002600 */
[----:B------:R-:W3:Y:S01]  /*0070*/  LDC.64 R6, c[0x0][0x230] ;  /* 0x00008c00ff067b82 */ /* 0x000ee20000000a00 */
[----:B------:R-:W2:Y:S01]  /*0080*/  S2R R3, SR_TID.Y ;  /* 0x0000000000037919 */ /* 0x000ea20000002200 */
[----:B0-----:R-:W-:-:S04]  /*0090*/  ISETP.NE.U32.AND P0, PT, R4, RZ, PT ;  /* 0x000000ff0400720c */ /* 0x001fc80003f05070 */
[----:B------:R-:W-:Y:S02]  /*00a0*/  ISETP.NE.AND.EX P0, PT, R5, RZ, PT, P0 ;  /* 0x000000ff0500720c */ /* 0x000fe40003f05300 */
[----:B---3--:R-:W-:-:S04]  /*00b0*/  ISETP.NE.U32.AND P1, PT, R6, RZ, PT ;  /* 0x000000ff0600720c */ /* 0x008fc80003f25070 */
[----:B------:R-:W-:-:S07]  /*00c0*/  ISETP.NE.AND.EX P1, PT, R7, RZ, PT, P1 ;  /* 0x000000ff0700720c */ /* 0x000fce0003f25310 */
[----:B-1----:R-:W-:Y:S01]  /*00d0*/  @P0 LEA R2, P3, R0, R4, 0x1 ;  /* 0x0000000400020211 */ /* 0x002fe200078608ff */
[----:B--2---:R-:W-:-:S03]  /*00e0*/  IMAD R12, R12, UR4, R3 ;  /* 0x000000040c0c7c24 */ /* 0x004fc6000f8e0203 */
[----:B------:R-:W-:Y:S02]  /*00f0*/  @P0 LEA.HI.X R3, R0, R5, RZ, 0x1, P3 ;  /* 0x0000000500030211 */ /* 0x000fe400018f0cff */
[----:B------:R-:W-:Y:S02]  /*0100*/  ISETP.GE.AND P2, PT, R12, UR5, PT ;  /* 0x000000050c007c0c */ /* 0x000fe4000bf46270 */
[C---:B------:R-:W-:Y:S01]  /*0110*/  @P1 LEA R4, P4, R0.reuse, R6, 0x1 ;  /* 0x0000000600041211 */ /* 0x040fe200078808ff */
[----:B------:R0:W5:Y:S03]  /*0120*/  @P0 LDG.E.U16.CONSTANT R9, desc[UR6][R2.64] ;  /* 0x0000000602090981 */ /* 0x000166000c1e9500 */
[----:B------:R-:W-:-:S05]  /*0130*/  @P1 LEA.HI.X R5, R0, R7, RZ, 0x1, P4 ;  /* 0x0000000700051211 */ /* 0x000fca00020f0cff */
[----:B------:R0:W5:Y:S02]  /*0140*/  @P1 LDG.E.U16.CONSTANT R4, desc[UR6][R4.64] ;  /* 0x0000000604041981 */ /* 0x000164000c1e9500 */
[----:B------:R-:W-:Y:S05]  /*0150*/  @P2 EXIT ;  /* 0x000000000000294d */ /* 0x000fea0003800000 */
[----:B0-----:R-:W0:Y:S08]  /*0160*/  LDC.64 R2, c[0x0][0x218] ;  /* 0x00008600ff027b82 */ /* 0x001e300000000a00 */
[----:B------:R-:W1:Y:S01]  /*0170*/  LDC.64 R10, c[0x0][0x220] ;  /* 0x00008800ff0a7b82 */ /* 0x000e620000000a00 */
[----:B0-----:R-:W-:-:S05]  /*0180*/  IMAD.WIDE.U32 R2, R0, 0x4, R2 ;  /* 0x0000000400027825 */ /* 0x001fca00078e0002 */
[----:B------:R-:W5:Y:S01]  /*0190*/  LDG.E.CONSTANT R6, desc[UR6][R2.64] ;  /* 0x0000000602067981 */ /* 0x000f62000c1e9900 */
[----:B------:R-:W0:Y:S01]  /*01a0*/  S2R R5, SR_CTAID.Z ;  /* 0x0000000000057919 */ /* 0x000e220000002700 */
[----:B-1----:R-:W-:Y:S01]  /*01b0*/  IMAD.WIDE.U32 R10, R0, 0x4, R10 ;  /* 0x00000004000a7825 */ /* 0x002fe200078e000a */
[----:B------:R-:W0:Y:S01]  /*01c0*/  S2R R14, SR_TID.X ;  /* 0x00000000000e7919 */ /* 0x000e220000002100 */
[----:B------:R-:W-:Y:S01]  /*01d0*/  HFMA2.MMA R8, -RZ, RZ, 1.875, 0 ;  /* 0x3f800000ff087435 */ /* 0x000fe200000001ff */
[----:B------:R-:W-:Y:S01]  /*01e0*/  ULDC UR8, c[0x0][0xc] ;  /* 0x0000030000087ab9 */ /* 0x000fe20000000800 */
[----:B------:R-:W-:Y:S01]  /*01f0*/  ULDC UR9, c[0x0][0x0] ;  /* 0x0000000000097ab9 */ /* 0x000fe20000000800 */
[----:B------:R-:W-:Y:S01]  /*0200*/  ULDC UR5, c[0x0][0x10] ;  /* 0x0000040000057ab9 */ /* 0x000fe20000000800 */
[----:B------:R0:W5:Y:S01]  /*0210*/  LDG.E.CONSTANT R10, desc[UR6][R10.64] ;  /* 0x000000060a0a7981 */ /* 0x000162000c1e9900 */
[----:B------:R-:W-:Y:S01]  /*0220*/  MOV R7, RZ ;  /* 0x000000ff00077202 */ /* 0x000fe20000000f00 */
[----:B-----5:R-:W-:Y:S01]  /*0230*/  @P0 HADD2.F32 R8, -RZ, R9.H0_H0 ;  /* 0x20000009ff080230 */ /* 0x020fe20000004100 */
[----:B------:R-:W-:Y:S01]  /*0240*/  UIMAD UR4, UR4, UR5, URZ ;  /* 0x00000005040472a4 */ /* 0x000fe2000f8e023f */
[----:B------:R-:W-:Y:S01]  /*0250*/  @P1 HADD2.F32 R7, -RZ, R4.H0_H0 ;  /* 0x20000004ff071230 */ /* 0x000fe20000004100 */
[----:B------:R-:W-:Y:S01]  /*0260*/  MOV R9, R12 ;  /* 0x0000000c00097202 */ /* 0x000fe20000000f00 */
[----:B------:R-:W-:-:S02]  /*0270*/  ULDC UR5, c[0x0][0x14] ;  /* 0x0000050000057ab9 */ /* 0x000fc40000000800 */
[----:B------:R-:W-:Y:S02]  /*0280*/  UIMAD UR5, UR9, UR5, URZ ;  /* 0x00000005090572a4 */ /* 0x000fe4000f8e023f */
[----:B0-----:R-:W-:-:S10]  /*0290*/  IMAD R11, R5, UR9, R14 ;  /* 0x00000009050b7c24 */ /* 0x001fd4000f8e020e */
.L_x_983:
[----:B------:R-:W0:Y:S01]  /*02a0*/  LDC R19, c[0x0][0x240] ;  /* 0x00009000ff137b82 */ /* 0x000e220000000800 */
[----:B------:R-:W-:Y:S01]  /*02b0*/  BSSY B0, `(.L_x_980) ;  /* 0x0000014000007945 */ /* 0x000fe20003800000 */
[----:B0-----:R-:W-:-:S13]  /*02c0*/  ISETP.GE.AND P0, PT, R11, R19, PT ;  /* 0x000000130b00720c */ /* 0x001fda0003f06270 */
[----:B--2---:R-:W-:Y:S05]  /*02d0*/  @P0 BRA `(.L_x_981) ;  /* 0x0000000000440947 */ /* 0x004fea0003800000 */
[----:B------:R-:W0:Y:S01]  /*02e0*/  LDC.64 R2, c[0x0][0x210] ;  /* 0x00008400ff027b82 */ /* 0x000e220000000a00 */
[----:B------:R-:W-:Y:S02]  /*02f0*/  IMAD R18, R9, UR8, R0 ;  /* 0x0000000809127c24 */ /* 0x000fe4000f8e0200 */
[----:B------:R-:W-:-:S05]  /*0300*/  IMAD.MOV.U32 R16, RZ, RZ, R11 ;  /* 0x000000ffff107224 */ /* 0x000fca00078e000b */
[----:B------:R-:W1:Y:S02]  /*0310*/  LDC.64 R4, c[0x0][0x238] ;  /* 0x00008e00ff047b82 */ /* 0x000e640000000a00 */
.L_x_982:
[----:B--2---:R-:W-:-:S04]  /*0320*/  IMAD R13, R18, R19, R16 ;  /* 0x00000013120d7224 */ /* 0x004fc800078e0210 */
[----:B0-----:R-:W-:-:S06]  /*0330*/  IMAD.WIDE R14, R13, 0x2, R2 ;  /* 0x000000020d0e7825 */ /* 0x001fcc00078e0202 */
[----:B------:R-:W2:Y:S01]  /*0340*/  LDG.E.U16.CONSTANT R14, desc[UR6][R14.64] ;  /* 0x000000060e0e7981 */ /* 0x000ea2000c1e9500 */
[----:B-1----:R-:W-:Y:S01]  /*0350*/  IMAD.WIDE R12, R13, 0x2, R4 ;  /* 0x000000020d0c7825 */ /* 0x002fe200078e0204 */
[----:B------:R-:W-:-:S04]  /*0360*/  IADD3 R16, R16, UR5, RZ ;  /* 0x0000000510107c10 */ /* 0x000fc8000fffe0ff */
[----:B------:R-:W-:Y:S01]  /*0370*/  ISETP.GE.AND P0, PT, R16, R19, PT ;  /* 0x000000131000720c */ /* 0x000fe20003f06270 */
[----:B--2---:R-:W-:-:S05]  /*0380*/  HADD2.F32 R17, -RZ, R14.H0_H0 ;  /* 0x2000000eff117230 */ /* 0x004fca0000004100 */
[----:B------:R-:W-:-:S04]  /*0390*/  FADD.FTZ R17, -R6, R17 ;  /* 0x0000001106117221 */ /* 0x000fc80000010100 */
[----:B------:R-:W-:-:S04]  /*03a0*/  FMUL.FTZ R17, R17, R8 ;  /* 0x0000000811117220 */ /* 0x000fc80000410000 */
[----:B------:R-:W-:-:S05]  /*03b0*/  FFMA.FTZ R17, R10, R17, R7 ;  /* 0x000000110a117223 */ /* 0x000fca0000010007 */
[----:B------:R-:W-:-:S05]  /*03c0*/  F2FP.F16.F32.PACK_AB R17, RZ, R17 ;  /* 0x00000011ff11723e */ /* 0x000fca00000000ff */
[----:B------:R2:W-:Y:S01]  /*03d0*/  STG.E.U16 desc[UR6][R12.64], R17 ;  /* 0x000000110c007986 */ /* 0x0005e2000c101506 */
[----:B------:R-:W-:Y:S05]  /*03e0*/  @!P0 BRA `(.L_x_982) ;  /* 0xfffffffc00cc8947 */ /* 0x000fea000383ffff */
.L_x_981:
[----:B------:R-:W-:Y:S05]  /*03f0*/  BSYNC B0 ;  /* 0x0000000000007941 */ /* 0x000fea0003800000 */
.L_x_980:
[----:B------:R-:W-:Y:S01]  /*0400*/  VIADD R9, R9, UR4 ;  /* 0x0000000409097c36 */ /* 0x000fe20008000000 */
[----:B------:R-:W-:-:S04]  /*0410*/  ULDC UR9, c[0x0][0x244] ;  /* 0x0000910000097ab9 */ /* 0x000fc80000000800 */
[----:B------:R-:W-:-:S13]  /*0420*/  ISETP.GE.AND P0, PT, R9, UR9, PT ;  /* 0x0000000909007c0c */ /* 0x000fda000bf06270 */
[----:B------:R-:W-:Y:S05]  /*0430*/  @!P0 BRA `(.L_x_983) ;  /* 0xfffffffc00988947 */ /* 0x000fea000383ffff */
[----:B------:R-:W-:Y:S05]  /*0440*/  EXIT ;  /* 0x000000000000794d */ /* 0x000fea0003800000 */
.L_x_984:
        /* <DEDUP_REMOVED lines=11> */
.L_x_1073:


//--------------------- .text._Z24batchnorm_forward_kernelIN3c104HalfEffEvPKT_PKT0_S7_PKT1_SA_PS2_ii --------------------------
	.section	.text._Z24batchnorm_forward_kernelIN3c104HalfEffEvPKT_PKT0_S7_PKT1_SA_PS2_ii,"ax",@progbits
	.align	128
        .global         _Z24batchnorm_forward_kernelIN3c104HalfEffEvPKT_PKT0_S7_PKT1_SA_PS2_ii
        .type           _Z24batchnorm_forward_kernelIN3c104HalfEffEvPKT_PKT0_S7_PKT1_SA_PS2_ii,@function
        .size           _Z24batchnorm_forward_kernelIN3c104HalfEffEvPKT_PKT0_S7_PKT1_SA_PS2_ii,(.L_x_1074 - _Z24batchnorm_forward_kernelIN3c104HalfEffEvPKT_PKT0_S7_PKT1_SA_PS2_ii)
        .other          _Z24batchnorm_forward_kernelIN3c104HalfEffEvPKT_PKT0_S7_PKT1_SA_PS2_ii,@"STO_CUDA_ENTRY STV_DEFAULT"
_Z24batchnorm_forward_kernelIN3c104HalfEffEvPKT_PKT0_S7_PKT1_SA_PS2_ii:
.text._Z24batchnorm_forward_kernelIN3c104HalfEffEvPKT_PKT0_S7_PKT1_SA_PS2_ii:
[----:B------:R-:W-:Y:S08]  /*0000*/  LDC R1, c[0x0][0x28] ;  /* 0x00000a00ff017b82 */ /* 0x000ff00000000800 */
[----:B------:R-:W0:Y:S01]  /*0010*/  LDC.64 R4, c[0x0][0x228] ;  /* 0x00008a00ff047b82 */ /* 0x000e220000000a00 */
[----:B------:R-:W1:Y:S01]  /*0020*/  S2R R0, SR_CTAID.X ;  /* 0x0000000000007919 */ /* 0x000e620000002500 */
[----:B------:R-:W-:Y:S01]  /*0030*/  ULDC UR4, c[0x0][0x4] ;  /* 0x0000010000047ab9 */ /* 0x000fe20000000800 */
[----:B------:R-:W-:Y:S01]  /*0040*/  IMAD.MOV.U32 R2, RZ, RZ, 0x3f800000 ;  /* 0x3f800000ff027424 */ /* 0x000fe200078e00ff */
[----:B------:R-:W-:Y:S01]  /*0050*/  ULDC.64 UR6, c[0x0][0x208] ;  /* 0x0000820000067ab9 */ /* 0x000fe20000000a00 */
[----:B------:R-:W2:Y:S01]  /*0060*/  S2R R10, SR_CTAID.Y ;  /* 0x00000000000a7919 */ /* 0x000ea20000002600 */
[----:B------:R-:W-:-:S02]  /*0070*/  ULDC UR5, c[0x0][0x244] ;  /* 0x0000910000057ab9 */ /* 0x000fc40000000800 */
[----:B------:R-:W3:Y:S01]  /*0080*/  LDC.64 R6, c[0x0][0x230] ;  /* 0x00008c00ff067b82 */ /* 0x000ee20000000a00 */
[----:B------:R-:W2:Y:S01]  /*0090*/  S2R R3, SR_TID.Y ;  /* 0x0000000000037919 */ /* 0x000ea20000002200 */
[----:B0-----:R-:W-:-:S04]  /*00a0*/  ISETP.NE.U32.AND P0, PT, R4, RZ, PT ;  /* 0x000000ff0400720c */ /* 0x001fc80003f05070 */
[----:B------:R-:W-:Y:S02]  /*00b0*/  ISETP.NE.AND.EX P0, PT, R5, RZ, PT, P0 ;  /* 0x000000ff0500720c */ /* 0x000fe40003f05300 */
[----:B---3--:R-:W-:-:S04]  /*00c0*/  ISETP.NE.U32.AND P1, PT, R6, RZ, PT ;  /* 0x000000ff0600720c */ /* 0x008fc80003f25070 */
[----:B------:R-:W-:-:S07]  /*00d0*/  ISETP.NE.AND.EX P1, PT, R7, RZ, PT, P1 ;  /* 0x000000ff0700720c */ /* 0x000fce0003f25310 */
[----:B-1----:R-:W-:Y:S01]  /*00e0*/  @P0 LEA R4, P3, R0, R4, 0x2 ;  /* 0x0000000400040211 */ /* 0x002fe200078610ff */
[----:B--2---:R-:W-:Y:S02]  /*00f0*/  IMAD R10, R10, UR4, R3 ;  /* 0x000000040a0a7c24 */ /* 0x004fe4000f8e0203 */
[----:B------:R-:W-:Y:S01]  /*0100*/  IMAD.MOV.U32 R3, RZ, RZ, RZ ;  /* 0x000000ffff037224 */ /* 0x000fe200078e00ff */
[----:B------:R-:W-:Y:S02]  /*0110*/  @P0 LEA.HI.X R5, R0, R5, RZ, 0x2, P3 ;  /* 0x0000000500050211 */ /* 0x000fe400018f14ff */
[----:B------:R-:W-:Y:S02]  /*0120*/  ISETP.GE.AND P2, PT, R10, UR5, PT ;  /* 0x000000050a007c0c */ /* 0x000fe4000bf46270 */
[C---:B------:R-:W-:Y:S01]  /*0130*/  @P1 LEA R6, P4, R0.reuse, R6, 0x2 ;  /* 0x0000000600061211 */ /* 0x040fe200078810ff */
[----:B------:R0:W5:Y:S03]  /*0140*/  @P0 LDG.E.CONSTANT R2, desc[UR6][R4.64] ;  /* 0x0000000604020981 */ /* 0x000166000c1e9900 */
[----:B------:R-:W-:-:S05]  /*0150*/  @P1 LEA.HI.X R7, R0, R7, RZ, 0x2, P4 ;  /* 0x0000000700071211 */ /* 0x000fca00020f14ff */
[----:B------:R0:W5:Y:S02]  /*0160*/  @P1 LDG.E.CONSTANT R3, desc[UR6][R6.64] ;  /* 0x0000000606031981 */ /* 0x000164000c1e9900 */
[----:B------:R-:W-:Y:S05]  /*0170*/  @P2 EXIT ;  /* 0x000000000000294d */ /* 0x000fea0003800000 */
[----:B0-----:R-:W0:Y:S08]  /*0180*/  LDC.64 R4, c[0x0][0x220] ;  /* 0x00008800ff047b82 */ /* 0x001e300000000a00 */
[----:B------:R-:W1:Y:S01]  /*0190*/  LDC.64 R8, c[0x0][0x218] ;  /* 0x00008600ff087b82 */ /* 0x000e620000000a00 */
[----:B0-----:R-:W-:-:S05]  /*01a0*/  IMAD.WIDE.U32 R4, R0, 0x4, R4 ;  /* 0x0000000400047825 */ /* 0x001fca00078e0004 */
[----:B------:R-:W5:Y:S01]  /*01b0*/  LDG.E.CONSTANT R14, desc[UR6][R4.64] ;  /* 0x00000006040e7981 */ /* 0x000f62000c1e9900 */
[----:B-1----:R-:W-:Y:S01]  /*01c0*/  IMAD.WIDE.U32 R8, R0, 0x4, R8 ;  /* 0x0000000400087825 */ /* 0x002fe200078e0008 */
[----:B------:R-:W0:Y:S01]  /*01d0*/  S2R R15, SR_CTAID.Z ;  /* 0x00000000000f7919 */ /* 0x000e220000002700 */
[----:B------:R-:W0:Y:S01]  /*01e0*/  S2R R6, SR_TID.X ;  /* 0x0000000000067919 */ /* 0x000e220000002100 */
[----:B------:R-:W-:Y:S01]  /*01f0*/  ULDC UR8, c[0x0][0xc] ;  /* 0x0000030000087ab9 */ /* 0x000fe20000000800 */
[----:B------:R-:W-:Y:S01]  /*0200*/  ULDC UR9, c[0x0][0x0] ;  /* 0x0000000000097ab9 */ /* 0x000fe20000000800 */
[----:B------:R-:W-:Y:S01]  /*0210*/  ULDC UR5, c[0x0][0x10] ;  /* 0x0000040000057ab9 */ /* 0x000fe20000000800 */
[----:B------:R1:W5:Y:S01]  /*0220*/  LDG.E.CONSTANT R8, desc[UR6][R8.64] ;  /* 0x0000000608087981 */ /* 0x000362000c1e9900 */
[----:B------:R-:W-:-:S03]  /*0230*/  UIMAD UR4, UR4, UR5, URZ ;  /* 0x00000005040472a4 */ /* 0x000fc6000f8e023f */
[----:B------:R-:W-:Y:S02]  /*0240*/  ULDC UR5, c[0x0][0x14] ;  /* 0x0000050000057ab9 */ /* 0x000fe40000000800 */
[----:B------:R-:W-:Y:S01]  /*0250*/  UIMAD UR5, UR9, UR5, URZ ;  /* 0x00000005090572a4 */ /* 0x000fe2000f8e023f */
[----:B-1----:R-:W-:Y:S01]  /*0260*/  MOV R9, R10 ;  /* 0x0000000a00097202 */ /* 0x002fe20000000f00 */
[----:B0-----:R-:W-:-:S10]  /*0270*/  IMAD R15, R15, UR9, R6 ;  /* 0x000000090f0f7c24 */ /* 0x001fd4000f8e0206 */
.L_x_988:
        /* <DEDUP_REMOVED lines=8> */
.L_x_987:
[----:B--2---:R-:W-:-:S04]  /*0300*/  IMAD R11, R18, R19, R16 ;  /* 0x00000013120b7224 */ /* 0x004fc800078e0210 */
[----:B0-----:R-:W-:-:S06]  /*0310*/  IMAD.WIDE R12, R11, 0x2, R4 ;  /* 0x000000020b0c7825 */ /* 0x001fcc00078e0204 */
[----:B------:R-:W2:Y:S01]  /*0320*/  LDG.E.U16.CONSTANT R12, desc[UR6][R12.64] ;  /* 0x000000060c0c7981 */ /* 0x000ea2000c1e9500 */
[----:B-1----:R-:W-:Y:S01]  /*0330*/  IMAD.WIDE R10, R11, 0x2, R6 ;  /* 0x000000020b0a7825 */ /* 0x002fe200078e0206 */
[----:B------:R-:W-:-:S04]  /*0340*/  IADD3 R16, R16, UR5, RZ ;  /* 0x0000000510107c10 */ /* 0x000fc8000fffe0ff */
[----:B------:R-:W-:Y:S01]  /*0350*/  ISETP.GE.AND P0, PT, R16, R19, PT ;  /* 0x000000131000720c */ /* 0x000fe20003f06270 */
[----:B--2---:R-:W-:-:S05]  /*0360*/  HADD2.F32 R17, -RZ, R12.H0_H0 ;  /* 0x2000000cff117230 */ /* 0x004fca0000004100 */
[----:B-----5:R-:W-:-:S04]  /*0370*/  FADD.FTZ R17, -R8, R17 ;  /* 0x0000001108117221 */ /* 0x020fc80000010100 */
[----:B------:R-:W-:-:S04]  /*0380*/  FMUL.FTZ R17, R17, R2 ;  /* 0x0000000211117220 */ /* 0x000fc80000410000 */
[----:B------:R-:W-:-:S05]  /*0390*/  FFMA.FTZ R17, R14, R17, R3 ;  /* 0x000000110e117223 */ /* 0x000fca0000010003 */
[----:B------:R-:W-:-:S05]  /*03a0*/  F2FP.F16.F32.PACK_AB R17, RZ, R17 ;  /* 0x00000011ff11723e */ /* 0x000fca00000000ff */
[----:B------:R2:W-:Y:S01]  /*03b0*/  STG.E.U16 desc[UR6][R10.64], R17 ;  /* 0x000000110a007986 */ /* 0x0005e2000c101506 */
[----:B------:R-:W-:Y:S05]  /*03c0*/  @!P0 BRA `(.L_x_987) ;  /* 0xfffffffc00cc8947 */ /* 0x000fea000383ffff */
.L_x_986:
[----:B------:R-:W-:Y:S05]  /*03d0*/  BSYNC B0 ;  /* 0x0000000000007941 */ /* 0x000fea0003800000 */
.L_x_985:
[----:B------:R-:W-:Y:S01]  /*03e0*/  IADD3 R9, R9, UR4, RZ ;  /* 0x0000000409097c10 */ /* 0x000fe2000fffe0ff */
[----:B------:R-:W-:-:S03]  /*03f0*/  ULDC UR9, c[0x0][0x244] ;  /* 0x0000910000097ab9 */ /* 0x000fc60000000800 */
[----:B------:R-:W-:-:S13]  /*0400*/  ISETP.GE.AND P0, PT, R9, UR9, PT ;  /* 0x0000000909007c0c */ /* 0x000fda000bf06270 */
[----:B------:R-:W-:Y:S05]  /*0410*/  @!P0 BRA `(.L_x_988) ;  /* 0xfffffffc00988947 */ /* 0x000fea000383ffff */
[----:B------:R-:W-:Y:S05]  /*0420*/  EXIT ;  /* 0x000000000000794d */ /* 0x000fea0003800000 */
.L_x_989:
        /* <DEDUP_REMOVED lines=13> */
.L_x_1074:


//--------------------- .text._Z24batchnorm_forward_kernelIfffEvPKT_PKT0_S5_PKT1_S8_PS0_ii --------------------------
	.section	.text._Z24batchnorm_forward_kernelIfffEvPKT_PKT0_S5_PKT1_S8_PS0_ii,"ax",@progbits
	.align	128
        .global         _Z24batchnorm_forward_kernelIfffEvPKT_PKT0_S5_PKT1_S8_PS0_ii
        .type           _Z24batchnorm_forward_kernelIfffEvPKT_PKT0_S5_PKT1_S8_PS0_ii,@function
        .size           _Z24batchnorm_forward_kernelIfffEvPKT_PKT0_S5_PKT1_S8_PS0_ii,(.L_x_1075 - _Z24batchnorm_forward_kernelIfffEvPKT_PKT0_S5_PKT1_S8_PS0_ii)
        .other          _Z24batchnorm_forward_kernelIfffEvPKT_PKT0_S5_PKT1_S8_PS0_ii,@"STO_CUDA_ENTRY STV_DEFAULT"
_Z24batchnorm_forward_kernelIfffEvPKT_PKT0_S5_PKT1_S8_PS0_ii:
.text._Z24batchnorm_forward_kernelIfffEvPKT_PKT0_S5_PKT1_S8_PS0_ii:
        /* <DEDUP_REMOVED lines=27> */
[----:B------:R0:W5:Y:S01]  /*01b0*/  LDG.E.CONSTANT R12, desc[UR6][R4.64] ;  /* 0x00000006040c7981 */ /* 0x000162000c1e9900 */
[----:B-1----:R-:W-:-:S05]  /*01c0*/  IMAD.WIDE.U32 R6, R0, 0x4, R6 ;  /* 0x0000000400067825 */ /* 0x002fca00078e0006 */
[----:B------:R0:W5:Y:S01]  /*01d0*/  LDG.E.CONSTANT R14, desc[UR6][R6.64] ;  /* 0x00000006060e7981 */ /* 0x000162000c1e9900 */
[----:B------:R-:W1:Y:S01]  /*01e0*/  S2R R15, SR_CTAID.Z ;  /* 0x00000000000f7919 */ /* 0x000e620000002700 */
[----:B------:R-:W1:Y:S01]  /*01f0*/  S2R R10, SR_TID.X ;  /* 0x00000000000a7919 */ /* 0x000e620000002100 */
[----:B------:R-:W-:Y:S01]  /*0200*/  ULDC UR8, c[0x0][0xc] ;  /* 0x0000030000087ab9 */ /* 0x000fe20000000800 */
[----:B------:R-:W-:Y:S01]  /*0210*/  ULDC UR9, c[0x0][0x0] ;  /* 0x0000000000097ab9 */ /* 0x000fe20000000800 */
[----:B------:R-:W-:Y:S01]  /*0220*/  ULDC UR5, c[0x0][0x10] ;  /* 0x0000040000057ab9 */ /* 0x000fe20000000800 */
[----:B------:R-:W-:Y:S01]  /*0230*/  MOV R13, R8 ;  /* 0x00000008000d7202 */ /* 0x000fe20000000f00 */
[----:B------:R-:W-:-:S03]  /*0240*/  UIMAD UR4, UR4, UR5, URZ ;  /* 0x00000005040472a4 */ /* 0x000fc6000f8e023f */
[----:B------:R-:W-:Y:S02]  /*0250*/  ULDC UR5, c[0x0][0x14] ;  /* 0x0000050000057ab9 */ /* 0x000fe40000000800 */
[----:B------:R-:W-:Y:S02]  /*0260*/  UIMAD UR5, UR9, UR5, URZ ;  /* 0x00000005090572a4 */ /* 0x000fe4000f8e023f */
[----:B01----:R-:W-:-:S10]  /*0270*/  IMAD R15, R15, UR9, R10 ;  /* 0x000000090f0f7c24 */ /* 0x003fd4000f8e020a */
.L_x_993:
        /* <DEDUP_REMOVED lines=8> */
.L_x_992:
[----:B--2---:R-:W-:-:S04]  /*0300*/  IMAD R9, R18, R19, R16 ;  /* 0x0000001312097224 */ /* 0x004fc800078e0210 */
[----:B0-----:R-:W-:-:S06]  /*0310*/  IMAD.WIDE R10, R9, 0x4, R4 ;  /* 0x00000004090a7825 */ /* 0x001fcc00078e0204 */
[----:B------:R-:W2:Y:S01]  /*0320*/  LDG.E.CONSTANT R11, desc[UR6][R10.64] ;  /* 0x000000060a0b7981 */ /* 0x000ea2000c1e9900 */
[----:B-1----:R-:W-:Y:S01]  /*0330*/  IMAD.WIDE R8, R9, 0x4, R6 ;  /* 0x0000000409087825 */ /* 0x002fe200078e0206 */
[----:B------:R-:W-:-:S04]  /*0340*/  IADD3 R16, R16, UR5, RZ ;  /* 0x0000000510107c10 */ /* 0x000fc8000fffe0ff */
[----:B------:R-:W-:Y:S01]  /*0350*/  ISETP.GE.AND P0, PT, R16, R19, PT ;  /* 0x000000131000720c */ /* 0x000fe20003f06270 */
[----:B--2--5:R-:W-:-:S04]  /*0360*/  FADD.FTZ R17, -R12, R11 ;  /* 0x0000000b0c117221 */ /* 0x024fc80000010100 */
[----:B------:R-:W-:-:S04]  /*0370*/  FMUL.FTZ R17, R17, R2 ;  /* 0x0000000211117220 */ /* 0x000fc80000410000 */
[----:B------:R-:W-:-:S05]  /*0380*/  FFMA.FTZ R17, R14, R17, R3 ;  /* 0x000000110e117223 */ /* 0x000fca0000010003 */
[----:B------:R2:W-:Y:S01]  /*0390*/  STG.E desc[UR6][R8.64], R17 ;  /* 0x0000001108007986 */ /* 0x0005e2000c101906 */
[----:B------:R-:W-:Y:S05]  /*03a0*/  @!P0 BRA `(.L_x_992) ;  /* 0xfffffffc00d48947 */ /* 0x000fea000383ffff */
.L_x_991:
[----:B------:R-:W-:Y:S05]  /*03b0*/  BSYNC B0 ;  /* 0x0000000000007941 */ /* 0x000fea0003800000 */
.L_x_990:
[----:B------:R-:W-:Y:S01]  /*03c0*/  IADD3 R13, R13, UR4, RZ ;  /* 0x000000040d0d7c10 */ /* 0x000fe2000fffe0ff */
[----:B------:R-:W-:-:S03]  /*03d0*/  ULDC UR9, c[0x0][0x244] ;  /* 0x0000910000097ab9 */ /* 0x000fc60000000800 */
[----:B------:R-:W-:-:S13]  /*03e0*/  ISETP.GE.AND P0, PT, R13, UR9, PT ;  /* 0x000000090d007c0c */ /* 0x000fda000bf06270 */
[----:B------:R-:W-:Y:S05]  /*03f0*/  @!P0 BRA `(.L_x_993) ;  /* 0xfffffffc00a08947 */ /* 0x000fea000383ffff */
[----:B------:R-:W-:Y:S05]  /*0400*/  EXIT ;  /* 0x000000000000794d */ /* 0x000fea0003800000 */
.L_x_994:
        /* <DEDUP_REMOVED lines=15> */
.L_x_1075:


//--------------------- .text._Z14welford_kernelIN3c104HalfEffEvPKT_PT1_S6_iii --------------------------
	.section	.text._Z14welford_kernelIN3c104HalfEffEvPKT_PT1_S6_iii,"ax",@progbits
	.align	128
        .global         _Z14welford_kernelIN3c104HalfEffEvPKT_PT1_S6_iii
        .type           _Z14welford_kernelIN3c104HalfEffEvPKT_PT1_S6_iii,@function
        .size           _Z14welford_kernelIN3c104HalfEffEvPKT_PT1_S6_iii,(.L_x_1076 - _Z14welford_kernelIN3c104HalfEffEvPKT_PT1_S6_iii)
        .other          _Z14welford_kernelIN3c104HalfEffEvPKT_PT1_S6_iii,@"STO_CUDA_ENTRY STV_DEFAULT"
_Z14welford_kernelIN3c104HalfEffEvPKT_PT1_S6_iii:
.text._Z14welford_kernelIN3c104HalfEffEvPKT_PT1_S6_iii:
[----:B------:R-:W-:Y:S01]  /*0000*/  LDC R1, c[0x0][0x28] ;  /* 0x00000a00ff017b82 */ /* 0x000fe20000000800 */
[----:B------:R-:W0:Y:S01]  /*0010*/  S2R R5, SR_TID.Y ;  /* 0x0000000000057919 */ /* 0x000e220000002200 */
[----:B------:R-:W-:-:S06]  /*0020*/  ULDC UR6, c[0x0][0x4] ;  /* 0x0000010000067ab9 */ /* 0x000fcc0000000800 */
[----:B------:R-:W1:Y:S01]  /*0030*/  LDC R14, c[0x0][RZ] ;  /* 0x00000000ff0e7b82 */ /* 0x000e620000000800 */
[----:B------:R-:W-:Y:S01]  /*0040*/  ULDC UR4, c[0x0][0x228] ;  /* 0x00008a0000047ab9 */ /* 0x000fe20000000800 */
[----:B------:R-:W2:Y:S01]  /*0050*/  S2R R16, SR_TID.X ;  /* 0x0000000000107919 */ /* 0x000ea20000002100 */
[----:B------:R-:W-:Y:S01]  /*0060*/  BSSY B0, `(.L_x_995) ;  /* 0x0000026000007945 */ /* 0x000fe20003800000 */
[----:B------:R-:W-:Y:S01]  /*0070*/  HFMA2.MMA R10, -RZ, RZ, 0, 0 ;  /* 0x00000000ff0a7435 */ /* 0x000fe200000001ff */
[----:B------:R-:W-:Y:S01]  /*0080*/  CS2R R8, SRZ ;  /* 0x0000000000087805 */ /* 0x000fe2000001ff00 */
[C---:B-1----:R-:W-:Y:S01]  /*0090*/  IMAD R4, R14.reuse, UR6, RZ ;  /* 0x000000060e047c24 */ /* 0x042fe2000f8e02ff */
[----:B0-----:R-:W-:Y:S01]  /*00a0*/  ISETP.GE.AND P0, PT, R5, UR4, PT ;  /* 0x0000000405007c0c */ /* 0x001fe2000bf06270 */
[----:B------:R-:W-:Y:S01]  /*00b0*/  ULDC.64 UR4, c[0x0][0x208] ;  /* 0x0000820000047ab9 */ /* 0x000fe20000000a00 */
[----:B--2---:R-:W-:-:S11]  /*00c0*/  IMAD R0, R14, R5, R16 ;  /* 0x000000050e007224 */ /* 0x004fd600078e0210 */
[----:B------:R-:W-:Y:S05]  /*00d0*/  @P0 BRA `(.L_x_996) ;  /* 0x0000000000780947 */ /* 0x000fea0003800000 */
[----:B------:R-:W0:Y:S01]  /*00e0*/  S2R R18, SR_CTAID.X ;  /* 0x0000000000127919 */ /* 0x000e220000002500 */
[----:B------:R-:W-:Y:S02]  /*00f0*/  CS2R R8, SRZ ;  /* 0x0000000000087805 */ /* 0x000fe4000001ff00 */
[----:B------:R-:W-:-:S07]  /*0100*/  MOV R10, RZ ;  /* 0x000000ff000a7202 */ /* 0x000fce0000000f00 */
.L_x_1000:
[----:B------:R-:W1:Y:S01]  /*0110*/  LDC R20, c[0x0][0x230] ;  /* 0x00008c00ff147b82 */ /* 0x000e620000000800 */
[----:B------:R-:W-:Y:S01]  /*0120*/  BSSY B1, `(.L_x_997) ;  /* 0x0000015000017945 */ /* 0x000fe20003800000 */
[----:B-1----:R-:W-:-:S13]  /*0130*/  ISETP.GE.AND P0, PT, R16, R20, PT ;  /* 0x000000141000720c */ /* 0x002fda0003f06270 */
[----:B------:R-:W-:Y:S05]  /*0140*/  @P0 BRA `(.L_x_998) ;  /* 0x0000000000480947 */ /* 0x000fea0003800000 */
[----:B------:R-:W1:Y:S01]  /*0150*/  LDC.64 R2, c[0x0][0x210] ;  /* 0x00008400ff027b82 */ /* 0x000e620000000a00 */
[----:B------:R-:W-:Y:S01]  /*0160*/  ULDC UR7, c[0x0][0x22c] ;  /* 0x00008b0000077ab9 */ /* 0x000fe20000000800 */
[----:B------:R-:W-:Y:S01]  /*0170*/  MOV R11, R16 ;  /* 0x00000010000b7202 */ /* 0x000fe20000000f00 */
[----:B0-----:R-:W-:-:S07]  /*0180*/  IMAD R17, R5, UR7, R18 ;  /* 0x0000000705117c24 */ /* 0x001fce000f8e0212 */
.L_x_999:
[----:B------:R-:W-:-:S04]  /*0190*/  IMAD R7, R17, R20, R11 ;  /* 0x0000001411077224 */ /* 0x000fc800078e020b */
[----:B-1----:R-:W-:-:S06]  /*01a0*/  IMAD.WIDE R6, R7, 0x2, R2 ;  /* 0x0000000207067825 */ /* 0x002fcc00078e0202 */
[----:B------:R-:W2:Y:S01]  /*01b0*/  LDG.E.U16.CONSTANT R6, desc[UR4][R6.64] ;  /* 0x0000000406067981 */ /* 0x000ea2000c1e9500 */
[----:B------:R-:W-:Y:S02]  /*01c0*/  IADD3 R9, R9, 0x1, RZ ;  /* 0x0000000109097810 */ /* 0x000fe40007ffe0ff */
[----:B------:R-:W-:Y:S02]  /*01d0*/  IADD3 R11, R14, R11, RZ ;  /* 0x0000000b0e0b7210 */ /* 0x000fe40007ffe0ff */
[----:B------:R-:W-:Y:S02]  /*01e0*/  I2FP.F32.S32 R12, R9 ;  /* 0x00000009000c7245 */ /* 0x000fe40000201400 */
[----:B------:R-:W-:-:S04]  /*01f0*/  ISETP.GE.AND P0, PT, R11, R20, PT ;  /* 0x000000140b00720c */ /* 0x000fc80003f06270 */
[----:B------:R-:W0:Y:S01]  /*0200*/  MUFU.RCP R12, R12 ;  /* 0x0000000c000c7308 */ /* 0x000e220000001000 */
[----:B--2---:R-:W-:-:S05]  /*0210*/  HADD2.F32 R13, -RZ, R6.H0_H0 ;  /* 0x20000006ff0d7230 */ /* 0x004fca0000004100 */
[----:B------:R-:W-:-:S04]  /*0220*/  FADD.FTZ R15, R13, -R8 ;  /* 0x800000080d0f7221 */ /* 0x000fc80000010000 */
[----:B0-----:R-:W-:-:S04]  /*0230*/  FFMA.FTZ R8, R15, R12, R8 ;  /* 0x0000000c0f087223 */ /* 0x001fc80000010008 */
[----:B------:R-:W-:-:S04]  /*0240*/  FADD.FTZ R13, R13, -R8 ;  /* 0x800000080d0d7221 */ /* 0x000fc80000010000 */
[----:B------:R-:W-:Y:S01]  /*0250*/  FFMA.FTZ R10, R15, R13, R10 ;  /* 0x0000000d0f0a7223 */ /* 0x000fe2000001000a */
[----:B------:R-:W-:Y:S06]  /*0260*/  @!P0 BRA `(.L_x_999) ;  /* 0xfffffffc00c88947 */ /* 0x000fec000383ffff */
.L_x_998:
[----:B------:R-:W-:Y:S05]  /*0270*/  BSYNC B1 ;  /* 0x0000000000017941 */ /* 0x000fea0003800000 */
.L_x_997:
[----:B------:R-:W-:Y:S01]  /*0280*/  IADD3 R5, R5, UR6, RZ ;  /* 0x0000000605057c10 */ /* 0x000fe2000fffe0ff */
[----:B------:R-:W-:-:S03]  /*0290*/  ULDC UR7, c[0x0][0x228] ;  /* 0x00008a0000077ab9 */ /* 0x000fc60000000800 */
[----:B------:R-:W-:-:S13]  /*02a0*/  ISETP.GE.AND P0, PT, R5, UR7, PT ;  /* 0x0000000705007c0c */ /* 0x000fda000bf06270 */
[----:B------:R-:W-:Y:S05]  /*02b0*/  @!P0 BRA `(.L_x_1000) ;  /* 0xfffffffc00948947 */ /* 0x000fea000383ffff */
.L_x_996:
[----:B------:R-:W-:Y:S05]  /*02c0*/  BSYNC B0 ;  /* 0x0000000000007941 */ /* 0x000fea0003800000 */
.L_x_995:
[----:B------:R-:W-:Y:S02]  /*02d0*/  ISETP.GT.AND P1, PT, R4, 0x20, PT ;  /* 0x000000200400780c */ /* 0x000fe40003f24270 */
[----:B------:R-:W-:Y:S02]  /*02e0*/  IADD3 R2, R0, 0x1f, RZ ;  /* 0x0000001f00027810 */ /* 0x000fe40007ffe0ff */
[----:B------:R-:W-:Y:S02]  /*02f0*/  SHF.R.S32.HI R7, RZ, 0x1f, R0 ;  /* 0x0000001fff077819 */ /* 0x000fe40000011400 */
[----:B------:R-:W-:Y:S02]  /*0300*/  ISETP.GT.U32.AND P0, PT, R2, 0x3e, PT ;  /* 0x0000003e0200780c */ /* 0x000fe40003f04070 */
[----:B------:R-:W-:Y:S02]  /*0310*/  MOV R5, R9 ;  /* 0x0000000900057202 */ /* 0x000fe40000000f00 */
[----:B------:R-:W-:-:S02]  /*0320*/  MOV R2, R8 ;  /* 0x0000000800027202 */ /* 0x000fc40000000f00 */
[----:B------:R-:W-:Y:S02]  /*0330*/  MOV R3, R10 ;  /* 0x0000000a00037202 */ /* 0x000fe40000000f00 */
[----:B------:R-:W-:Y:S01]  /*0340*/  LEA.HI R6, R7, R0, RZ, 0x5 ;  /* 0x0000000007067211 */ /* 0x000fe200078f28ff */
[----:B------:R-:W-:Y:S06]  /*0350*/  @!P1 BRA `(.L_x_1001) ;  /* 0x0000000400d89947 */ /* 0x000fec0003800000 */
[----:B------:R-:W1:Y:S01]  /*0360*/  SHFL.DOWN PT, R8, R5, 0x10, 0x1f ;  /* 0x0a001f0005087f89 */ /* 0x000e6200000e0000 */
[-C--:B------:R-:W-:Y:S01]  /*0370*/  I2FP.F32.S32 R16, R5.reuse ;  /* 0x0000000500107245 */ /* 0x080fe20000201400 */
[----:B------:R-:W-:Y:S02]  /*0380*/  BSSY B0, `(.L_x_1001) ;  /* 0x0000073000007945 */ /* 0x000fe40003800000 */
[----:B------:R-:W2:Y:S01]  /*0390*/  SHFL.DOWN PT, R9, R2, 0x10, 0x1f ;  /* 0x0a001f0002097f89 */ /* 0x000ea200000e0000 */
[----:B-1----:R-:W-:Y:S02]  /*03a0*/  IADD3 R7, R8, R5, RZ ;  /* 0x0000000508077210 */ /* 0x002fe40007ffe0ff */
[----:B------:R-:W-:Y:S02]  /*03b0*/  I2FP.F32.S32 R14, R8 ;  /* 0x00000008000e7245 */ /* 0x000fe40000201400 */
[----:B------:R-:W-:Y:S01]  /*03c0*/  VIMNMX R10, R7, 0x1, !PT ;  /* 0x00000001070a7848 */ /* 0x000fe20007fe0100 */
[----:B0-----:R-:W0:Y:S02]  /*03d0*/  SHFL.DOWN PT, R18, R7, 0x8, 0x1f ;  /* 0x09001f0007127f89 */ /* 0x001e2400000e0000 */
[C---:B--2---:R-:W-:Y:S01]  /*03e0*/  FMUL.FTZ R11, R9.reuse, R14 ;  /* 0x0000000e090b7220 */ /* 0x044fe20000410000 */
[----:B------:R-:W-:Y:S01]  /*03f0*/  I2FP.F32.S32 R10, R10 ;  /* 0x0000000a000a7245 */ /* 0x000fe20000201400 */
[----:B------:R-:W-:-:S02]  /*0400*/  FADD.FTZ R9, -R9, R2 ;  /* 0x0000000209097221 */ /* 0x000fc40000010100 */
[----:B------:R-:W-:Y:S01]  /*0410*/  FFMA.FTZ R13, R16, R2, R11 ;  /* 0x00000002100d7223 */ /* 0x000fe2000001000b */
[----:B------:R-:W1:Y:S01]  /*0420*/  MUFU.RCP R12, R10 ;  /* 0x0000000a000c7308 */ /* 0x000e620000001000 */
[----:B------:R-:W2:Y:S01]  /*0430*/  SHFL.DOWN PT, R11, R3, 0x10, 0x1f ;  /* 0x0a001f00030b7f89 */ /* 0x000ea200000e0000 */
[----:B------:R-:W-:-:S04]  /*0440*/  FMUL.FTZ R9, R9, R9 ;  /* 0x0000000909097220 */ /* 0x000fc80000410000 */
[----:B------:R-:W-:-:S04]  /*0450*/  FMUL.FTZ R9, R14, R9 ;  /* 0x000000090e097220 */ /* 0x000fc80000410000 */
[----:B------:R-:W-:Y:S01]  /*0460*/  FMUL.FTZ R16, R16, R9 ;  /* 0x0000000910107220 */ /* 0x000fe20000410000 */
[----:B-1----:R-:W-:Y:S01]  /*0470*/  FMUL.FTZ R8, R12, R13 ;  /* 0x0000000d0c087220 */ /* 0x002fe20000410000 */
[-C--:B0-----:R-:W-:Y:S02]  /*0480*/  IADD3 R2, R7, R18.reuse, RZ ;  /* 0x0000001207027210 */ /* 0x081fe40007ffe0ff */
[----:B------:R-:W-:Y:S02]  /*0490*/  I2FP.F32.S32 R18, R18 ;  /* 0x0000001200127245 */ /* 0x000fe40000201400 */
[----:B------:R-:W0:Y:S01]  /*04a0*/  SHFL.DOWN PT, R5, R8, 0x8, 0x1f ;  /* 0x09001f0008057f89 */ /* 0x000e2200000e0000 */
[----:B------:R-:W-:Y:S01]  /*04b0*/  VIMNMX R10, R2, 0x1, !PT ;  /* 0x00000001020a7848 */ /* 0x000fe20007fe0100 */
[----:B--2---:R-:W-:Y:S02]  /*04c0*/  FFMA.FTZ R16, R12, R16, R11 ;  /* 0x000000100c107223 */ /* 0x004fe4000001000b */
[----:B------:R-:W1:Y:S01]  /*04d0*/  SHFL.DOWN PT, R9, R2, 0x4, 0x1f ;  /* 0x08801f0002097f89 */ /* 0x000e6200000e0000 */
[----:B------:R-:W-:Y:S01]  /*04e0*/  I2FP.F32.S32 R10, R10 ;  /* 0x0000000a000a7245 */ /* 0x000fe20000201400 */
[----:B------:R-:W-:Y:S01]  /*04f0*/  FADD.FTZ R16, R16, R3 ;  /* 0x0000000310107221 */ /* 0x000fe20000010000 */
[----:B------:R-:W-:-:S04]  /*0500*/  I2FP.F32.S32 R12, R7 ;  /* 0x00000007000c7245 */ /* 0x000fc80000201400 */
[----:B------:R-:W2:Y:S01]  /*0510*/  MUFU.RCP R10, R10 ;  /* 0x0000000a000a7308 */ /* 0x000ea20000001000 */
[----:B------:R-:W3:Y:S01]  /*0520*/  SHFL.DOWN PT, R11, R16, 0x8, 0x1f ;  /* 0x09001f00100b7f89 */ /* 0x000ee200000e0000 */
[----:B0-----:R-:W-:Y:S01]  /*0530*/  FMUL.FTZ R3, R5, R18 ;  /* 0x0000001205037220 */ /* 0x001fe20000410000 */
[----:B------:R-:W-:-:S03]  /*0540*/  FADD.FTZ R5, R8, -R5 ;  /* 0x8000000508057221 */ /* 0x000fc60000010000 */
[----:B------:R-:W-:Y:S01]  /*0550*/  FFMA.FTZ R3, R8, R12, R3 ;  /* 0x0000000c08037223 */ /* 0x000fe20000010003 */
[----:B------:R-:W-:-:S03]  /*0560*/  FMUL.FTZ R5, R5, R5 ;  /* 0x0000000505057220 */ /* 0x000fc60000410000 */
[----:B--2---:R-:W-:Y:S01]  /*0570*/  FMUL.FTZ R7, R10, R3 ;  /* 0x000000030a077220 */ /* 0x004fe20000410000 */
[----:B-1----:R-:W-:Y:S01]  /*0580*/  IADD3 R3, R2, R9, RZ ;  /* 0x0000000902037210 */ /* 0x002fe20007ffe0ff */
[----:B------:R-:W-:-:S03]  /*0590*/  FMUL.FTZ R5, R18, R5 ;  /* 0x0000000512057220 */ /* 0x000fc60000410000 */
[----:B------:R-:W0:Y:S01]  /*05a0*/  SHFL.DOWN PT, R14, R7, 0x4, 0x1f ;  /* 0x08801f00070e7f89 */ /* 0x000e2200000e0000 */
[----:B------:R-:W-:Y:S01]  /*05b0*/  VIMNMX R8, R3, 0x1, !PT ;  /* 0x0000000103087848 */ /* 0x000fe20007fe0100 */
[----:B------:R-:W-:Y:S01]  /*05c0*/  FMUL.FTZ R5, R12, R5 ;  /* 0x000000050c057220 */ /* 0x000fe20000410000 */
[----:B------:R-:W-:Y:S02]  /*05d0*/  I2FP.F32.S32 R15, R3 ;  /* 0x00000003000f7245 */ /* 0x000fe40000201400 */
[----:B------:R-:W-:Y:S01]  /*05e0*/  I2FP.F32.S32 R12, R8 ;  /* 0x00000008000c7245 */ /* 0x000fe20000201400 */
[----:B---3--:R-:W-:Y:S01]  /*05f0*/  FFMA.FTZ R5, R10, R5, R11 ;  /* 0x000000050a057223 */ /* 0x008fe2000001000b */
[----:B------:R-:W1:Y:S01]  /*0600*/  SHFL.DOWN PT, R8, R3, 0x2, 0x1f ;  /* 0x08401f0003087f89 */ /* 0x000e6200000e0000 */
[----:B------:R-:W-:Y:S02]  /*0610*/  I2FP.F32.S32 R11, R9 ;  /* 0x00000009000b7245 */ /* 0x000fe40000201400 */
[----:B------:R-:W-:Y:S01]  /*0620*/  FADD.FTZ R5, R16, R5 ;  /* 0x0000000510057221 */ /* 0x000fe20000010000 */
[----:B------:R-:W2:Y:S01]  /*0630*/  MUFU.RCP R12, R12 ;  /* 0x0000000c000c7308 */ /* 0x000ea20000001000 */
[----:B------:R-:W-:-:S03]  /*0640*/  I2FP.F32.S32 R10, R2 ;  /* 0x00000002000a7245 */ /* 0x000fc60000201400 */
[----:B------:R-:W3:Y:S01]  /*0650*/  SHFL.DOWN PT, R9, R5, 0x4, 0x1f ;  /* 0x08801f0005097f89 */ /* 0x000ee200000e0000 */
[----:B0-----:R-:W-:-:S04]  /*0660*/  FMUL.FTZ R2, R14, R11 ;  /* 0x0000000b0e027220 */ /* 0x001fc80000410000 */
[C---:B------:R-:W-:Y:S01]  /*0670*/  FFMA.FTZ R13, R7.reuse, R10, R2 ;  /* 0x0000000a070d7223 */ /* 0x040fe20000010002 */
[----:B------:R-:W-:Y:S01]  /*0680*/  FADD.FTZ R7, R7, -R14 ;  /* 0x8000000e07077221 */ /* 0x000fe20000010000 */
[-C--:B-1----:R-:W-:Y:S02]  /*0690*/  I2FP.F32.S32 R16, R8.reuse ;  /* 0x0000000800107245 */ /* 0x082fe40000201400 */
[----:B--2---:R-:W-:Y:S01]  /*06a0*/  FMUL.FTZ R2, R12, R13 ;  /* 0x0000000d0c027220 */ /* 0x004fe20000410000 */
[----:B------:R-:W-:Y:S01]  /*06b0*/  FMUL.FTZ R14, R7, R7 ;  /* 0x00000007070e7220 */ /* 0x000fe20000410000 */
[----:B------:R-:W-:-:S03]  /*06c0*/  IADD3 R7, R3, R8, RZ ;  /* 0x0000000803077210 */ /* 0x000fc60007ffe0ff */
[----:B------:R-:W0:Y:S01]  /*06d0*/  SHFL.DOWN PT, R13, R2, 0x2, 0x1f ;  /* 0x08401f00020d7f89 */ /* 0x000e2200000e0000 */
[----:B------:R-:W-:-:S04]  /*06e0*/  FMUL.FTZ R11, R11, R14 ;  /* 0x0000000e0b0b7220 */ /* 0x000fc80000410000 */
[----:B------:R-:W-:Y:S01]  /*06f0*/  FMUL.FTZ R11, R10, R11 ;  /* 0x0000000b0a0b7220 */ /* 0x000fe20000410000 */
[----:B------:R-:W-:-:S03]  /*0700*/  VIMNMX R10, R7, 0x1, !PT ;  /* 0x00000001070a7848 */ /* 0x000fc60007fe0100 */
[----:B---3--:R-:W-:Y:S01]  /*0710*/  FFMA.FTZ R12, R12, R11, R9 ;  /* 0x0000000b0c0c7223 */ /* 0x008fe20000010009 */
[----:B------:R-:W-:Y:S02]  /*0720*/  I2FP.F32.S32 R11, R10 ;  /* 0x0000000a000b7245 */ /* 0x000fe40000201400 */
[----:B------:R-:W1:Y:S01]  /*0730*/  SHFL.DOWN PT, R10, R7, 0x1, 0x1f ;  /* 0x08201f00070a7f89 */ /* 0x000e6200000e0000 */
[----:B------:R-:W-:Y:S01]  /*0740*/  FADD.FTZ R12, R5, R12 ;  /* 0x0000000c050c7221 */ /* 0x000fe20000010000 */
[----:B------:R-:W2:Y:S01]  /*0750*/  MUFU.RCP R14, R11 ;  /* 0x0000000b000e7308 */ /* 0x000ea20000001000 */
[----:B------:R-:W-:-:S03]  /*0760*/  LOP3.LUT R5, R6, 0xffffffe0, RZ, 0xc0, !PT ;  /* 0xffffffe006057812 */ /* 0x000fc600078ec0ff */
[----:B------:R-:W3:Y:S01]  /*0770*/  SHFL.DOWN PT, R9, R12, 0x2, 0x1f ;  /* 0x08401f000c097f89 */ /* 0x000ee200000e0000 */
[----:B------:R-:W-:-:S04]  /*0780*/  IADD3 R8, R0, -R5, RZ ;  /* 0x8000000500087210 */ /* 0x000fc80007ffe0ff */
[----:B------:R-:W-:Y:S01]  /*0790*/  ISETP.NE.AND P1, PT, R8, RZ, PT ;  /* 0x000000ff0800720c */ /* 0x000fe20003f25270 */
[----:B0-----:R-:W-:Y:S01]  /*07a0*/  FMUL.FTZ R3, R13, R16 ;  /* 0x000000100d037220 */ /* 0x001fe20000410000 */
[----:B------:R-:W-:-:S03]  /*07b0*/  FADD.FTZ R13, R2, -R13 ;  /* 0x8000000d020d7221 */ /* 0x000fc60000010000 */
[----:B------:R-:W-:Y:S01]  /*07c0*/  FFMA.FTZ R3, R2, R15, R3 ;  /* 0x0000000f02037223 */ /* 0x000fe20000010003 */
[----:B------:R-:W-:-:S03]  /*07d0*/  FMUL.FTZ R13, R13, R13 ;  /* 0x0000000d0d0d7220 */ /* 0x000fc60000410000 */
[----:B--2---:R-:W-:Y:S01]  /*07e0*/  FMUL.FTZ R2, R14, R3 ;  /* 0x000000030e027220 */ /* 0x004fe20000410000 */
[----:B------:R-:W-:-:S03]  /*07f0*/  FMUL.FTZ R16, R16, R13 ;  /* 0x0000000d10107220 */ /* 0x000fc60000410000 */
[----:B------:R-:W0:Y:S01]  /*0800*/  @!P1 S2R R18, SR_CgaCtaId ;  /* 0x0000000000129919 */ /* 0x000e220000008800 */
[----:B------:R-:W-:Y:S01]  /*0810*/  FMUL.FTZ R16, R15, R16 ;  /* 0x000000100f107220 */ /* 0x000fe20000410000 */
[-C--:B-1----:R-:W-:Y:S01]  /*0820*/  IADD3 R5, R7, R10.reuse, RZ ;  /* 0x0000000a07057210 */ /* 0x082fe20007ffe0ff */
[----:B------:R-:W1:Y:S01]  /*0830*/  SHFL.DOWN PT, R3, R2, 0x1, 0x1f ;  /* 0x08201f0002037f89 */ /* 0x000e6200000e0000 */
[----:B------:R-:W-:Y:S01]  /*0840*/  I2FP.F32.S32 R10, R10 ;  /* 0x0000000a000a7245 */ /* 0x000fe20000201400 */
[----:B---3--:R-:W-:Y:S01]  /*0850*/  FFMA.FTZ R9, R14, R16, R9 ;  /* 0x000000100e097223 */ /* 0x008fe20000010009 */
[----:B------:R-:W-:Y:S02]  /*0860*/  I2FP.F32.S32 R7, R7 ;  /* 0x0000000700077245 */ /* 0x000fe40000201400 */
[----:B------:R-:W-:Y:S01]  /*0870*/  @!P1 SHF.R.S32.HI R6, RZ, 0x5, R6 ;  /* 0x00000005ff069819 */ /* 0x000fe20000011406 */
[----:B------:R-:W-:Y:S01]  /*0880*/  FADD.FTZ R9, R12, R9 ;  /* 0x000000090c097221 */ /* 0x000fe20000010000 */
[----:B------:R-:W-:-:S04]  /*0890*/  VIMNMX R12, R5, 0x1, !PT ;  /* 0x00000001050c7848 */ /* 0x000fc80007fe0100 */
[----:B------:R-:W2:Y:S01]  /*08a0*/  SHFL.DOWN PT, R11, R9, 0x1, 0x1f ;  /* 0x08201f00090b7f89 */ /* 0x000ea200000e0000 */
[----:B------:R-:W-:-:S06]  /*08b0*/  I2FP.F32.S32 R12, R12 ;  /* 0x0000000c000c7245 */ /* 0x000fcc0000201400 */
[----:B------:R-:W3:Y:S01]  /*08c0*/  MUFU.RCP R12, R12 ;  /* 0x0000000c000c7308 */ /* 0x000ee20000001000 */
[----:B-1----:R-:W-:Y:S01]  /*08d0*/  FADD.FTZ R13, R2, -R3 ;  /* 0x80000003020d7221 */ /* 0x002fe20000010000 */
[----:B------:R-:W-:-:S03]  /*08e0*/  FMUL.FTZ R3, R3, R10 ;  /* 0x0000000a03037220 */ /* 0x000fc60000410000 */
[----:B------:R-:W-:Y:S01]  /*08f0*/  FMUL.FTZ R13, R13, R13 ;  /* 0x0000000d0d0d7220 */ /* 0x000fe20000410000 */
[----:B------:R-:W-:-:S03]  /*0900*/  FFMA.FTZ R3, R2, R7, R3 ;  /* 0x0000000702037223 */ /* 0x000fc60000010003 */
[----:B------:R-:W-:Y:S01]  /*0910*/  FMUL.FTZ R14, R10, R13 ;  /* 0x0000000d0a0e7220 */ /* 0x000fe20000410000 */
[----:B------:R-:W-:Y:S01]  /*0920*/  @!P1 MOV R13, 0x400 ;  /* 0x00000400000d9802 */ /* 0x000fe20000000f00 */
[----:B---3--:R-:W-:Y:S02]  /*0930*/  FMUL.FTZ R2, R12, R3 ;  /* 0x000000030c027220 */ /* 0x008fe40000410000 */
[----:B------:R-:W-:Y:S01]  /*0940*/  FMUL.FTZ R14, R7, R14 ;  /* 0x0000000e070e7220 */ /* 0x000fe20000410000 */
[----:B0-----:R-:W-:-:S03]  /*0950*/  @!P1 LEA R13, R18, R13, 0x18 ;  /* 0x0000000d120d9211 */ /* 0x001fc600078ec0ff */
[----:B--2---:R-:W-:Y:S01]  /*0960*/  FFMA.FTZ R14, R12, R14, R11 ;  /* 0x0000000e0c0e7223 */ /* 0x004fe2000001000b */
[CC--:B------:R-:W-:Y:S02]  /*0970*/  @!P1 LEA R7, R6.reuse, R13.reuse, 0x3 ;  /* 0x0000000d06079211 */ /* 0x0c0fe400078e18ff */
[----:B------:R-:W-:Y:S01]  /*0980*/  @!P1 LEA R6, R6, R13, 0x2 ;  /* 0x0000000d06069211 */ /* 0x000fe200078e10ff */
[----:B------:R-:W-:Y:S01]  /*0990*/  FADD.FTZ R3, R9, R14 ;  /* 0x0000000e09037221 */ /* 0x000fe20000010000 */
[----:B------:R-:W-:-:S04]  /*09a0*/  IADD3 R9, R0, 0x1f, RZ ;  /* 0x0000001f00097810 */ /* 0x000fc80007ffe0ff */
[----:B------:R0:W-:Y:S04]  /*09b0*/  @!P1 STS.64 [R7+0x80], R2 ;  /* 0x0000800207009388 */ /* 0x0001e80000000a00 */
[----:B------:R0:W-:Y:S01]  /*09c0*/  @!P1 STS [R6], R5 ;  /* 0x0000000506009388 */ /* 0x0001e20000000800 */
[----:B------:R-:W-:Y:S01]  /*09d0*/  BAR.SYNC.DEFER_BLOCKING 0x0 ;  /* 0x0000000000007b1d */ /* 0x000fe20000010000 */
[----:B------:R-:W-:-:S13]  /*09e0*/  ISETP.GT.U32.AND P1, PT, R9, 0x3e, PT ;  /* 0x0000003e0900780c */ /* 0x000fda0003f24070 */
[----:B0-----:R-:W-:Y:S05]  /*09f0*/  @P1 BRA `(.L_x_1002) ;  /* 0x00000000002c1947 */ /* 0x001fea0003800000 */
[----:B------:R-:W-:Y:S01]  /*0a00*/  SHF.R.U32.HI R3, RZ, 0x5, R4 ;  /* 0x00000005ff037819 */ /* 0x000fe20000011604 */
[----:B------:R-:W-:-:S03]  /*0a10*/  HFMA2.MMA R5, -RZ, RZ, 0, 0 ;  /* 0x00000000ff057435 */ /* 0x000fc600000001ff */
[----:B------:R-:W-:-:S13]  /*0a20*/  ISETP.GT.AND P1, PT, R3, R0, PT ;  /* 0x000000000300720c */ /* 0x000fda0003f24270 */
[----:B------:R-:W0:Y:S01]  /*0a30*/  @P1 S2R R3, SR_CgaCtaId ;  /* 0x0000000000031919 */ /* 0x000e220000008800 */
[----:B------:R-:W-:-:S04]  /*0a40*/  @P1 MOV R2, 0x400 ;  /* 0x0000040000021802 */ /* 0x000fc80000000f00 */
[----:B0-----:R-:W-:-:S04]  /*0a50*/  @P1 LEA R3, R3, R2, 0x18 ;  /* 0x0000000203031211 */ /* 0x001fc800078ec0ff */
[C---:B------:R-:W-:Y:S01]  /*0a60*/  @P1 LEA R4, R8.reuse, R3, 0x3 ;  /* 0x0000000308041211 */ /* 0x040fe200078e18ff */
[----:B------:R-:W-:Y:S01]  /*0a70*/  @P1 IMAD R8, R8, 0x4, R3 ;  /* 0x0000000408081824 */ /* 0x000fe200078e0203 */
[----:B------:R-:W-:-:S04]  /*0a80*/  CS2R R2, SRZ ;  /* 0x0000000000027805 */ /* 0x000fc8000001ff00 */
[----:B------:R0:W1:Y:S04]  /*0a90*/  @P1 LDS R5, [R8] ;  /* 0x0000000008051984 */ /* 0x0000680000000800 */
[----:B------:R0:W2:Y:S02]  /*0aa0*/  @P1 LDS.64 R2, [R4+0x80] ;  /* 0x0000800004021984 */ /* 0x0000a40000000a00 */
.L_x_1002:
[----:B------:R-:W-:Y:S05]  /*0ab0*/  BSYNC B0 ;  /* 0x0000000000007941 */ /* 0x000fea0003800000 */
.L_x_1001:
[----:B------:R-:W-:Y:S04]  /*0ac0*/  BSSY B0, `(.L_x_1003) ;  /* 0x000005e000007945 */ /* 0x000fe80003800000 */
[----:B------:R-:W-:Y:S05]  /*0ad0*/  @P0 BRA `(.L_x_1004) ;  /* 0x0000000400700947 */ /* 0x000fea0003800000 */
[----:B------:R-:W-:-:S03]  /*0ae0*/  UMOV UR6, 0xffffffff ;  /* 0xffffffff00067882 */ /* 0x000fc60000000000 */
[----:B------:R-:W-:Y:S05]  /*0af0*/  BRA.DIV UR6, `(.L_x_1005) ;  /* 0x0000000606a07947 */ /* 0x000fea000b800000 */
[----:B-1----:R-:W1:Y:S01]  /*0b00*/  SHFL.DOWN PT, R6, R5, 0x10, 0x1f ;  /* 0x0a001f0005067f89 */ /* 0x002e6200000e0000 */
[----:B------:R-:W-:-:S03]  /*0b10*/  I2FP.F32.S32 R14, R5 ;  /* 0x00000005000e7245 */ /* 0x000fc60000201400 */
[----:B--2---:R-:W2:Y:S04]  /*0b20*/  SHFL.DOWN PT, R9, R2, 0x10, 0x1f ;  /* 0x0a001f0002097f89 */ /* 0x004ea800000e0000 */
[----:B0-----:R-:W0:Y:S01]  /*0b30*/  SHFL.DOWN PT, R8, R3, 0x10, 0x1f ;  /* 0x0a001f0003087f89 */ /* 0x001e2200000e0000 */
[----:B-1----:R-:W-:Y:S02]  /*0b40*/  IADD3 R4, R6, R5, RZ ;  /* 0x0000000506047210 */ /* 0x002fe40007ffe0ff */
[----:B------:R-:W-:Y:S02]  /*0b50*/  I2FP.F32.S32 R12, R6 ;  /* 0x00000006000c7245 */ /* 0x000fe40000201400 */
[----:B------:R-:W-:-:S03]  /*0b60*/  VIMNMX R7, R4, 0x1, !PT ;  /* 0x0000000104077848 */ /* 0x000fc60007fe0100 */
[C---:B--2---:R-:W-:Y:S01]  /*0b70*/  FMUL.FTZ R13, R9.reuse, R12 ;  /* 0x0000000c090d7220 */ /* 0x044fe20000410000 */
[----:B------:R-:W-:Y:S02]  /*0b80*/  I2FP.F32.S32 R10, R7 ;  /* 0x00000007000a7245 */ /* 0x000fe40000201400 */
[----:B------:R-:W1:Y:S01]  /*0b90*/  SHFL.DOWN PT, R7, R4, 0x8, 0x1f ;  /* 0x09001f0004077f89 */ /* 0x000e6200000e0000 */
[----:B------:R-:W-:Y:S01]  /*0ba0*/  FFMA.FTZ R6, R14, R2, R13 ;  /* 0x000000020e067223 */ /* 0x000fe2000001000d */
[----:B------:R-:W2:Y:S01]  /*0bb0*/  MUFU.RCP R11, R10 ;  /* 0x0000000a000b7308 */ /* 0x000ea20000001000 */
[----:B------:R-:W-:-:S04]  /*0bc0*/  FADD.FTZ R2, -R9, R2 ;  /* 0x0000000209027221 */ /* 0x000fc80000010100 */
[----:B------:R-:W-:-:S04]  /*0bd0*/  FMUL.FTZ R9, R2, R2 ;  /* 0x0000000202097220 */ /* 0x000fc80000410000 */
[----:B------:R-:W-:-:S04]  /*0be0*/  FMUL.FTZ R9, R12, R9 ;  /* 0x000000090c097220 */ /* 0x000fc80000410000 */
[----:B------:R-:W-:Y:S01]  /*0bf0*/  FMUL.FTZ R9, R14, R9 ;  /* 0x000000090e097220 */ /* 0x000fe20000410000 */
[----:B--2---:R-:W-:-:S03]  /*0c00*/  FMUL.FTZ R5, R11, R6 ;  /* 0x000000060b057220 */ /* 0x004fc60000410000 */
[----:B0-----:R-:W-:Y:S01]  /*0c10*/  FFMA.FTZ R8, R11, R9, R8 ;  /* 0x000000090b087223 */ /* 0x001fe20000010008 */
[----:B------:R-:W-:Y:S01]  /*0c20*/  I2FP.F32.S32 R11, R4 ;  /* 0x00000004000b7245 */ /* 0x000fe20000201400 */
[----:B------:R-:W0:Y:S01]  /*0c30*/  SHFL.DOWN PT, R6, R5, 0x8, 0x1f ;  /* 0x09001f0005067f89 */ /* 0x000e2200000e0000 */
[-C--:B-1----:R-:W-:Y:S01]  /*0c40*/  IADD3 R2, R4, R7.reuse, RZ ;  /* 0x0000000704027210 */ /* 0x082fe20007ffe0ff */
[----:B------:R-:W-:Y:S01]  /*0c50*/  FADD.FTZ R8, R8, R3 ;  /* 0x0000000308087221 */ /* 0x000fe20000010000 */
[----:B------:R-:W-:Y:S02]  /*0c60*/  I2FP.F32.S32 R7, R7 ;  /* 0x0000000700077245 */ /* 0x000fe40000201400 */
[----:B------:R-:W-:Y:S01]  /*0c70*/  VIMNMX R10, R2, 0x1, !PT ;  /* 0x00000001020a7848 */ /* 0x000fe20007fe0100 */
[----:B------:R-:W1:Y:S03]  /*0c80*/  SHFL.DOWN PT, R9, R2, 0x4, 0x1f ;  /* 0x08801f0002097f89 */ /* 0x000e6600000e0000 */
[----:B------:R-:W-:Y:S01]  /*0c90*/  I2FP.F32.S32 R10, R10 ;  /* 0x0000000a000a7245 */ /* 0x000fe20000201400 */
[----:B------:R-:W2:Y:S05]  /*0ca0*/  SHFL.DOWN PT, R15, R8, 0x8, 0x1f ;  /* 0x09001f00080f7f89 */ /* 0x000eaa00000e0000 */
[----:B------:R-:W3:Y:S01]  /*0cb0*/  MUFU.RCP R10, R10 ;  /* 0x0000000a000a7308 */ /* 0x000ee20000001000 */
[----:B0-----:R-:W-:-:S04]  /*0cc0*/  FMUL.FTZ R4, R6, R7 ;  /* 0x0000000706047220 */ /* 0x001fc80000410000 */
[C---:B------:R-:W-:Y:S01]  /*0cd0*/  FFMA.FTZ R3, R5.reuse, R11, R4 ;  /* 0x0000000b05037223 */ /* 0x040fe20000010004 */
[----:B------:R-:W-:-:S03]  /*0ce0*/  FADD.FTZ R5, R5, -R6 ;  /* 0x8000000605057221 */ /* 0x000fc60000010000 */
[----:B---3--:R-:W-:Y:S01]  /*0cf0*/  FMUL.FTZ R4, R10, R3 ;  /* 0x000000030a047220 */ /* 0x008fe20000410000 */
[----:B------:R-:W-:Y:S01]  /*0d00*/  FMUL.FTZ R6, R5, R5 ;  /* 0x0000000505067220 */ /* 0x000fe20000410000 */
[----:B-1----:R-:W-:-:S03]  /*0d10*/  IADD3 R3, R2, R9, RZ ;  /* 0x0000000902037210 */ /* 0x002fc60007ffe0ff */
[----:B------:R-:W0:Y:S01]  /*0d20*/  SHFL.DOWN PT, R5, R4, 0x4, 0x1f ;  /* 0x08801f0004057f89 */ /* 0x000e2200000e0000 */
[----:B------:R-:W-:Y:S01]  /*0d30*/  FMUL.FTZ R6, R7, R6 ;  /* 0x0000000607067220 */ /* 0x000fe20000410000 */
[----:B------:R-:W-:-:S03]  /*0d40*/  VIMNMX R7, R3, 0x1, !PT ;  /* 0x0000000103077848 */ /* 0x000fc60007fe0100 */
[----:B------:R-:W-:Y:S01]  /*0d50*/  FMUL.FTZ R6, R11, R6 ;  /* 0x000000060b067220 */ /* 0x000fe20000410000 */
[----:B------:R-:W-:Y:S02]  /*0d60*/  I2FP.F32.S32 R7, R7 ;  /* 0x0000000700077245 */ /* 0x000fe40000201400 */
[----:B------:R-:W-:Y:S01]  /*0d70*/  I2FP.F32.S32 R11, R2 ;  /* 0x00000002000b7245 */ /* 0x000fe20000201400 */
[----:B--2---:R-:W-:Y:S01]  /*0d80*/  FFMA.FTZ R15, R10, R6, R15 ;  /* 0x000000060a0f7223 */ /* 0x004fe2000001000f */
[----:B------:R-:W-:Y:S01]  /*0d90*/  I2FP.F32.S32 R10, R9 ;  /* 0x00000009000a7245 */ /* 0x000fe20000201400 */
[----:B------:R-:W-:Y:S01]  /*0da0*/  SHFL.DOWN PT, R2, R3, 0x2, 0x1f ;  /* 0x08401f0003027f89 */ /* 0x000fe200000e0000 */
[----:B------:R-:W1:Y:S01]  /*0db0*/  MUFU.RCP R7, R7 ;  /* 0x0000000700077308 */ /* 0x000e620000001000 */
[----:B------:R-:W-:-:S05]  /*0dc0*/  FADD.FTZ R8, R8, R15 ;  /* 0x0000000f08087221 */ /* 0x000fca0000010000 */
[----:B------:R-:W2:Y:S01]  /*0dd0*/  SHFL.DOWN PT, R6, R8, 0x4, 0x1f ;  /* 0x08801f0008067f89 */ /* 0x000ea200000e0000 */
[----:B0-----:R-:W-:Y:S01]  /*0de0*/  FMUL.FTZ R9, R5, R10 ;  /* 0x0000000a05097220 */ /* 0x001fe20000410000 */
[----:B------:R-:W-:-:S03]  /*0df0*/  FADD.FTZ R5, R4, -R5 ;  /* 0x8000000504057221 */ /* 0x000fc60000010000 */
[----:B------:R-:W-:Y:S01]  /*0e00*/  FFMA.FTZ R4, R4, R11, R9 ;  /* 0x0000000b04047223 */ /* 0x000fe20000010009 */
[----:B------:R-:W-:-:S03]  /*0e10*/  FMUL.FTZ R5, R5, R5 ;  /* 0x0000000505057220 */ /* 0x000fc60000410000 */
[----:B-1----:R-:W-:Y:S01]  /*0e20*/  FMUL.FTZ R4, R7, R4 ;  /* 0x0000000407047220 */ /* 0x002fe20000410000 */
[----:B------:R-:W-:-:S04]  /*0e30*/  FMUL.FTZ R10, R10, R5 ;  /* 0x000000050a0a7220 */ /* 0x000fc80000410000 */
[----:B------:R-:W0:Y:S01]  /*0e40*/  SHFL.DOWN PT, R5, R4, 0x2, 0x1f ;  /* 0x08401f0004057f89 */ /* 0x000e2200000e0000 */
[----:B------:R-:W-:-:S04]  /*0e50*/  FMUL.FTZ R10, R11, R10 ;  /* 0x0000000a0b0a7220 */ /* 0x000fc80000410000 */
[----:B--2---:R-:W-:Y:S01]  /*0e60*/  FFMA.FTZ R7, R7, R10, R6 ;  /* 0x0000000a07077223 */ /* 0x004fe20000010006 */
[-C--:B------:R-:W-:Y:S02]  /*0e70*/  IADD3 R6, R3, R2.reuse, RZ ;  /* 0x0000000203067210 */ /* 0x080fe40007ffe0ff */
[----:B------:R-:W-:Y:S01]  /*0e80*/  I2FP.F32.S32 R2, R2 ;  /* 0x0000000200027245 */ /* 0x000fe20000201400 */
[----:B------:R-:W-:Y:S01]  /*0e90*/  FADD.FTZ R8, R8, R7 ;  /* 0x0000000708087221 */ /* 0x000fe20000010000 */
[----:B------:R-:W-:Y:S02]  /*0ea0*/  VIMNMX R7, R6, 0x1, !PT ;  /* 0x0000000106077848 */ /* 0x000fe40007fe0100 */
[----:B------:R-:W-:Y:S02]  /*0eb0*/  I2FP.F32.S32 R3, R3 ;  /* 0x0000000300037245 */ /* 0x000fe40000201400 */
[----:B------:R-:W1:Y:S01]  /*0ec0*/  SHFL.DOWN PT, R14, R8, 0x2, 0x1f ;  /* 0x08401f00080e7f89 */ /* 0x000e6200000e0000 */
[----:B------:R-:W-:-:S06]  /*0ed0*/  I2FP.F32.S32 R7, R7 ;  /* 0x0000000700077245 */ /* 0x000fcc0000201400 */
[----:B------:R-:W2:Y:S01]  /*0ee0*/  MUFU.RCP R7, R7 ;  /* 0x0000000700077308 */ /* 0x000ea20000001000 */
[----:B0-----:R-:W-:Y:S01]  /*0ef0*/  FADD.FTZ R9, R4, -R5 ;  /* 0x8000000504097221 */ /* 0x001fe20000010000 */
[----:B------:R-:W-:-:S03]  /*0f00*/  FMUL.FTZ R5, R5, R2 ;  /* 0x0000000205057220 */ /* 0x000fc60000410000 */
[----:B------:R-:W-:Y:S01]  /*0f10*/  FMUL.FTZ R9, R9, R9 ;  /* 0x0000000909097220 */ /* 0x000fe20000410000 */
[----:B------:R-:W-:-:S03]  /*0f20*/  FFMA.FTZ R4, R4, R3, R5 ;  /* 0x0000000304047223 */ /* 0x000fc60000010005 */
[----:B------:R-:W-:-:S04]  /*0f30*/  FMUL.FTZ R10, R2, R9 ;  /* 0x00000009020a7220 */ /* 0x000fc80000410000 */
[----:B------:R-:W-:Y:S01]  /*0f40*/  FMUL.FTZ R10, R3, R10 ;  /* 0x0000000a030a7220 */ /* 0x000fe20000410000 */
[----:B--2---:R-:W-:-:S03]  /*0f50*/  FMUL.FTZ R4, R7, R4 ;  /* 0x0000000407047220 */ /* 0x004fc60000410000 */
[----:B-1----:R-:W-:Y:S02]  /*0f60*/  FFMA.FTZ R3, R7, R10, R14 ;  /* 0x0000000a07037223 */ /* 0x002fe4000001000e */
[----:B------:R0:W1:Y:S02]  /*0f70*/  SHFL.DOWN PT, R7, R6, 0x1, 0x1f ;  /* 0x08201f0006077f89 */ /* 0x00006400000e0000 */
[----:B------:R-:W-:Y:S02]  /*0f80*/  FADD.FTZ R3, R8, R3 ;  /* 0x0000000308037221 */ /* 0x000fe40000010000 */
[----:B------:R0:W2:Y:S04]  /*0f90*/  SHFL.DOWN PT, R9, R4, 0x1, 0x1f ;  /* 0x08201f0004097f89 */ /* 0x0000a800000e0000 */
[----:B------:R0:W3:Y:S02]  /*0fa0*/  SHFL.DOWN PT, R14, R3, 0x1, 0x1f ;  /* 0x08201f00030e7f89 */ /* 0x0000e400000e0000 */
.L_x_1021:
[-C--:B-1----:R-:W-:Y:S02]  /*0fb0*/  IADD3 R5, R6, R7.reuse, RZ ;  /* 0x0000000706057210 */ /* 0x082fe40007ffe0ff */
[----:B------:R-:W-:Y:S02]  /*0fc0*/  I2FP.F32.S32 R10, R7 ;  /* 0x00000007000a7245 */ /* 0x000fe40000201400 */
[----:B------:R-:W-:Y:S02]  /*0fd0*/  VIMNMX R2, R5, 0x1, !PT ;  /* 0x0000000105027848 */ /* 0x000fe40007fe0100 */
[----:B0-----:R-:W-:Y:S02]  /*0fe0*/  I2FP.F32.S32 R6, R6 ;  /* 0x0000000600067245 */ /* 0x001fe40000201400 */
[----:B------:R-:W-:Y:S01]  /*0ff0*/  I2FP.F32.S32 R8, R2 ;  /* 0x0000000200087245 */ /* 0x000fe20000201400 */
[----:B--2---:R-:W-:Y:S01]  /*1000*/  FADD.FTZ R2, R4, -R9 ;  /* 0x8000000904027221 */ /* 0x004fe20000010000 */
[----:B------:R-:W-:-:S02]  /*1010*/  FMUL.FTZ R9, R9, R10 ;  /* 0x0000000a09097220 */ /* 0x000fc40000410000 */
[----:B------:R-:W3:Y:S01]  /*1020*/  MUFU.RCP R11, R8 ;  /* 0x00000008000b7308 */ /* 0x000ee20000001000 */
[----:B------:R-:W-:Y:S01]  /*1030*/  FMUL.FTZ R7, R2, R2 ;  /* 0x0000000202077220 */ /* 0x000fe20000410000 */
[----:B------:R-:W-:-:S03]  /*1040*/  FFMA.FTZ R2, R4, R6, R9 ;  /* 0x0000000604027223 */ /* 0x000fc60000010009 */
[----:B------:R-:W-:-:S04]  /*1050*/  FMUL.FTZ R7, R10, R7 ;  /* 0x000000070a077220 */ /* 0x000fc80000410000 */
[----:B------:R-:W-:-:S04]  /*1060*/  FMUL.FTZ R7, R6, R7 ;  /* 0x0000000706077220 */ /* 0x000fc80000410000 */
[C---:B---3--:R-:W-:Y:S01]  /*1070*/  FFMA.FTZ R14, R11.reuse, R7, R14 ;  /* 0x000000070b0e7223 */ /* 0x048fe2000001000e */
[----:B------:R-:W-:-:S03]  /*1080*/  FMUL.FTZ R2, R11, R2 ;  /* 0x000000020b027220 */ /* 0x000fc60000410000 */
[----:B------:R-:W-:-:S07]  /*1090*/  FADD.FTZ R3, R3, R14 ;  /* 0x0000000e03037221 */ /* 0x000fce0000010000 */
.L_x_1004:
[----:B------:R-:W-:Y:S05]  /*10a0*/  BSYNC B0 ;  /* 0x0000000000007941 */ /* 0x000fea0003800000 */
.L_x_1003:
[----:B------:R-:W-:-:S13]  /*10b0*/  ISETP.NE.AND P0, PT, R0, RZ, PT ;  /* 0x000000ff0000720c */ /* 0x000fda0003f05270 */
[----:B------:R-:W-:Y:S05]  /*10c0*/  @P0 EXIT ;  /* 0x000000000000094d */ /* 0x000fea0003800000 */
[----:B------:R-:W3:Y:S01]  /*10d0*/  S2R R11, SR_CTAID.X ;  /* 0x00000000000b7919 */ /* 0x000ee20000002500 */
[----:B------:R-:W3:Y:S01]  /*10e0*/  LDC.64 R6, c[0x0][0x218] ;  /* 0x00008600ff067b82 */ /* 0x000ee20000000a00 */
[----:B-1----:R-:W-:-:S06]  /*10f0*/  I2FP.F32.S32 R0, R5 ;  /* 0x0000000500007245 */ /* 0x002fcc0000201400 */
[----:B------:R-:W2:Y:S01]  /*1100*/  MUFU.RCP R0, R0 ;  /* 0x0000000000007308 */ /* 0x000ea20000001000 */
[----:B0-----:R-:W0:Y:S01]  /*1110*/  LDC.64 R8, c[0x0][0x220] ;  /* 0x00008800ff087b82 */ /* 0x001e220000000a00 */
[----:B--2---:R-:W-:Y:S01]  /*1120*/  FMUL.FTZ R3, R0, R3 ;  /* 0x0000000300037220 */ /* 0x004fe20000410000 */
[----:B---3--:R-:W-:-:S04]  /*1130*/  IMAD.WIDE.U32 R4, R11, 0x4, R6 ;  /* 0x000000040b047825 */ /* 0x008fc800078e0006 */
[----:B0-----:R-:W-:Y:S01]  /*1140*/  IMAD.WIDE.U32 R6, R11, 0x4, R8 ;  /* 0x000000040b067825 */ /* 0x001fe200078e0008 */
[----:B------:R-:W-:Y:S04]  /*1150*/  STG.E desc[UR4][R4.64], R2 ;  /* 0x0000000204007986 */ /* 0x000fe8000c101904 */
[----:B------:R-:W-:Y:S01]  /*1160*/  STG.E desc[UR4][R6.64], R3 ;  /* 0x0000000306007986 */ /* 0x000fe2000c101904 */
[----:B------:R-:W-:Y:S05]  /*1170*/  EXIT ;  /* 0x000000000000794d */ /* 0x000fea0003800000 */
.L_x_1005:
[----:B------:R-:W-:Y:S01]  /*1180*/  HFMA2.MMA R12, -RZ, RZ, 0, 9.5367431640625e-07 ;  /* 0x00000010ff0c7435 */ /* 0x000fe200000001ff */
[-C--:B-1----:R-:W-:Y:S02]  /*1190*/  MOV R13, R5.reuse ;  /* 0x00000005000d7202 */ /* 0x082fe40000000f00 */
[----:B------:R-:W-:Y:S02]  /*11a0*/  MOV R11, 0x1f ;  /* 0x0000001f000b7802 */ /* 0x000fe40000000f00 */
[----:B------:R-:W-:Y:S02]  /*11b0*/  MOV R10, 0xffffffff ;  /* 0xffffffff000a7802 */ /* 0x000fe40000000f00 */
[----:B------:R-:W-:-:S07]  /*11c0*/  I2FP.F32.S32 R16, R5 ;  /* 0x0000000500107245 */ /* 0x000fce0000201400 */
[----:B0-2---:R-:W-:Y:S05]  /*11d0*/  WARPSYNC.COLLECTIVE R10, `(.L_x_1006) ;  /* 0x000000000a087348 */ /* 0x005fea0003c00000 */
[----:B------:R1:W3:Y:S02]  /*11e0*/  SHFL.DOWN P0, R14, R13, R12, R11 ;  /* 0x0800000c0d0e7389 */ /* 0x0002e4000000000b */
[----:B0123--:R-:W-:Y:S01]  /*11f0*/  ENDCOLLECTIVE ;  /* 0x000000000000791b */ /* 0x00ffe20003800000 */
.L_x_1006:
[----:B------:R-:W-:Y:S02]  /*1200*/  MOV R13, R2 ;  /* 0x00000002000d7202 */ /* 0x000fe40000000f00 */
[----:B------:R-:W-:-:S07]  /*1210*/  MOV R6, R14 ;  /* 0x0000000e00067202 */ /* 0x000fce0000000f00 */
[----:B------:R-:W-:Y:S05]  /*1220*/  WARPSYNC.COLLECTIVE R10, `(.L_x_1007) ;  /* 0x000000000a087348 */ /* 0x000fea0003c00000 */
[----:B------:R0:W1:Y:S02]  /*1230*/  SHFL.DOWN P0, R14, R13, R12, R11 ;  /* 0x0800000c0d0e7389 */ /* 0x000064000000000b */
[----:B01----:R-:W-:Y:S01]  /*1240*/  ENDCOLLECTIVE ;  /* 0x000000000000791b */ /* 0x003fe20003800000 */
.L_x_1007:
[----:B------:R-:W-:Y:S02]  /*1250*/  IADD3 R4, R6, R5, RZ ;  /* 0x0000000506047210 */ /* 0x000fe40007ffe0ff */
[----:B------:R-:W-:Y:S02]  /*1260*/  I2FP.F32.S32 R6, R6 ;  /* 0x0000000600067245 */ /* 0x000fe40000201400 */
[----:B------:R-:W-:Y:S02]  /*1270*/  VIMNMX R7, R4, 0x1, !PT ;  /* 0x0000000104077848 */ /* 0x000fe40007fe0100 */
[----:B------:R-:W-:Y:S02]  /*1280*/  I2FP.F32.S32 R17, R4 ;  /* 0x0000000400117245 */ /* 0x000fe40000201400 */
[----:B------:R-:W-:Y:S02]  /*1290*/  I2FP.F32.S32 R15, R7 ;  /* 0x00000007000f7245 */ /* 0x000fe40000201400 */
[----:B------:R-:W-:-:S04]  /*12a0*/  MOV R13, R3 ;  /* 0x00000003000d7202 */ /* 0x000fc80000000f00 */
[----:B------:R-:W0:Y:S01]  /*12b0*/  MUFU.RCP R15, R15 ;  /* 0x0000000f000f7308 */ /* 0x000e220000001000 */
[----:B------:R-:W-:-:S07]  /*12c0*/  MOV R9, R14 ;  /* 0x0000000e00097202 */ /* 0x000fce0000000f00 */
[----:B0-----:R-:W-:Y:S05]  /*12d0*/  WARPSYNC.COLLECTIVE R10, `(.L_x_1008) ;  /* 0x000000000a087348 */ /* 0x001fea0003c00000 */
[----:B------:R1:W2:Y:S02]  /*12e0*/  SHFL.DOWN P0, R14, R13, R12, R11 ;  /* 0x0800000c0d0e7389 */ /* 0x0002a4000000000b */
[----:B012---:R-:W-:Y:S01]  /*12f0*/  ENDCOLLECTIVE ;  /* 0x000000000000791b */ /* 0x007fe20003800000 */
.L_x_1008:
[C---:B------:R-:W-:Y:S01]  /*1300*/  FMUL.FTZ R5, R9.reuse, R6 ;  /* 0x0000000609057220 */ /* 0x040fe20000410000 */
[----:B------:R-:W-:-:S03]  /*1310*/  FADD.FTZ R9, -R9, R2 ;  /* 0x0000000209097221 */ /* 0x000fc60000010100 */
[----:B------:R-:W-:Y:S01]  /*1320*/  FFMA.FTZ R2, R16, R2, R5 ;  /* 0x0000000210027223 */ /* 0x000fe20000010005 */
[----:B------:R-:W-:-:S03]  /*1330*/  FMUL.FTZ R9, R9, R9 ;  /* 0x0000000909097220 */ /* 0x000fc60000410000 */
[----:B------:R-:W-:Y:S01]  /*1340*/  FMUL.FTZ R5, R15, R2 ;  /* 0x000000020f057220 */ /* 0x000fe20000410000 */
[----:B------:R-:W-:Y:S01]  /*1350*/  FMUL.FTZ R9, R6, R9 ;  /* 0x0000000906097220 */ /* 0x000fe20000410000 */
[----:B------:R-:W-:Y:S01]  /*1360*/  HFMA2.MMA R12, -RZ, RZ, 0, 4.76837158203125e-07 ;  /* 0x00000008ff0c7435 */ /* 0x000fe200000001ff */
[----:B------:R-:W-:Y:S02]  /*1370*/  MOV R13, R4 ;  /* 0x00000004000d7202 */ /* 0x000fe40000000f00 */
[----:B------:R-:W-:Y:S01]  /*1380*/  FMUL.FTZ R9, R16, R9 ;  /* 0x0000000910097220 */ /* 0x000fe20000410000 */
[----:B------:R-:W-:-:S07]  /*1390*/  IMAD.MOV.U32 R8, RZ, RZ, R14 ;  /* 0x000000ffff087224 */ /* 0x000fce00078e000e */
[----:B------:R-:W-:Y:S05]  /*13a0*/  WARPSYNC.COLLECTIVE R10, `(.L_x_1009) ;  /* 0x000000000a087348 */ /* 0x000fea0003c00000 */
[----:B------:R0:W1:Y:S02]  /*13b0*/  SHFL.DOWN P0, R14, R13, R12, R11 ;  /* 0x0800000c0d0e7389 */ /* 0x000064000000000b */
[----:B01----:R-:W-:Y:S01]  /*13c0*/  ENDCOLLECTIVE ;  /* 0x000000000000791b */ /* 0x003fe20003800000 */
.L_x_1009:
[----:B------:R-:W-:-:S04]  /*13d0*/  FFMA.FTZ R8, R15, R9, R8 ;  /* 0x000000090f087223 */ /* 0x000fc80000010008 */
[----:B------:R-:W-:Y:S01]  /*13e0*/  FADD.FTZ R8, R8, R3 ;  /* 0x0000000308087221 */ /* 0x000fe20000010000 */
[----:B------:R-:W-:Y:S02]  /*13f0*/  MOV R13, R5 ;  /* 0x00000005000d7202 */ /* 0x000fe40000000f00 */
[----:B------:R-:W-:-:S07]  /*1400*/  MOV R7, R14 ;  /* 0x0000000e00077202 */ /* 0x000fce0000000f00 */
[----:B------:R-:W-:Y:S05]  /*1410*/  WARPSYNC.COLLECTIVE R10, `(.L_x_1010) ;  /* 0x000000000a087348 */ /* 0x000fea0003c00000 */
[----:B------:R0:W1:Y:S02]  /*1420*/  SHFL.DOWN P0, R14, R13, R12, R11 ;  /* 0x0800000c0d0e7389 */ /* 0x000064000000000b */
[----:B01----:R-:W-:Y:S01]  /*1430*/  ENDCOLLECTIVE ;  /* 0x000000000000791b */ /* 0x003fe20003800000 */
.L_x_1010:
[-C--:B------:R-:W-:Y:S02]  /*1440*/  IADD3 R2, R4, R7.reuse, RZ ;  /* 0x0000000704027210 */ /* 0x080fe40007ffe0ff */
[----:B------:R-:W-:Y:S02]  /*1450*/  I2FP.F32.S32 R7, R7 ;  /* 0x0000000700077245 */ /* 0x000fe40000201400 */
[----:B------:R-:W-:Y:S02]  /*1460*/  MOV R13, R8 ;  /* 0x00000008000d7202 */ /* 0x000fe40000000f00 */
[----:B------:R-:W-:Y:S02]  /*1470*/  MOV R6, R14 ;  /* 0x0000000e00067202 */ /* 0x000fe40000000f00 */
[----:B------:R-:W-:-:S03]  /*1480*/  VIMNMX R14, R2, 0x1, !PT ;  /* 0x00000001020e7848 */ /* 0x000fc60007fe0100 */
[----:B------:R-:W-:Y:S01]  /*1490*/  FMUL.FTZ R4, R6, R7 ;  /* 0x0000000706047220 */ /* 0x000fe20000410000 */
[----:B------:R-:W-:-:S07]  /*14a0*/  I2FP.F32.S32 R9, R14 ;  /* 0x0000000e00097245 */ /* 0x000fce0000201400 */
[----:B------:R-:W-:Y:S05]  /*14b0*/  WARPSYNC.COLLECTIVE R10, `(.L_x_1011) ;  /* 0x000000000a087348 */ /* 0x000fea0003c00000 */
[----:B------:R0:W1:Y:S02]  /*14c0*/  SHFL.DOWN P0, R14, R13, R12, R11 ;  /* 0x0800000c0d0e7389 */ /* 0x000064000000000b */
[----:B01----:R-:W-:Y:S01]  /*14d0*/  ENDCOLLECTIVE ;  /* 0x000000000000791b */ /* 0x003fe20003800000 */
.L_x_1011:
[C---:B------:R-:W-:Y:S01]  /*14e0*/  FFMA.FTZ R3, R5.reuse, R17, R4 ;  /* 0x0000001105037223 */ /* 0x040fe20000010004 */
[----:B------:R-:W0:Y:S01]  /*14f0*/  MUFU.RCP R16, R9 ;  /* 0x0000000900107308 */ /* 0x000e220000001000 */
[----:B------:R-:W-:-:S04]  /*1500*/  FADD.FTZ R5, R5, -R6 ;  /* 0x8000000605057221 */ /* 0x000fc80000010000 */
[----:B------:R-:W-:-:S04]  /*1510*/  FMUL.FTZ R6, R5, R5 ;  /* 0x0000000505067220 */ /* 0x000fc80000410000 */
[----:B------:R-:W-:Y:S01]  /*1520*/  FMUL.FTZ R6, R7, R6 ;  /* 0x0000000607067220 */ /* 0x000fe20000410000 */
[----:B------:R-:W-:Y:S01]  /*1530*/  HFMA2.MMA R12, -RZ, RZ, 0, 2.384185791015625e-07 ;  /* 0x00000004ff0c7435 */ /* 0x000fe200000001ff */
[----:B------:R-:W-:Y:S02]  /*1540*/  MOV R13, R2 ;  /* 0x00000002000d7202 */ /* 0x000fe40000000f00 */
[----:B------:R-:W-:Y:S01]  /*1550*/  FMUL.FTZ R6, R17, R6 ;  /* 0x0000000611067220 */ /* 0x000fe20000410000 */
[----:B0-----:R-:W-:Y:S01]  /*1560*/  FMUL.FTZ R4, R16, R3 ;  /* 0x0000000310047220 */ /* 0x001fe20000410000 */
[----:B------:R-:W-:-:S07]  /*1570*/  MOV R15, R14 ;  /* 0x0000000e000f7202 */ /* 0x000fce0000000f00 */
[----:B------:R-:W-:Y:S05]  /*1580*/  WARPSYNC.COLLECTIVE R10, `(.L_x_1012) ;  /* 0x000000000a087348 */ /* 0x000fea0003c00000 */
[----:B------:R0:W1:Y:S02]  /*1590*/  SHFL.DOWN P0, R14, R13, R12, R11 ;  /* 0x0800000c0d0e7389 */ /* 0x000064000000000b */
[----:B01----:R-:W-:Y:S01]  /*15a0*/  ENDCOLLECTIVE ;  /* 0x000000000000791b */ /* 0x003fe20003800000 */
.L_x_1012:
[----:B------:R-:W-:-:S04]  /*15b0*/  FFMA.FTZ R15, R16, R6, R15 ;  /* 0x00000006100f7223 */ /* 0x000fc8000001000f */
[----:B------:R-:W-:Y:S01]  /*15c0*/  FADD.FTZ R8, R8, R15 ;  /* 0x0000000f08087221 */ /* 0x000fe20000010000 */
[----:B------:R-:W-:Y:S02]  /*15d0*/  I2FP.F32.S32 R15, R2 ;  /* 0x00000002000f7245 */ /* 0x000fe40000201400 */
[----:B------:R-:W-:Y:S02]  /*15e0*/  MOV R13, R4 ;  /* 0x00000004000d7202 */ /* 0x000fe40000000f00 */
[----:B------:R-:W-:-:S07]  /*15f0*/  MOV R9, R14 ;  /* 0x0000000e00097202 */ /* 0x000fce0000000f00 */
[----:B------:R-:W-:Y:S05]  /*1600*/  WARPSYNC.COLLECTIVE R10, `(.L_x_1013) ;  /* 0x000000000a087348 */ /* 0x000fea0003c00000 */
[----:B------:R0:W1:Y:S02]  /*1610*/  SHFL.DOWN P0, R14, R13, R12, R11 ;  /* 0x0800000c0d0e7389 */ /* 0x000064000000000b */
[----:B01----:R-:W-:Y:S01]  /*1620*/  ENDCOLLECTIVE ;  /* 0x000000000000791b */ /* 0x003fe20003800000 */
.L_x_1013:
[-C--:B------:R-:W-:Y:S02]  /*1630*/  IADD3 R3, R2, R9.reuse, RZ ;  /* 0x0000000902037210 */ /* 0x080fe40007ffe0ff */
[----:B------:R-:W-:Y:S02]  /*1640*/  I2FP.F32.S32 R16, R9 ;  /* 0x0000000900107245 */ /* 0x000fe40000201400 */
[----:B------:R-:W-:-:S04]  /*1650*/  VIMNMX R7, R3, 0x1, !PT ;  /* 0x0000000103077848 */ /* 0x000fc80007fe0100 */
[----:B------:R-:W-:Y:S01]  /*1660*/  I2FP.F32.S32 R7, R7 ;  /* 0x0000000700077245 */ /* 0x000fe20000201400 */
[----:B------:R-:W-:-:S05]  /*1670*/  IMAD.MOV.U32 R13, RZ, RZ, R8 ;  /* 0x000000ffff0d7224 */ /* 0x000fca00078e0008 */
[----:B------:R-:W0:Y:S01]  /*1680*/  MUFU.RCP R7, R7 ;  /* 0x0000000700077308 */ /* 0x000e220000001000 */
[----:B------:R-:W-:-:S07]  /*1690*/  MOV R5, R14 ;  /* 0x0000000e00057202 */ /* 0x000fce0000000f00 */
[----:B0-----:R-:W-:Y:S05]  /*16a0*/  WARPSYNC.COLLECTIVE R10, `(.L_x_1014) ;  /* 0x000000000a087348 */ /* 0x001fea0003c00000 */
[----:B------:R1:W2:Y:S02]  /*16b0*/  SHFL.DOWN P0, R14, R13, R12, R11 ;  /* 0x0800000c0d0e7389 */ /* 0x0002a4000000000b */
[----:B012---:R-:W-:Y:S01]  /*16c0*/  ENDCOLLECTIVE ;  /* 0x000000000000791b */ /* 0x007fe20003800000 */
.L_x_1014:
[----:B------:R-:W-:Y:S01]  /*16d0*/  FMUL.FTZ R9, R5, R16 ;  /* 0x0000001005097220 */ /* 0x000fe20000410000 */
[----:B------:R-:W-:-:S03]  /*16e0*/  FADD.FTZ R5, R4, -R5 ;  /* 0x8000000504057221 */ /* 0x000fc60000010000 */
[----:B------:R-:W-:Y:S01]  /*16f0*/  FFMA.FTZ R4, R4, R15, R9 ;  /* 0x0000000f04047223 */ /* 0x000fe20000010009 */
[----:B------:R-:W-:-:S03]  /*1700*/  FMUL.FTZ R5, R5, R5 ;  /* 0x0000000505057220 */ /* 0x000fc60000410000 */
[----:B------:R-:W-:Y:S01]  /*1710*/  FMUL.FTZ R4, R7, R4 ;  /* 0x0000000407047220 */ /* 0x000fe20000410000 */
[----:B------:R-:W-:Y:S01]  /*1720*/  FMUL.FTZ R16, R16, R5 ;  /* 0x0000000510107220 */ /* 0x000fe20000410000 */
[----:B------:R-:W-:Y:S01]  /*1730*/  HFMA2.MMA R12, -RZ, RZ, 0, 1.1920928955078125e-07 ;  /* 0x00000002ff0c7435 */ /* 0x000fe200000001ff */
[----:B------:R-:W-:Y:S02]  /*1740*/  MOV R13, R3 ;  /* 0x00000003000d7202 */ /* 0x000fe40000000f00 */
[----:B------:R-:W-:Y:S01]  /*1750*/  FMUL.FTZ R16, R15, R16 ;  /* 0x000000100f107220 */ /* 0x000fe20000410000 */
[----:B------:R-:W-:-:S07]  /*1760*/  MOV R6, R14 ;  /* 0x0000000e00067202 */ /* 0x000fce0000000f00 */
[----:B------:R-:W-:Y:S05]  /*1770*/  WARPSYNC.COLLECTIVE R10, `(.L_x_1015) ;  /* 0x000000000a087348 */ /* 0x000fea0003c00000 */
[----:B------:R0:W1:Y:S02]  /*1780*/  SHFL.DOWN P0, R14, R13, R12, R11 ;  /* 0x0800000c0d0e7389 */ /* 0x000064000000000b */
[----:B01----:R-:W-:Y:S01]  /*1790*/  ENDCOLLECTIVE ;  /* 0x000000000000791b */ /* 0x003fe20003800000 */
.L_x_1015:
[----:B------:R-:W-:-:S04]  /*17a0*/  FFMA.FTZ R7, R7, R16, R6 ;  /* 0x0000001007077223 */ /* 0x000fc80000010006 */
[----:B------:R-:W-:Y:S01]  /*17b0*/  FADD.FTZ R8, R8, R7 ;  /* 0x0000000708087221 */ /* 0x000fe20000010000 */
[----:B------:R-:W-:Y:S02]  /*17c0*/  MOV R13, R4 ;  /* 0x00000004000d7202 */ /* 0x000fe40000000f00 */
[----:B------:R-:W-:-:S07]  /*17d0*/  MOV R2, R14 ;  /* 0x0000000e00027202 */ /* 0x000fce0000000f00 */
[----:B------:R-:W-:Y:S05]  /*17e0*/  WARPSYNC.COLLECTIVE R10, `(.L_x_1016) ;  /* 0x000000000a087348 */ /* 0x000fea0003c00000 */
[----:B------:R0:W1:Y:S02]  /*17f0*/  SHFL.DOWN P0, R14, R13, R12, R11 ;  /* 0x0800000c0d0e7389 */ /* 0x000064000000000b */
[----:B01----:R-:W-:Y:S01]  /*1800*/  ENDCOLLECTIVE ;  /* 0x000000000000791b */ /* 0x003fe20003800000 */
.L_x_1016:
[-C--:B------:R-:W-:Y:S02]  /*1810*/  IADD3 R6, R3, R2.reuse, RZ ;  /* 0x0000000203067210 */ /* 0x080fe40007ffe0ff */
        /* <DEDUP_REMOVED lines=10> */
.L_x_1017:
[----:B------:R-:W-:Y:S01]  /*18c0*/  FADD.FTZ R9, R4, -R5 ;  /* 0x8000000504097221 */ /* 0x000fe20000010000 */
[----:B------:R-:W-:-:S03]  /*18d0*/  FMUL.FTZ R5, R5, R2 ;  /* 0x0000000205057220 */ /* 0x000fc60000410000 */
[----:B------:R-:W-:Y:S01]  /*18e0*/  FMUL.FTZ R9, R9, R9 ;  /* 0x0000000909097220 */ /* 0x000fe20000410000 */
[----:B------:R-:W-:-:S03]  /*18f0*/  FFMA.FTZ R4, R4, R3, R5 ;  /* 0x0000000304047223 */ /* 0x000fc60000010005 */
[----:B------:R-:W-:Y:S01]  /*1900*/  FMUL.FTZ R16, R2, R9 ;  /* 0x0000000902107220 */ /* 0x000fe20000410000 */
[----:B------:R-:W-:Y:S01]  /*1910*/  FMUL.FTZ R4, R7, R4 ;  /* 0x0000000407047220 */ /* 0x000fe20000410000 */
[----:B------:R-:W-:Y:S02]  /*1920*/  HFMA2.MMA R12, -RZ, RZ, 0, 5.9604644775390625e-08 ;  /* 0x00000001ff0c7435 */ /* 0x000fe400000001ff */
[----:B------:R-:W-:Y:S01]  /*1930*/  FMUL.FTZ R16, R3, R16 ;  /* 0x0000001003107220 */ /* 0x000fe20000410000 */
[----:B------:R-:W-:-:S03]  /*1940*/  MOV R13, R6 ;  /* 0x00000006000d7202 */ /* 0x000fc60000000f00 */
[----:B------:R-:W-:-:S07]  /*1950*/  FFMA.FTZ R3, R7, R16, R14 ;  /* 0x0000001007037223 */ /* 0x000fce000001000e */
[----:B------:R-:W-:Y:S05]  /*1960*/  WARPSYNC.COLLECTIVE R10, `(.L_x_1018) ;  /* 0x000000000a087348 */ /* 0x000fea0003c00000 */
[----:B------:R0:W1:Y:S02]  /*1970*/  SHFL.DOWN P0, R14, R13, R12, R11 ;  /* 0x0800000c0d0e7389 */ /* 0x000064000000000b */
[----:B01----:R-:W-:Y:S01]  /*1980*/  ENDCOLLECTIVE ;  /* 0x000000000000791b */ /* 0x003fe20003800000 */
.L_x_1018:
[----:B------:R-:W-:Y:S01]  /*1990*/  FADD.FTZ R3, R8, R3 ;  /* 0x0000000308037221 */ /* 0x000fe20000010000 */
[----:B------:R-:W-:Y:S02]  /*19a0*/  MOV R13, R4 ;  /* 0x00000004000d7202 */ /* 0x000fe40000000f00 */
[----:B------:R-:W-:-:S07]  /*19b0*/  MOV R7, R14 ;  /* 0x0000000e00077202 */ /* 0x000fce0000000f00 */
[----:B------:R-:W-:Y:S05]  /*19c0*/  WARPSYNC.COLLECTIVE R10, `(.L_x_1019) ;  /* 0x000000000a087348 */ /* 0x000fea0003c00000 */
[----:B------:R0:W1:Y:S02]  /*19d0*/  SHFL.DOWN P0, R14, R13, R12, R11 ;  /* 0x0800000c0d0e7389 */ /* 0x000064000000000b */
[----:B01----:R-:W-:Y:S01]  /*19e0*/  ENDCOLLECTIVE ;  /* 0x000000000000791b */ /* 0x003fe20003800000 */
.L_x_1019:
[----:B------:R-:W-:Y:S02]  /*19f0*/  MOV R13, R3 ;  /* 0x00000003000d7202 */ /* 0x000fe40000000f00 */
[----:B------:R-:W-:-:S07]  /*1a00*/  MOV R9, R14 ;  /* 0x0000000e00097202 */ /* 0x000fce0000000f00 */
[----:B------:R-:W-:Y:S05]  /*1a10*/  WARPSYNC.COLLECTIVE R10, `(.L_x_1020) ;  /* 0x000000000a087348 */ /* 0x000fea0003c00000 */
[----:B------:R0:W1:Y:S02]  /*1a20*/  SHFL.DOWN P0, R14, R13, R12, R11 ;  /* 0x0800000c0d0e7389 */ /* 0x000064000000000b */
[----:B01----:R-:W-:Y:S01]  /*1a30*/  ENDCOLLECTIVE ;  /* 0x000000000000791b */ /* 0x003fe20003800000 */
.L_x_1020:
[----:B------:R-:W-:Y:S05]  /*1a40*/  BRA `(.L_x_1021) ;  /* 0xfffffff400587947 */ /* 0x000fea000383ffff */
.L_x_1022:
        /* <DEDUP_REMOVED lines=11> */
.L_x_1076:


//--------------------- .text._Z14welford_kernelIfffEvPKT_PT1_S4_iii --------------------------
	.section	.text._Z14welford_kernelIfffEvPKT_PT1_S4_iii,"ax",@progbits
	.align	128
        .global         _Z14welford_kernelIfffEvPKT_PT1_S4_iii
        .type           _Z14welford_kernelIfffEvPKT_PT1_S4_iii,@function
        .size           _Z14welford_kernelIfffEvPKT_PT1_S4_iii,(.L_x_1077 - _Z14welford_kernelIfffEvPKT_PT1_S4_iii)
        .other          _Z14welford_kernelIfffEvPKT_PT1_S4_iii,@"STO_CUDA_ENTRY STV_DEFAULT"
_Z14welford_kernelIfffEvPKT_PT1_S4_iii:
.text._Z14welford_kernelIfffEvPKT_PT1_S4_iii:
        /* <DEDUP_REMOVED lines=17> */
.L_x_1028:
        /* <DEDUP_REMOVED lines=8> */
.L_x_1027:
[----:B------:R-:W-:-:S04]  /*0190*/  IMAD R7, R17, R20, R11 ;  /* 0x0000001411077224 */ /* 0x000fc800078e020b */
[----:B-1----:R-:W-:-:S06]  /*01a0*/  IMAD.WIDE R6, R7, 0x4, R2 ;  /* 0x0000000407067825 */ /* 0x002fcc00078e0202 */
[----:B------:R-:W2:Y:S01]  /*01b0*/  LDG.E.CONSTANT R7, desc[UR4][R6.64] ;  /* 0x0000000406077981 */ /* 0x000ea2000c1e9900 */
[----:B------:R-:W-:Y:S02]  /*01c0*/  IADD3 R9, R9, 0x1, RZ ;  /* 0x0000000109097810 */ /* 0x000fe40007ffe0ff */
[----:B------:R-:W-:Y:S02]  /*01d0*/  IADD3 R11, R14, R11, RZ ;  /* 0x0000000b0e0b7210 */ /* 0x000fe40007ffe0ff */
[----:B------:R-:W-:Y:S02]  /*01e0*/  I2FP.F32.S32 R12, R9 ;  /* 0x00000009000c7245 */ /* 0x000fe40000201400 */
[----:B------:R-:W-:-:S04]  /*01f0*/  ISETP.GE.AND P0, PT, R11, R20, PT ;  /* 0x000000140b00720c */ /* 0x000fc80003f06270 */
[----:B------:R-:W0:Y:S01]  /*0200*/  MUFU.RCP R12, R12 ;  /* 0x0000000c000c7308 */ /* 0x000e220000001000 */
[----:B--2---:R-:W-:-:S04]  /*0210*/  FADD.FTZ R13, R7, -R8 ;  /* 0x80000008070d7221 */ /* 0x004fc80000010000 */
[----:B0-----:R-:W-:-:S04]  /*0220*/  FFMA.FTZ R8, R13, R12, R8 ;  /* 0x0000000c0d087223 */ /* 0x001fc80000010008 */
[----:B------:R-:W-:-:S04]  /*0230*/  FADD.FTZ R15, R7, -R8 ;  /* 0x80000008070f7221 */ /* 0x000fc80000010000 */
[----:B------:R-:W-:Y:S01]  /*0240*/  FFMA.FTZ R10, R13, R15, R10 ;  /* 0x0000000f0d0a7223 */ /* 0x000fe2000001000a */
[----:B------:R-:W-:Y:S06]  /*0250*/  @!P0 BRA `(.L_x_1027) ;  /* 0xfffffffc00cc8947 */ /* 0x000fec000383ffff */
.L_x_1026:
[----:B------:R-:W-:Y:S05]  /*0260*/  BSYNC B1 ;  /* 0x0000000000017941 */ /* 0x000fea0003800000 */
.L_x_1025:
[----:B------:R-:W-:Y:S01]  /*0270*/  IADD3 R5, R5, UR6, RZ ;  /* 0x0000000605057c10 */ /* 0x000fe2000fffe0ff */
[----:B------:R-:W-:-:S03]  /*0280*/  ULDC UR7, c[0x0][0x228] ;  /* 0x00008a0000077ab9 */ /* 0x000fc60000000800 */
[----:B------:R-:W-:-:S13]  /*0290*/  ISETP.GE.AND P0, PT, R5, UR7, PT ;  /* 0x0000000705007c0c */ /* 0x000fda000bf06270 */
[----:B------:R-:W-:Y:S05]  /*02a0*/  @!P0 BRA `(.L_x_1028) ;  /* 0xfffffffc00988947 */ /* 0x000fea000383ffff */
.L_x_1024:
[----:B------:R-:W-:Y:S05]  /*02b0*/  BSYNC B0 ;  /* 0x0000000000007941 */ /* 0x000fea0003800000 */
.L_x_1023:
        /* <DEDUP_REMOVED lines=85> */
[----:B-1----:R-:W-:Y:S01]  /*0810*/  IMAD.IADD R5, R7, 0x1, R10 ;  /* 0x0000000107057824 */ /* 0x002fe200078e020a */
[----:B------:R-:W-:Y:S01]  /*0820*/  I2FP.F32.S32 R10, R10 ;  /* 0x0000000a000a7245 */ /* 0x000fe20000201400 */
[----:B------:R-:W1:Y:S01]  /*0830*/  SHFL.DOWN PT, R3, R2, 0x1, 0x1f ;  /* 0x08201f0002037f89 */ /* 0x000e6200000e0000 */
[----:B------:R-:W-:Y:S01]  /*0840*/  I2FP.F32.S32 R7, R7 ;  /* 0x0000000700077245 */ /* 0x000fe20000201400 */
[----:B---3--:R-:W-:Y:S01]  /*0850*/  FFMA.FTZ R9, R14, R16, R9 ;  /* 0x000000100e097223 */ /* 0x008fe20000010009 */
[----:B------:R-:W-:-:S03]  /*0860*/  @!P1 SHF.R.S32.HI R6, RZ, 0x5, R6 ;  /* 0x00000005ff069819 */ /* 0x000fc60000011406 */
        /* <DEDUP_REMOVED lines=30> */
[CC--:B------:R-:W-:Y:S02]  /*0a50*/  @P1 LEA R4, R8.reuse, R3.reuse, 0x3 ;  /* 0x0000000308041211 */ /* 0x0c0fe400078e18ff */
[----:B------:R-:W-:Y:S02]  /*0a60*/  @P1 LEA R8, R8, R3, 0x2 ;  /* 0x0000000308081211 */ /* 0x000fe400078e10ff */
[----:B------:R-:W-:-:S03]  /*0a70*/  CS2R R2, SRZ ;  /* 0x0000000000027805 */ /* 0x000fc6000001ff00 */
[----:B------:R0:W1:Y:S04]  /*0a80*/  @P1 LDS R5, [R8] ;  /* 0x0000000008051984 */ /* 0x0000680000000800 */
[----:B------:R0:W2:Y:S02]  /*0a90*/  @P1 LDS.64 R2, [R4+0x80] ;  /* 0x0000800004021984 */ /* 0x0000a40000000a00 */
.L_x_1030:
[----:B------:R-:W-:Y:S05]  /*0aa0*/  BSYNC B0 ;  /* 0x0000000000007941 */ /* 0x000fea0003800000 */
.L_x_1029:
        /* <DEDUP_REMOVED lines=79> */
.L_x_1049:
        /* <DEDUP_REMOVED lines=15> */
.L_x_1032:
[----:B------:R-:W-:Y:S05]  /*1090*/  BSYNC B0 ;  /* 0x0000000000007941 */ /* 0x000fea0003800000 */
.L_x_1031:
        /* <DEDUP_REMOVED lines=13> */
.L_x_1033:
[----:B------:R-:W-:Y:S01]  /*1170*/  HFMA2.MMA R12, -RZ, RZ, 0, 9.5367431640625e-07 ;  /* 0x00000010ff0c7435 */ /* 0x000fe200000001ff */
[----:B-1----:R-:W-:Y:S01]  /*1180*/  IMAD.MOV.U32 R13, RZ, RZ, R5 ;  /* 0x000000ffff0d7224 */ /* 0x002fe200078e0005 */
[----:B------:R-:W-:Y:S02]  /*1190*/  MOV R11, 0x1f ;  /* 0x0000001f000b7802 */ /* 0x000fe40000000f00 */
[----:B------:R-:W-:Y:S02]  /*11a0*/  MOV R10, 0xffffffff ;  /* 0xffffffff000a7802 */ /* 0x000fe40000000f00 */
[----:B------:R-:W-:-:S07]  /*11b0*/  I2FP.F32.S32 R16, R5 ;  /* 0x0000000500107245 */ /* 0x000fce0000201400 */
[----:B0-2---:R-:W-:Y:S05]  /*11c0*/  WARPSYNC.COLLECTIVE R10, `(.L_x_1034) ;  /* 0x000000000a087348 */ /* 0x005fea0003c00000 */
[----:B------:R1:W3:Y:S02]  /*11d0*/  SHFL.DOWN P0, R14, R13, R12, R11 ;  /* 0x0800000c0d0e7389 */ /* 0x0002e4000000000b */
[----:B0123--:R-:W-:Y:S01]  /*11e0*/  ENDCOLLECTIVE ;  /* 0x000000000000791b */ /* 0x00ffe20003800000 */
.L_x_1034:
[----:B------:R-:W-:Y:S02]  /*11f0*/  MOV R13, R2 ;  /* 0x00000002000d7202 */ /* 0x000fe40000000f00 */
[----:B------:R-:W-:-:S07]  /*1200*/  MOV R6, R14 ;  /* 0x0000000e00067202 */ /* 0x000fce0000000f00 */
[----:B------:R-:W-:Y:S05]  /*1210*/  WARPSYNC.COLLECTIVE R10, `(.L_x_1035) ;  /* 0x000000000a087348 */ /* 0x000fea0003c00000 */
[----:B------:R0:W1:Y:S02]  /*1220*/  SHFL.DOWN P0, R14, R13, R12, R11 ;  /* 0x0800000c0d0e7389 */ /* 0x000064000000000b */
[----:B01----:R-:W-:Y:S01]  /*1230*/  ENDCOLLECTIVE ;  /* 0x000000000000791b */ /* 0x003fe20003800000 */
.L_x_1035:
        /* <DEDUP_REMOVED lines=11> */
.L_x_1036:
        /* <DEDUP_REMOVED lines=9> */
[----:B------:R-:W-:-:S07]  /*1380*/  MOV R8, R14 ;  /* 0x0000000e00087202 */ /* 0x000fce0000000f00 */
[----:B------:R-:W-:Y:S05]  /*1390*/  WARPSYNC.COLLECTIVE R10, `(.L_x_1037) ;  /* 0x000000000a087348 */ /* 0x000fea0003c00000 */
[----:B------:R0:W1:Y:S02]  /*13a0*/  SHFL.DOWN P0, R14, R13, R12, R11 ;  /* 0x0800000c0d0e7389 */ /* 0x000064000000000b */
[----:B01----:R-:W-:Y:S01]  /*13b0*/  ENDCOLLECTIVE ;  /* 0x000000000000791b */ /* 0x003fe20003800000 */
.L_x_1037:
[----:B------:R-:W-:-:S04]  /*13c0*/  FFMA.FTZ R8, R15, R9, R8 ;  /* 0x000000090f087223 */ /* 0x000fc80000010008 */
[----:B------:R-:W-:Y:S01]  /*13d0*/  FADD.FTZ R8, R8, R3 ;  /* 0x0000000308087221 */ /* 0x000fe20000010000 */
[----:B------:R-:W-:Y:S01]  /*13e0*/  IMAD.MOV.U32 R13, RZ, RZ, R5 ;  /* 0x000000ffff0d7224 */ /* 0x000fe200078e0005 */
[----:B------:R-:W-:-:S07]  /*13f0*/  MOV R7, R14 ;  /* 0x0000000e00077202 */ /* 0x000fce0000000f00 */
[----:B------:R-:W-:Y:S05]  /*1400*/  WARPSYNC.COLLECTIVE R10, `(.L_x_1038) ;  /* 0x000000000a087348 */ /* 0x000fea0003c00000 */
[----:B------:R0:W1:Y:S02]  /*1410*/  SHFL.DOWN P0, R14, R13, R12, R11 ;  /* 0x0800000c0d0e7389 */ /* 0x000064000000000b */
[----:B01----:R-:W-:Y:S01]  /*1420*/  ENDCOLLECTIVE ;  /* 0x000000000000791b */ /* 0x003fe20003800000 */
.L_x_1038:
        /* <DEDUP_REMOVED lines=10> */
.L_x_1039:
        /* <DEDUP_REMOVED lines=13> */
.L_x_1040:
        /* <DEDUP_REMOVED lines=8> */
.L_x_1041:
[-C--:B------:R-:W-:Y:S02]  /*1620*/  IADD3 R3, R2, R9.reuse, RZ ;  /* 0x0000000902037210 */ /* 0x080fe40007ffe0ff */
[----:B------:R-:W-:Y:S02]  /*1630*/  I2FP.F32.S32 R16, R9 ;  /* 0x0000000900107245 */ /* 0x000fe40000201400 */
[----:B------:R-:W-:-:S04]  /*1640*/  VIMNMX R7, R3, 0x1, !PT ;  /* 0x0000000103077848 */ /* 0x000fc80007fe0100 */
[----:B------:R-:W-:Y:S02]  /*1650*/  I2FP.F32.S32 R7, R7 ;  /* 0x0000000700077245 */ /* 0x000fe40000201400 */
[----:B------:R-:W-:-:S04]  /*1660*/  MOV R13, R8 ;  /* 0x00000008000d7202 */ /* 0x000fc80000000f00 */
[----:B------:R-:W0:Y:S01]  /*1670*/  MUFU.RCP R7, R7 ;  /* 0x0000000700077308 */ /* 0x000e220000001000 */
[----:B------:R-:W-:-:S07]  /*1680*/  MOV R5, R14 ;  /* 0x0000000e00057202 */ /* 0x000fce0000000f00 */
[----:B0-----:R-:W-:Y:S05]  /*1690*/  WARPSYNC.COLLECTIVE R10, `(.L_x_1042) ;  /* 0x000000000a087348 */ /* 0x001fea0003c00000 */
[----:B------:R1:W2:Y:S02]  /*16a0*/  SHFL.DOWN P0, R14, R13, R12, R11 ;  /* 0x0800000c0d0e7389 */ /* 0x0002a4000000000b */
[----:B012---:R-:W-:Y:S01]  /*16b0*/  ENDCOLLECTIVE ;  /* 0x000000000000791b */ /* 0x007fe20003800000 */
.L_x_1042:
[----:B------:R-:W-:Y:S01]  /*16c0*/  FMUL.FTZ R9, R5, R16 ;  /* 0x0000001005097220 */ /* 0x000fe20000410000 */
[----:B------:R-:W-:-:S03]  /*16d0*/  FADD.FTZ R5, R4, -R5 ;  /* 0x8000000504057221 */ /* 0x000fc60000010000 */
[----:B------:R-:W-:Y:S01]  /*16e0*/  FFMA.FTZ R4, R4, R15, R9 ;  /* 0x0000000f04047223 */ /* 0x000fe20000010009 */
[----:B------:R-:W-:-:S03]  /*16f0*/  FMUL.FTZ R5, R5, R5 ;  /* 0x0000000505057220 */ /* 0x000fc60000410000 */
[----:B------:R-:W-:Y:S01]  /*1700*/  FMUL.FTZ R4, R7, R4 ;  /* 0x0000000407047220 */ /* 0x000fe20000410000 */
[----:B------:R-:W-:Y:S01]  /*1710*/  FMUL.FTZ R16, R16, R5 ;  /* 0x0000000510107220 */ /* 0x000fe20000410000 */
[----:B------:R-:W-:Y:S01]  /*1720*/  HFMA2.MMA R12, -RZ, RZ, 0, 1.1920928955078125e-07 ;  /* 0x00000002ff0c7435 */ /* 0x000fe200000001ff */
[----:B------:R-:W-:Y:S02]  /*1730*/  IMAD.MOV.U32 R13, RZ, RZ, R3 ;  /* 0x000000ffff0d7224 */ /* 0x000fe400078e0003 */
[----:B------:R-:W-:Y:S01]  /*1740*/  FMUL.FTZ R16, R15, R16 ;  /* 0x000000100f107220 */ /* 0x000fe20000410000 */
[----:B------:R-:W-:-:S07]  /*1750*/  MOV R6, R14 ;  /* 0x0000000e00067202 */ /* 0x000fce0000000f00 */
[----:B------:R-:W-:Y:S05]  /*1760*/  WARPSYNC.COLLECTIVE R10, `(.L_x_1043) ;  /* 0x000000000a087348 */ /* 0x000fea0003c00000 */
[----:B------:R0:W1:Y:S02]  /*1770*/  SHFL.DOWN P0, R14, R13, R12, R11 ;  /* 0x0800000c0d0e7389 */ /* 0x000064000000000b */
[----:B01----:R-:W-:Y:S01]  /*1780*/  ENDCOLLECTIVE ;  /* 0x000000000000791b */ /* 0x003fe20003800000 */
.L_x_1043:
[----:B------:R-:W-:-:S04]  /*1790*/  FFMA.FTZ R7, R7, R16, R6 ;  /* 0x0000001007077223 */ /* 0x000fc80000010006 */
[----:B------:R-:W-:Y:S01]  /*17a0*/  FADD.FTZ R8, R8, R7 ;  /* 0x0000000708087221 */ /* 0x000fe20000010000 */
[----:B------:R-:W-:Y:S02]  /*17b0*/  MOV R13, R4 ;  /* 0x00000004000d7202 */ /* 0x000fe40000000f00 */
[----:B------:R-:W-:-:S07]  /*17c0*/  MOV R2, R14 ;  /* 0x0000000e00027202 */ /* 0x000fce0000000f00 */
[----:B------:R-:W-:Y:S05]  /*17d0*/  WARPSYNC.COLLECTIVE R10, `(.L_x_1044) ;  /* 0x000000000a087348 */ /* 0x000fea0003c00000 */
[----:B------:R0:W1:Y:S02]  /*17e0*/  SHFL.DOWN P0, R14, R13, R12, R11 ;  /* 0x0800000c0d0e7389 */ /* 0x000064000000000b */
[----:B01----:R-:W-:Y:S01]  /*17f0*/  ENDCOLLECTIVE ;  /* 0x000000000000791b */ /* 0x003fe20003800000 */
.L_x_1044:
        /* <DEDUP_REMOVED lines=11> */
.L_x_1045:
        /* <DEDUP_REMOVED lines=13> */
.L_x_1046:
[----:B------:R-:W-:Y:S01]  /*1980*/  FADD.FTZ R3, R8, R3 ;  /* 0x0000000308037221 */ /* 0x000fe20000010000 */
[----:B------:R-:W-:Y:S02]  /*1990*/  MOV R13, R4 ;  /* 0x00000004000d7202 */ /* 0x000fe40000000f00 */
[----:B------:R-:W-:-:S07]  /*19a0*/  MOV R7, R14 ;  /* 0x0000000e00077202 */ /* 0x000fce0000000f00 */
[----:B------:R-:W-:Y:S05]  /*19b0*/  WARPSYNC.COLLECTIVE R10, `(.L_x_1047) ;  /* 0x000000000a087348 */ /* 0x000fea0003c00000 */
[----:B------:R0:W1:Y:S02]  /*19c0*/  SHFL.DOWN P0, R14, R13, R12, R11 ;  /* 0x0800000c0d0e7389 */ /* 0x000064000000000b */
[----:B01----:R-:W-:Y:S01]  /*19d0*/  ENDCOLLECTIVE ;  /* 0x000000000000791b */ /* 0x003fe20003800000 */
.L_x_1047:
[----:B------:R-:W-:Y:S02]  /*19e0*/  MOV R13, R3 ;  /* 0x00000003000d7202 */ /* 0x000fe40000000f00 */
[----:B------:R-:W-:-:S07]  /*19f0*/  MOV R9, R14 ;  /* 0x0000000e00097202 */ /* 0x000fce0000000f00 */
[----:B------:R-:W-:Y:S05]  /*1a00*/  WARPSYNC.COLLECTIVE R10, `(.L_x_1048) ;  /* 0x000000000a087348 */ /* 0x000fea0003c00000 */
[----:B------:R0:W1:Y:S02]  /*1a10*/  SHFL.DOWN P0, R14, R13, R12, R11 ;  /* 0x0800000c0d0e7389 */ /* 0x000064000000000b */
[----:B01----:R-:W-:Y:S01]  /*1a20*/  ENDCOLLECTIVE ;  /* 0x000000000000791b */ /* 0x003fe20003800000 */
.L_x_1048:
[----:B------:R-:W-:Y:S05]  /*1a30*/  BRA `(.L_x_1049) ;  /* 0xfffffff400587947 */ /* 0x000fea000383ffff */
.L_x_1050:
        /* <DEDUP_REMOVED lines=12> */
.L_x_1077:


//--------------------- .nv.shared.reserved.0     --------------------------
	.section	.nv.shared.reserved.0,"aw",@nobits
	.weak		__nv_reservedSMEM_offset_0_alias
	.size		__nv_reservedSMEM_offset_0_alias, 0, 0
	.other		__nv_reservedSMEM_offset_0_alias,@"STO_CUDA_RESERVED_SHARED STV_DEFAULT"
__nv_reservedSMEM_offset_0_alias:
	.zero		0


//--------------------- .nv.global                --------------------------
	.section	.nv.global,"aw",@nobits
.nv.global:
	.type		_ZN41_INTERNAL_c40c9d7c_10_welford_cu_4d36edd84cuda3std3__48in_placeE,@object
	.size		_ZN41_INTERNAL_c40c9d7c_10_welford_cu_4d36edd84cuda3std3__48in_placeE,(_ZN41_INTERNAL_c40c9d7c_10_welford_cu_4d36edd84cuda3std6ranges3__45__cpo8distanceE - _ZN41_INTERNAL_c40c9d7c_10_welford_cu_4d36edd84cuda3std3__48in_placeE)
_ZN41_INTERNAL_c40c9d7c_10_welford_cu_4d36edd84cuda3std3__48in_placeE:
	.zero		1
	.type		_ZN41_INTERNAL_c40c9d7c_10_welford_cu_4d36edd84cuda3std6ranges3__45__cpo8distanceE,@object
	.size		_ZN41_INTERNAL_c40c9d7c_10_welford_cu_4d36edd84cuda3std6ranges3__45__cpo8distanceE,(_ZN41_INTERNAL_c40c9d7c_10_welford_cu_4d36edd84cuda3std3__45__cpo6cbeginE - _ZN41_INTERNAL_c40c9d7c_10_welford_cu_4d36edd84cuda3std6ranges3__45__cpo8distanceE)
_ZN41_INTERNAL_c40c9d7c_10_welford_cu_4d36edd84cuda3std6ranges3__45__cpo8distanceE:
	.zero		1
	.type		_ZN41_INTERNAL_c40c9d7c_10_welford_cu_4d36edd84cuda3std3__45__cpo6cbeginE,@object
	.size		_ZN41_INTERNAL_c40c9d7c_10_welford_cu_4d36edd84cuda3std3__45__cpo6cbeginE,(_ZN41_INTERNAL_c40c9d7c_10_welford_cu_4d36edd84cuda3std6ranges3__45__cpo7advanceE - _ZN41_INTERNAL_c40c9d7c_10_welford_cu_4d36edd84cuda3std3__45__cpo6cbeginE)
_ZN41_INTERNAL_c40c9d7c_10_welford_cu_4d36edd84cuda3std3__45__cpo6cbeginE:
	.zero		1
	.type		_ZN41_INTERNAL_c40c9d7c_10_welford_cu_4d36edd84cuda3std6ranges3__45__cpo7advanceE,@object
	.size		_ZN41_INTERNAL_c40c9d7c_10_welford_cu_4d36edd84cuda3std6ranges3__45__cpo7advanceE,(_ZN41_INTERNAL_c40c9d7c_10_welford_cu_4d36edd84cuda3std3__45__cpo7crbeginE - _ZN41_INTERNAL_c40c9d7c_10_welford_cu_4d36edd84cuda3std6ranges3__45__cpo7advanceE)
_ZN41_INTERNAL_c40c9d7c_10_welford_cu_4d36edd84cuda3std6ranges3__45__cpo7advanceE:
	.zero		1
	.type		_ZN41_INTERNAL_c40c9d7c_10_welford_cu_4d36edd84cuda3std3__45__cpo7crbeginE,@object
	.size		_ZN41_INTERNAL_c40c9d7c_10_welford_cu_4d36edd84cuda3std3__45__cpo7crbeginE,(_ZN41_INTERNAL_c40c9d7c_10_welford_cu_4d36edd84cuda3std6ranges3__45__cpo4dataE - _ZN41_INTERNAL_c40c9d7c_10_welford_cu_4d36edd84cuda3std3__45__cpo7crbeginE)
_ZN41_INTERNAL_c40c9d7c_10_welford_cu_4d36edd84cuda3std3__45__cpo7crbeginE:
	.zero		1
	.type		_ZN41_INTERNAL_c40c9d7c_10_welford_cu_4d36edd84cuda3std6ranges3__45__cpo4dataE,@object
	.size		_ZN41_INTERNAL_c40c9d7c_10_welford_cu_4d36edd84cuda3std6ranges3__45__cpo4dataE,(_ZN41_INTERNAL_c40c9d7c_10_welford_cu_4d36edd84cuda3std6ranges3__45__cpo5beginE - _ZN41_INTERNAL_c40c9d7c_10_welford_cu_4d36edd84cuda3std6ranges3__45__cpo4dataE)
_ZN41_INTERNAL_c40c9d7c_10_welford_cu_4d36edd84cuda3std6ranges3__45__cpo4dataE:
	.zero		1
	.type		_ZN41_INTERNAL_c40c9d7c_10_welford_cu_4d36edd84cuda3std6ranges3__45__cpo5beginE,@object
	.size		_ZN41_INTERNAL_c40c9d7c_10_welford_cu_4d36edd84cuda3std6ranges3__45__cpo5beginE,(_ZN41_INTERNAL_c40c9d7c_10_welford_cu_4d36edd84cuda3std3__443_GLOBAL__N__c40c9d7c_10_welford_cu_4d36edd86ignoreE - _ZN41_INTERNAL_c40c9d7c_10_welford_cu_4d36edd84cuda3std6ranges3__45__cpo5beginE)
_ZN41_INTERNAL_c40c9d7c_10_welford_cu_4d36edd84cuda3std6ranges3__45__cpo5beginE:
	.zero		1
	.type		_ZN41_INTERNAL_c40c9d7c_10_welford_cu_4d36edd84cuda3std3__443_GLOBAL__N__c40c9d7c_10_welford_cu_4d36edd86ignoreE,@object
	.size		_ZN41_INTERNAL_c40c9d7c_10_welford_cu_4d36edd84cuda3std3__443_GLOBAL__N__c40c9d7c_10_welford_cu_4d36edd86ignoreE,(_ZN41_INTERNAL_c40c9d7c_10_welford_cu_4d36edd84cuda3std6ranges3__45__cpo4sizeE - _ZN41_INTERNAL_c40c9d7c_10_welford_cu_4d36edd84cuda3std3__443_GLOBAL__N__c40c9d7c_10_welford_cu_4d36edd86ignoreE)
_ZN41_INTERNAL_c40c9d7c_10_welford_cu_4d36edd84cuda3std3__443_GLOBAL__N__c40c9d7c_10_welford_cu_4d36edd86ignoreE:
	.zero		1
	.type		_ZN41_INTERNAL_c40c9d7c_10_welford_cu_4d36edd84cuda3std6ranges3__45__cpo4sizeE,@object
	.size		_ZN41_INTERNAL_c40c9d7c_10_welford_cu_4d36edd84cuda3std6ranges3__45__cpo4sizeE,(_ZN41_INTERNAL_c40c9d7c_10_welford_cu_4d36edd84cuda3std3__45__cpo5beginE - _ZN41_INTERNAL_c40c9d7c_10_welford_cu_4d36edd84cuda3std6ranges3__45__cpo4sizeE)
_ZN41_INTERNAL_c40c9d7c_10_welford_cu_4d36edd84cuda3std6ranges3__45__cpo4sizeE:
	.zero		1
	.type		_ZN41_INTERNAL_c40c9d7c_10_welford_cu_4d36edd84cuda3std3__45__cpo5beginE,@object
	.size		_ZN41_INTERNAL_c40c9d7c_10_welford_cu_4d36edd84cuda3std3__45__cpo5beginE,(_ZN41_INTERNAL_c40c9d7c_10_welford_cu_4d36edd84cuda3std6ranges3__45__cpo6cbeginE - _ZN41_INTERNAL_c40c9d7c_10_welford_cu_4d36edd84cuda3std3__45__cpo5beginE)
_ZN41_INTERNAL_c40c9d7c_10_welford_cu_4d36edd84cuda3std3__45__cpo5beginE:
	.zero		1
	.type		_ZN41_INTERNAL_c40c9d7c_10_welford_cu_4d36edd84cuda3std6ranges3__45__cpo6cbeginE,@object
	.size		_ZN41_INTERNAL_c40c9d7c_10_welford_cu_4d36edd84cuda3std6ranges3__45__cpo6cbeginE,(_ZN41_INTERNAL_c40c9d7c_10_welford_cu_4d36edd84cuda3std3__45__cpo6rbeginE - _ZN41_INTERNAL_c40c9d7c_10_welford_cu_4d36edd84cuda3std6ranges3__45__cpo6cbeginE)
_ZN41_INTERNAL_c40c9d7c_10_welford_cu_4d36edd84cuda3std6ranges3__45__cpo6cbeginE:
	.zero		1
	.type		_ZN41_INTERNAL_c40c9d7c_10_welford_cu_4d36edd84cuda3std3__45__cpo6rbeginE,@object
	.size		_ZN41_INTERNAL_c40c9d7c_10_welford_cu_4d36edd84cuda3std3__45__cpo6rbeginE,(_ZN41_INTERNAL_c40c9d7c_10_welford_cu_4d36edd84cuda3std6ranges3__45__cpo4nextE - _ZN41_INTERNAL_c40c9d7c_10_welford_cu_4d36edd84cuda3std3__45__cpo6rbeginE)
_ZN41_INTERNAL_c40c9d7c_10_welford_cu_4d36edd84cuda3std3__45__cpo6rbeginE:
	.zero		1
	.type		_ZN41_INTERNAL_c40c9d7c_10_welford_cu_4d36edd84cuda3std6ranges3__45__cpo4nextE,@object
	.size		_ZN41_INTERNAL_c40c9d7c_10_welford_cu_4d36edd84cuda3std6ranges3__45__cpo4nextE,(_ZN41_INTERNAL_c40c9d7c_10_welford_cu_4d36edd84cuda3std6ranges3__45__cpo4swapE - _ZN41_INTERNAL_c40c9d7c_10_welford_cu_4d36edd84cuda3std6ranges3__45__cpo4nextE)
_ZN41_INTERNAL_c40c9d7c_10_welford_cu_4d36edd84cuda3std6ranges3__45__cpo4nextE:
	.zero		1
	.type		_ZN41_INTERNAL_c40c9d7c_10_welford_cu_4d36edd84cuda3std6ranges3__45__cpo4swapE,@object
	.size		_ZN41_INTERNAL_c40c9d7c_10_welford_cu_4d36edd84cuda3std6ranges3__45__cpo4swapE,(_ZN41_INTERNAL_c40c9d7c_10_welford_cu_4d36edd84cuda3std3__420unreachable_sentinelE - _ZN41_INTERNAL_c40c9d7c_10_welford_cu_4d36edd84cuda3std6ranges3__45__cpo4swapE)
_ZN41_INTERNAL_c40c9d7c_10_welford_cu_4d36edd84cuda3std6ranges3__45__cpo4swapE:
	.zero		1
	.type		_ZN41_INTERNAL_c40c9d7c_10_welford_cu_4d36edd84cuda3std3__420unreachable_sentinelE,@object
	.size		_ZN41_INTERNAL_c40c9d7c_10_welford_cu_4d36edd84cuda3std3__420unreachable_sentinelE,(_ZN41_INTERNAL_c40c9d7c_10_welford_cu_4d36edd86thrust23THRUST_300001_SM_900_NS6system6detail10sequential3seqE - _ZN41_INTERNAL_c40c9d7c_10_welford_cu_4d36edd84cuda3std3__420unreachable_sentinelE)
_ZN41_INTERNAL_c40c9d7c_10_welford_cu_4d36edd84cuda3std3__420unreachable_sentinelE:
	.zero		1
	.type		_ZN41_INTERNAL_c40c9d7c_10_welford_cu_4d36edd86thrust23THRUST_300001_SM_900_NS6system6detail10sequential3seqE,@object
	.size		_ZN41_INTERNAL_c40c9d7c_10_welford_cu_4d36edd86thrust23THRUST_300001_SM_900_NS6system6detail10sequential3seqE,(_ZN41_INTERNAL_c40c9d7c_10_welford_cu_4d36edd84cuda3std3__45__cpo4cendE - _ZN41_INTERNAL_c40c9d7c_10_welford_cu_4d36edd86thrust23THRUST_300001_SM_900_NS6system6detail10sequential3seqE)
_ZN41_INTERNAL_c40c9d7c_10_welford_cu_4d36edd86thrust23THRUST_300001_SM_900_NS6system6detail10sequential3seqE:
	.zero		1
	.type		_ZN41_INTERNAL_c40c9d7c_10_welford_cu_4d36edd84cuda3std3__45__cpo4cendE,@object
	.size		_ZN41_INTERNAL_c40c9d7c_10_welford_cu_4d36edd84cuda3std3__45__cpo4cendE,(_ZN41_INTERNAL_c40c9d7c_10_welford_cu_4d36edd84cuda3std6ranges3__45__cpo9iter_swapE - _ZN41_INTERNAL_c40c9d7c_10_welford_cu_4d36edd84cuda3std3__45__cpo4cendE)
_ZN41_INTERNAL_c40c9d7c_10_welford_cu_4d36edd84cuda3std3__45__cpo4cendE:
	.zero		1
	.type		_ZN41_INTERNAL_c40c9d7c_10_welford_cu_4d36edd84cuda3std6ranges3__45__cpo9iter_swapE,@object
	.size		_ZN41_INTERNAL_c40c9d7c_10_welford_cu_4d36edd84cuda3std6ranges3__45__cpo9iter_swapE,(_ZN41_INTERNAL_c40c9d7c_10_welford_cu_4d36edd84cuda3std3__45__cpo5crendE - _ZN41_INTERNAL_c40c9d7c_10_welford_cu_4d36edd84cuda3std6ranges3__45__cpo9iter_swapE)
_ZN41_INTERNAL_c40c9d7c_10_welford_cu_4d36edd84cuda3std6ranges3__45__cpo9iter_swapE:
	.zero		1
	.type		_ZN41_INTERNAL_c40c9d7c_10_welford_cu_4d36edd84cuda3std3__45__cpo5crendE,@object
	.size		_ZN41_INTERNAL_c40c9d7c_10_welford_cu_4d36edd84cuda3std3__45__cpo5crendE,(_ZN41_INTERNAL_c40c9d7c_10_welford_cu_4d36edd84cuda3std6ranges3__45__cpo5cdataE - _ZN41_INTERNAL_c40c9d7c_10_welford_cu_4d36edd84cuda3std3__45__cpo5crendE)
_ZN41_INTERNAL_c40c9d7c_10_welford_cu_4d36edd84cuda3std3__45__cpo5crendE:
	.zero		1
	.type		_ZN41_INTERNAL_c40c9d7c_10_welford_cu_4d36edd84cuda3std6ranges3__45__cpo5cdataE,@object
	.size		_ZN41_INTERNAL_c40c9d7c_10_welford_cu_4d36edd84cuda3std6ranges3__45__cpo5cdataE,(_ZN41_INTERNAL_c40c9d7c_10_welford_cu_4d36edd84cuda3std6ranges3__45__cpo3endE - _ZN41_INTERNAL_c40c9d7c_10_welford_cu_4d36edd84cuda3std6ranges3__45__cpo5cdataE)
_ZN41_INTERNAL_c40c9d7c_10_welford_cu_4d36edd84cuda3std6ranges3__45__cpo5cdataE:
	.zero		1
	.type		_ZN41_INTERNAL_c40c9d7c_10_welford_cu_4d36edd84cuda3std6ranges3__45__cpo3endE,@object
	.size		_ZN41_INTERNAL_c40c9d7c_10_welford_cu_4d36edd84cuda3std6ranges3__45__cpo3endE,(_ZN41_INTERNAL_c40c9d7c_10_welford_cu_4d36edd84cuda3std3__419piecewise_constructE - _ZN41_INTERNAL_c40c9d7c_10_welford_cu_4d36edd84cuda3std6ranges3__45__cpo3endE)
_ZN41_INTERNAL_c40c9d7c_10_welford_cu_4d36edd84cuda3std6ranges3__45__cpo3endE:
	.zero		1
	.type		_ZN41_INTERNAL_c40c9d7c_10_welford_cu_4d36edd84cuda3std3__419piecewise_constructE,@object
	.size		_ZN41_INTERNAL_c40c9d7c_10_welford_cu_4d36edd84cuda3std3__419piecewise_constructE,(_ZN41_INTERNAL_c40c9d7c_10_welford_cu_4d36edd84cuda3std6ranges3__45__cpo5ssizeE - _ZN41_INTERNAL_c40c9d7c_10_welford_cu_4d36edd84cuda3std3__419piecewise_constructE)
_ZN41_INTERNAL_c40c9d7c_10_welford_cu_4d36edd84cuda3std3__419piecewise_constructE:
	.zero		1
	.type		_ZN41_INTERNAL_c40c9d7c_10_welford_cu_4d36edd84cuda3std6ranges3__45__cpo5ssizeE,@object
	.size		_ZN41_INTERNAL_c40c9d7c_10_welford_cu_4d36edd84cuda3std6ranges3__45__cpo5ssizeE,(_ZN41_INTERNAL_c40c9d7c_10_welford_cu_4d36edd84cuda3std3__45__cpo3endE - _ZN41_INTERNAL_c40c9d7c_10_welford_cu_4d36edd84cuda3std6ranges3__45__cpo5ssizeE)
_ZN41_INTERNAL_c40c9d7c_10_welford_cu_4d36edd84cuda3std6ranges3__45__cpo5ssizeE:
	.zero		1
	.type		_ZN41_INTERNAL_c40c9d7c_10_welford_cu_4d36edd84cuda3std3__45__cpo3endE,@object
	.size		_ZN41_INTERNAL_c40c9d7c_10_welford_cu_4d36edd84cuda3std3__45__cpo3endE,(_ZN41_INTERNAL_c40c9d7c_10_welford_cu_4d36edd84cuda3std6ranges3__45__cpo4cendE - _ZN41_INTERNAL_c40c9d7c_10_welford_cu_4d36edd84cuda3std3__45__cpo3endE)
_ZN41_INTERNAL_c40c9d7c_10_welford_cu_4d36edd84cuda3std3__45__cpo3endE:
	.zero		1
	.type		_ZN41_INTERNAL_c40c9d7c_10_welford_cu_4d36edd84cuda3std6ranges3__45__cpo4cendE,@object
	.size		_ZN41_INTERNAL_c40c9d7c_10_welford_cu_4d36edd84cuda3std6ranges3__45__cpo4cendE,(_ZN41_INTERNAL_c40c9d7c_10_welford_cu_4d36edd84cuda3std3__45__cpo4rendE - _ZN41_INTERNAL_c40c9d7c_10_welford_cu_4d36edd84cuda3std6ranges3__45__cpo4cendE)
_ZN41_INTERNAL_c40c9d7c_10_welford_cu_4d36edd84cuda3std6ranges3__45__cpo4cendE:
	.zero		1
	.type		_ZN41_INTERNAL_c40c9d7c_10_welford_cu_4d36edd84cuda3std3__45__cpo4rendE,@object
	.size		_ZN41_INTERNAL_c40c9d7c_10_welford_cu_4d36edd84cuda3std3__45__cpo4rendE,(_ZN41_INTERNAL_c40c9d7c_10_welford_cu_4d36edd84cuda3std6ranges3__45__cpo4prevE - _ZN41_INTERNAL_c40c9d7c_10_welford_cu_4d36edd84cuda3std3__45__cpo4rendE)
_ZN41_INTERNAL_c40c9d7c_10_welford_cu_4d36edd84cuda3std3__45__cpo4rendE:
	.zero		1
	.type		_ZN41_INTERNAL_c40c9d7c_10_welford_cu_4d36edd84cuda3std6ranges3__45__cpo4prevE,@object
	.size		_ZN41_INTERNAL_c40c9d7c_10_welford_cu_4d36edd84cuda3std6ranges3__45__cpo4prevE,(_ZN41_INTERNAL_c40c9d7c_10_welford_cu_4d36edd84cuda3std6ranges3__45__cpo9iter_moveE - _ZN41_INTERNAL_c40c9d7c_10_welford_cu_4d36edd84cuda3std6ranges3__45__cpo4prevE)
_ZN41_INTERNAL_c40c9d7c_10_welford_cu_4d36edd84cuda3std6ranges3__45__cpo4prevE:
	.zero		1
	.type		_ZN41_INTERNAL_c40c9d7c_10_welford_cu_4d36edd84cuda3std6ranges3__45__cpo9iter_moveE,@object
	.size		_ZN41_INTERNAL_c40c9d7c_10_welford_cu_4d36edd84cuda3std6ranges3__45__cpo9iter_moveE,(.L_13 - _ZN41_INTERNAL_c40c9d7c_10_welford_cu_4d36edd84cuda3std6ranges3__45__cpo9iter_moveE)
_ZN41_INTERNAL_c40c9d7c_10_welford_cu_4d36edd84cuda3std6ranges3__45__cpo9iter_moveE:
	.zero		1
.L_13:


//--------------------- .nv.shared._Z23reduce_bn_c_last_kernelIN3c104HalfEfS1_Li4EEvPKT_S4_PKT0_S7_PS5_S8_PT1_SA_PVS5_Piii --------------------------
	.section	.nv.shared._Z23reduce_bn_c_last_kernelIN3c104HalfEfS1_Li4EEvPKT_S4_PKT0_S7_PS5_S8_PT1_SA_PVS5_Piii,"aw",@nobits
	.sectionflags	@""
	.align	4
.nv.shared._Z23reduce_bn_c_last_kernelIN3c104HalfEfS1_Li4EEvPKT_S4_PKT0_S7_PS5_S8_PT1_SA_PVS5_Piii:
	.zero		5121


//--------------------- .nv.shared._Z23reduce_bn_c_last_kernelIN3c104HalfEffLi4EEvPKT_S4_PKT0_S7_PS5_S8_PT1_SA_PVS5_Piii --------------------------
	.section	.nv.shared._Z23reduce_bn_c_last_kernelIN3c104HalfEffLi4EEvPKT_S4_PKT0_S7_PS5_S8_PT1_SA_PVS5_Piii,"aw",@nobits
	.sectionflags	@""
	.align	4
.nv.shared._Z23reduce_bn_c_last_kernelIN3c104HalfEffLi4EEvPKT_S4_PKT0_S7_PS5_S8_PT1_SA_PVS5_Piii:
	.zero		5121


//--------------------- .nv.shared._Z23reduce_bn_c_last_kernelIfffLi4EEvPKT_S2_PKT0_S5_PS3_S6_PT1_S8_PVS3_Piii --------------------------
	.section	.nv.shared._Z23reduce_bn_c_last_kernelIfffLi4EEvPKT_S2_PKT0_S5_PS3_S6_PT1_S8_PVS3_Piii,"aw",@nobits
	.sectionflags	@""
	.align	4
.nv.shared._Z23reduce_bn_c_last_kernelIfffLi4EEvPKT_S2_PKT0_S5_PS3_S6_PT1_S8_PVS3_Piii:
	.zero		5121


//--------------------- .nv.shared._Z21welford_kernel_c_lastIN3c104HalfEffLi4EEvPKT_PT1_S6_PVT0_Piii --------------------------
	.section	.nv.shared._Z21welford_kernel_c_lastIN3c104HalfEffLi4EEvPKT_PT1_S6_PVT0_Piii,"aw",@nobits
	.sectionflags	@""
	.align	4
.nv.shared._Z21welford_kernel_c_lastIN3c104HalfEffLi4EEvPKT_PT1_S6_PVT0_Piii:
	.zero		7169


//--------------------- .nv.shared._Z21welford_kernel_c_lastIfffLi4EEvPKT_PT1_S4_PVT0_Piii --------------------------
	.section	.nv.shared._Z21welford_kernel_c_lastIfffLi4EEvPKT_PT1_S4_PVT0_Piii,"aw",@nobits
	.sectionflags	@""
	.align	4
.nv.shared._Z21welford_kernel_c_lastIfffLi4EEvPKT_PT1_S4_PVT0_Piii:
	.zero		7169


//--------------------- .nv.shared._Z16reduce_bn_kernelIN3c104HalfEfS1_EvPKT_S4_PKT0_S7_PS5_S8_PT1_SA_iii --------------------------
	.section	.nv.shared._Z16reduce_bn_kernelIN3c104HalfEfS1_EvPKT_S4_PKT0_S7_PS5_S8_PT1_SA_iii,"aw",@nobits
	.sectionflags	@""
	.align	4
.nv.shared._Z16reduce_bn_kernelIN3c104HalfEfS1_EvPKT_S4_PKT0_S7_PS5_S8_PT1_SA_iii:
	.zero		1280


//--------------------- .nv.shared._Z16reduce_bn_kernelIN3c104HalfEffEvPKT_S4_PKT0_S7_PS5_S8_PT1_SA_iii --------------------------
	.section	.nv.shared._Z16reduce_bn_kernelIN3c104HalfEffEvPKT_S4_PKT0_S7_PS5_S8_PT1_SA_iii,"aw",@nobits
	.sectionflags	@""
	.align	4
.nv.shared._Z16reduce_bn_kernelIN3c104HalfEffEvPKT_S4_PKT0_S7_PS5_S8_PT1_SA_iii:
	.zero		1280


//--------------------- .nv.shared._Z16reduce_bn_kernelIfffEvPKT_S2_PKT0_S5_PS3_S6_PT1_S8_iii --------------------------
	.section	.nv.shared._Z16reduce_bn_kernelIfffEvPKT_S2_PKT0_S5_PS3_S6_PT1_S8_iii,"aw",@nobits
	.sectionflags	@""
	.align	4
.nv.shared._Z16reduce_bn_kernelIfffEvPKT_S2_PKT0_S5_PS3_S6_PT1_S8_iii:
	.zero		1280


//--------------------- .nv.shared._Z14welford_kernelIN3c104HalfEffEvPKT_PT1_S6_iii --------------------------
	.section	.nv.shared._Z14welford_kernelIN3c104HalfEffEvPKT_PT1_S6_iii,"aw",@nobits
	.sectionflags	@""
	.align	4
.nv.shared._Z14welford_kernelIN3c104HalfEffEvPKT_PT1_S6_iii:
	.zero		1664


//--------------------- .nv.shared._Z14welford_kernelIfffEvPKT_PT1_S4_iii --------------------------
	.section	.nv.shared._Z14welford_kernelIfffEvPKT_PT1_S4_iii,"aw",@nobits
	.sectionflags	@""
	.align	4
.nv.shared._Z14welford_kernelIfffEvPKT_PT1_S4_iii:
	.zero		1664


//--------------------- .nv.constant0._Z27relu_backward_c_last_kernelIN3c104HalfEfS1_Li4EEvPKT_S4_S4_PKT0_S7_PKT1_SA_PS2_ii --------------------------
	.section	.nv.constant0._Z27relu_backward_c_last_kernelIN3c104HalfEfS1_Li4EEvPKT_S4_S4_PKT0_S7_PKT1_SA_PS2_ii,"a",@progbits
	.sectionflags	@""
	.align	4
.nv.constant0._Z27relu_backward_c_last_kernelIN3c104HalfEfS1_Li4EEvPKT_S4_S4_PKT0_S7_PKT1_SA_PS2_ii:
	.zero		600


//--------------------- .nv.constant0._Z27relu_backward_c_last_kernelIN3c104HalfEffLi4EEvPKT_S4_S4_PKT0_S7_PKT1_SA_PS2_ii --------------------------
	.section	.nv.constant0._Z27relu_backward_c_last_kernelIN3c104HalfEffLi4EEvPKT_S4_S4_PKT0_S7_PKT1_SA_PS2_ii,"a",@progbits
	.sectionflags	@""
	.align	4
.nv.constant0._Z27relu_backward_c_last_kernelIN3c104HalfEffLi4EEvPKT_S4_S4_PKT0_S7_PKT1_SA_PS2_ii:
	.zero		600


//--------------------- .nv.constant0._Z27relu_backward_c_last_kernelIfffLi4EEvPKT_S2_S2_PKT0_S5_PKT1_S8_PS0_ii --------------------------
	.section	.nv.constant0._Z27relu_backward_c_last_kernelIfffLi4EEvPKT_S2_S2_PKT0_S5_PKT1_S8_PS0_ii,"a",@progbits
	.sectionflags	@""
	.align	4
.nv.constant0._Z27relu_backward_c_last_kernelIfffLi4EEvPKT_S2_S2_PKT0_S5_PKT1_S8_PS0_ii:
	.zero		600


//--------------------- .nv.constant0._Z32batchnorm_backward_c_last_kernelIN3c104HalfEfS1_Li4EEvPKT_S4_PKT0_S7_PKT1_S7_S7_PKiPS2_lii --------------------------
	.section	.nv.constant0._Z32batchnorm_backward_c_last_kernelIN3c104HalfEfS1_Li4EEvPKT_S4_PKT0_S7_PKT1_S7_S7_PKiPS2_lii,"a",@progbits
	.sectionflags	@""
	.align	4
.nv.constant0._Z32batchnorm_backward_c_last_kernelIN3c104HalfEfS1_Li4EEvPKT_S4_PKT0_S7_PKT1_S7_S7_PKiPS2_lii:
	.zero		616


//--------------------- .nv.constant0._Z32batchnorm_backward_c_last_kernelIN3c104HalfEffLi4EEvPKT_S4_PKT0_S7_PKT1_S7_S7_PKiPS2_lii --------------------------
	.section	.nv.constant0._Z32batchnorm_backward_c_last_kernelIN3c104HalfEffLi4EEvPKT_S4_PKT0_S7_PKT1_S7_S7_PKiPS2_lii,"a",@progbits
	.sectionflags	@""
	.align	4
.nv.constant0._Z32batchnorm_backward_c_last_kernelIN3c104HalfEffLi4EEvPKT_S4_PKT0_S7_PKT1_S7_S7_PKiPS2_lii:
	.zero		616


//--------------------- .nv.constant0._Z32batchnorm_backward_c_last_kernelIfffLi4EEvPKT_S2_PKT0_S5_PKT1_S5_S5_PKiPS0_lii --------------------------
	.section	.nv.constant0._Z32batchnorm_backward_c_last_kernelIfffLi4EEvPKT_S2_PKT0_S5_PKT1_S5_S5_PKiPS0_lii,"a",@progbits
	.sectionflags	@""
	.align	4
.nv.constant0._Z32batchnorm_backward_c_last_kernelIfffLi4EEvPKT_S2_PKT0_S5_PKT1_S5_S5_PKiPS0_lii:
	.zero		616


//--------------------- .nv.constant0._Z23reduce_bn_c_last_kernelIN3c104HalfEfS1_Li4EEvPKT_S4_PKT0_S7_PS5_S8_PT1_SA_PVS5_Piii --------------------------
	.section	.nv.constant0._Z23reduce_bn_c_last_kernelIN3c104HalfEfS1_Li4EEvPKT_S4_PKT0_S7_PS5_S8_PT1_SA_PVS5_Piii,"a",@progbits
	.sectionflags	@""
	.align	4
.nv.constant0._Z23reduce_bn_c_last_kernelIN3c104HalfEfS1_Li4EEvPKT_S4_PKT0_S7_PS5_S8_PT1_SA_PVS5_Piii:
	.zero		616


//--------------------- .nv.constant0._Z23reduce_bn_c_last_kernelIN3c104HalfEffLi4EEvPKT_S4_PKT0_S7_PS5_S8_PT1_SA_PVS5_Piii --------------------------
	.section	.nv.constant0._Z23reduce_bn_c_last_kernelIN3c104HalfEffLi4EEvPKT_S4_PKT0_S7_PS5_S8_PT1_SA_PVS5_Piii,"a",@progbits
	.sectionflags	@""
	.align	4
.nv.constant0._Z23reduce_bn_c_last_kernelIN3c104HalfEffLi4EEvPKT_S4_PKT0_S7_PS5_S8_PT1_SA_PVS5_Piii:
	.zero		616


//--------------------- .nv.constant0._Z23reduce_bn_c_last_kernelIfffLi4EEvPKT_S2_PKT0_S5_PS3_S6_PT1_S8_PVS3_Piii --------------------------
	.section	.nv.constant0._Z23reduce_bn_c_last_kernelIfffLi4EEvPKT_S2_PKT0_S5_PS3_S6_PT1_S8_PVS3_Piii,"a",@progbits
	.sectionflags	@""
	.align	4
.nv.constant0._Z23reduce_bn_c_last_kernelIfffLi4EEvPKT_S2_PKT0_S5_PS3_S6_PT1_S8_PVS3_Piii:
	.zero		616


//--------------------- .nv.constant0._Z31batchnorm_forward_c_last_kernelIN3c104HalfEfS1_Li4EEvPKT_S4_PKT0_S7_PKT1_SA_PS2_iib --------------------------
	.section	.nv.constant0._Z31batchnorm_forward_c_last_kernelIN3c104HalfEfS1_Li4EEvPKT_S4_PKT0_S7_PKT1_SA_PS2_iib,"a",@progbits
	.sectionflags	@""
	.align	4
.nv.constant0._Z31batchnorm_forward_c_last_kernelIN3c104HalfEfS1_Li4EEvPKT_S4_PKT0_S7_PKT1_SA_PS2_iib:
	.zero		593


//--------------------- .nv.constant0._Z31batchnorm_forward_c_last_kernelIN3c104HalfEffLi4EEvPKT_S4_PKT0_S7_PKT1_SA_PS2_iib --------------------------
	.section	.nv.constant0._Z31batchnorm_forward_c_last_kernelIN3c104HalfEffLi4EEvPKT_S4_PKT0_S7_PKT1_SA_PS2_iib,"a",@progbits
	.sectionflags	@""
	.align	4
.nv.constant0._Z31batchnorm_forward_c_last_kernelIN3c104HalfEffLi4EEvPKT_S4_PKT0_S7_PKT1_SA_PS2_iib:
	.zero		593


//--------------------- .nv.constant0._Z31batchnorm_forward_c_last_kernelIfffLi4EEvPKT_S2_PKT0_S5_PKT1_S8_PS0_iib --------------------------
	.section	.nv.constant0._Z31batchnorm_forward_c_last_kernelIfffLi4EEvPKT_S2_PKT0_S5_PKT1_S8_PS0_iib,"a",@progbits
	.sectionflags	@""
	.align	4
.nv.constant0._Z31batchnorm_forward_c_last_kernelIfffLi4EEvPKT_S2_PKT0_S5_PKT1_S8_PS0_iib:
	.zero		593


//--------------------- .nv.constant0._Z21welford_kernel_c_lastIN3c104HalfEffLi4EEvPKT_PT1_S6_PVT0_Piii --------------------------
	.section	.nv.constant0._Z21welford_kernel_c_lastIN3c104HalfEffLi4EEvPKT_PT1_S6_PVT0_Piii,"a",@progbits
	.sectionflags	@""
	.align	4
.nv.constant0._Z21welford_kernel_c_lastIN3c104HalfEffLi4EEvPKT_PT1_S6_PVT0_Piii:
	.zero		576


//--------------------- .nv.constant0._Z21welford_kernel_c_lastIfffLi4EEvPKT_PT1_S4_PVT0_Piii --------------------------
	.section	.nv.constant0._Z21welford_kernel_c_lastIfffLi4EEvPKT_PT1_S4_PVT0_Piii,"a",@progbits
	.sectionflags	@""
	.align	4
.nv.constant0._Z21welford_kernel_c_lastIfffLi4EEvPKT_PT1_S4_PVT0_Piii:
	.zero		576


//--------------------- .nv.constant0._Z23welford_kernel_parallelIN3c104HalfEEvPKT_S4_PKiPS2_S7_S7_iif --------------------------
	.section	.nv.constant0._Z23welford_kernel_parallelIN3c104HalfEEvPKT_S4_PKiPS2_S7_S7_iif,"a",@progbits
	.sectionflags	@""
	.align	4
.nv.constant0._Z23welford_kernel_parallelIN3c104HalfEEvPKT_S4_PKiPS2_S7_S7_iif:
	.zero		588


//--------------------- .nv.constant0._Z23welford_kernel_parallelIfEvPKT_S2_PKiPS0_S5_S5_iif --------------------------
	.section	.nv.constant0._Z23welford_kernel_parallelIfEvPKT_S2_PKiPS0_S5_S5_iif,"a",@progbits
	.sectionflags	@""
	.align	4
.nv.constant0._Z23welford_kernel_parallelIfEvPKT_S2_PKiPS0_S5_S5_iif:
	.zero		588


//--------------------- .nv.constant0._Z25batchnorm_backward_kernelIN3c104HalfEfS1_EvPKT_S4_PKT0_S7_PKT1_S7_S7_PKiPS2_lii --------------------------
	.section	.nv.constant0._Z25batchnorm_backward_kernelIN3c104HalfEfS1_EvPKT_S4_PKT0_S7_PKT1_S7_S7_PKiPS2_lii,"a",@progbits
	.sectionflags	@""
	.align	4
.nv.constant0._Z25batchnorm_backward_kernelIN3c104HalfEfS1_EvPKT_S4_PKT0_S7_PKT1_S7_S7_PKiPS2_lii:
	.zero		616


//--------------------- .nv.constant0._Z25batchnorm_backward_kernelIN3c104HalfEffEvPKT_S4_PKT0_S7_PKT1_S7_S7_PKiPS2_lii --------------------------
	.section	.nv.constant0._Z25batchnorm_backward_kernelIN3c104HalfEffEvPKT_S4_PKT0_S7_PKT1_S7_S7_PKiPS2_lii,"a",@progbits
	.sectionflags	@""
	.align	4
.nv.constant0._Z25batchnorm_backward_kernelIN3c104HalfEffEvPKT_S4_PKT0_S7_PKT1_S7_S7_PKiPS2_lii:
	.zero		616


//--------------------- .nv.constant0._Z25batchnorm_backward_kernelIfffEvPKT_S2_PKT0_S5_PKT1_S5_S5_PKiPS0_lii --------------------------
	.section	.nv.constant0._Z25batchnorm_backward_kernelIfffEvPKT_S2_PKT0_S5_PKT1_S5_S5_PKiPS0_lii,"a",@progbits
	.sectionflags	@""
	.align	4
.nv.constant0._Z25batchnorm_backward_kernelIfffEvPKT_S2_PKT0_S5_PKT1_S5_S5_PKiPS0_lii:
	.zero		616


//--------------------- .nv.constant0._Z16reduce_bn_kernelIN3c104HalfEfS1_EvPKT_S4_PKT0_S7_PS5_S8_PT1_SA_iii --------------------------
	.section	.nv.constant0._Z16reduce_bn_kernelIN3c104HalfEfS1_EvPKT_S4_PKT0_S7_PS5_S8_PT1_SA_iii,"a",@progbits
	.sectionflags	@""
	.align	4
.nv.constant0._Z16reduce_bn_kernelIN3c104HalfEfS1_EvPKT_S4_PKT0_S7_PS5_S8_PT1_SA_iii:
	.zero		604


//--------------------- .nv.constant0._Z16reduce_bn_kernelIN3c104HalfEffEvPKT_S4_PKT0_S7_PS5_S8_PT1_SA_iii --------------------------
	.section	.nv.constant0._Z16reduce_bn_kernelIN3c104HalfEffEvPKT_S4_PKT0_S7_PS5_S8_PT1_SA_iii,"a",@progbits
	.sectionflags	@""
	.align	4
.nv.constant0._Z16reduce_bn_kernelIN3c104HalfEffEvPKT_S4_PKT0_S7_PS5_S8_PT1_SA_iii:
	.zero		604


//--------------------- .nv.constant0._Z16reduce_bn_kernelIfffEvPKT_S2_PKT0_S5_PS3_S6_PT1_S8_iii --------------------------
	.section	.nv.constant0._Z16reduce_bn_kernelIfffEvPKT_S2_PKT0_S5_PS3_S6_PT1_S8_iii,"a",@progbits
	.sectionflags	@""
	.align	4
.nv.constant0._Z16reduce_bn_kernelIfffEvPKT_S2_PKT0_S5_PS3_S6_PT1_S8_iii:
	.zero		604


//--------------------- .nv.constant0._Z24batchnorm_forward_kernelIN3c104HalfEfS1_EvPKT_PKT0_S7_PKT1_SA_PS2_ii --------------------------
	.section	.nv.constant0._Z24batchnorm_forward_kernelIN3c104HalfEfS1_EvPKT_PKT0_S7_PKT1_SA_PS2_ii,"a",@progbits
	.sectionflags	@""
	.align	4
.nv.constant0._Z24batchnorm_forward_kernelIN3c104HalfEfS1_EvPKT_PKT0_S7_PKT1_SA_PS2_ii:
	.zero		584


//--------------------- .nv.constant0._Z24batchnorm_forward_kernelIN3c104HalfEffEvPKT_PKT0_S7_PKT1_SA_PS2_ii --------------------------
	.section	.nv.constant0._Z24batchnorm_forward_kernelIN3c104HalfEffEvPKT_PKT0_S7_PKT1_SA_PS2_ii,"a",@progbits
	.sectionflags	@""
	.align	4
.nv.constant0._Z24batchnorm_forward_kernelIN3c104HalfEffEvPKT_PKT0_S7_PKT1_SA_PS2_ii:
	.zero		584


//--------------------- .nv.constant0._Z24batchnorm_forward_kernelIfffEvPKT_PKT0_S5_PKT1_S8_PS0_ii --------------------------
	.section	.nv.constant0._Z24batchnorm_forward_kernelIfffEvPKT_PKT0_S5_PKT1_S8_PS0_ii,"a",@progbits
	.sectionflags	@""
	.align	4
.nv.constant0._Z24batchnorm_forward_kernelIfffEvPKT_PKT0_S5_PKT1_S8_PS0_ii:
	.zero		584


//--------------------- .nv.constant0._Z14welford_kernelIN3c104HalfEffEvPKT_PT1_S6_iii --------------------------
	.section	.nv.constant0._Z14welford_kernelIN3c104HalfEffEvPKT_PT1_S6_iii,"a",@progbits
	.sectionflags	@""
	.align	4
.nv.constant0._Z14welford_kernelIN3c104HalfEffEvPKT_PT1_S6_iii:
	.zero		564


//--------------------- .nv.constant0._Z14welford_kernelIfffEvPKT_PT1_S4_iii --------------------------
	.section	.nv.constant0._Z14welford_kernelIfffEvPKT_PT1_S4_iii,"a",@progbits
	.sectionflags	@""
	.align	4
.nv.constant0._Z14welford_kernelIfffEvPKT_PT1_S4_iii:
	.zero		564


//--------------------- SYMBOLS --------------------------

	.type		.nv.reservedSmem.offset0,@object
	.size		.nv.reservedSmem.offset0,0x4
